	.headerflags	@"EF_CUDA_TEXMODE_UNIFIED EF_CUDA_64BIT_ADDRESS EF_CUDA_SM89 EF_CUDA_VIRTUAL_SM(EF_CUDA_SM89)"
	.elftype	@"ET_EXEC"


//--------------------- .nv.info                  --------------------------
	.section	.nv.info,"",@"SHT_CUDA_INFO"
	.align	4


	//----- nvinfo : EIATTR_REGCOUNT
	.align		4
        /*0000*/ 	.byte	0x04, 0x2f
        /*0002*/ 	.short	(.L_2 - .L_1)
	.align		4
.L_1:
        /*0004*/ 	.word	index@(triton_tem_fused__unsafe_view_split_transpose_view_53)
        /*0008*/ 	.word	0x000000ff


	//----- nvinfo : EIATTR_FRAME_SIZE
	.align		4
.L_2:
        /*000c*/ 	.byte	0x04, 0x11
        /*000e*/ 	.short	(.L_4 - .L_3)
	.align		4
.L_3:
        /*0010*/ 	.word	index@(triton_tem_fused__unsafe_view_split_transpose_view_53)
        /*0014*/ 	.word	0x00000218


	//----- nvinfo : EIATTR_MIN_STACK_SIZE
	.align		4
.L_4:
        /*0018*/ 	.byte	0x04, 0x12
        /*001a*/ 	.short	(.L_6 - .L_5)
	.align		4
.L_5:
        /*001c*/ 	.word	index@(triton_tem_fused__unsafe_view_split_transpose_view_53)
        /*0020*/ 	.word	0x00000218
.L_6:


//--------------------- .nv.info.triton_tem_fused__unsafe_view_split_transpose_view_53 --------------------------
	.section	.nv.info.triton_tem_fused__unsafe_view_split_transpose_view_53,"",@"SHT_CUDA_INFO"
	.sectionflags	@""
	.align	4


	//----- nvinfo : EIATTR_CUDA_API_VERSION
	.align		4
        /*0000*/ 	.byte	0x04, 0x37
        /*0002*/ 	.short	(.L_8 - .L_7)
.L_7:
        /*0004*/ 	.word	0x00000080


	//----- nvinfo : EIATTR_PARAM_CBANK
	.align		4
.L_8:
        /*0008*/ 	.byte	0x04, 0x0a
        /*000a*/ 	.short	(.L_10 - .L_9)
	.align		4
.L_9:
        /*000c*/ 	.word	index@(.nv.constant0.triton_tem_fused__unsafe_view_split_transpose_view_53)
        /*0010*/ 	.short	0x0160
        /*0012*/ 	.short	0x0068


	//----- nvinfo : EIATTR_CBANK_PARAM_SIZE
	.align		4
.L_10:
        /*0014*/ 	.byte	0x03, 0x19
        /*0016*/ 	.short	0x0068


	//----- nvinfo : EIATTR_KPARAM_INFO
	.align		4
        /*0018*/ 	.byte	0x04, 0x17
        /*001a*/ 	.short	(.L_12 - .L_11)
.L_11:
        /*001c*/ 	.word	0x00000000
        /*0020*/ 	.short	0x000c
        /*0022*/ 	.short	0x0060
        /*0024*/ 	.byte	0x00, 0xf4, 0x21, 0x00


	//----- nvinfo : EIATTR_KPARAM_INFO
	.align		4
.L_12:
        /*0028*/ 	.byte	0x04, 0x17
        /*002a*/ 	.short	(.L_14 - .L_13)
.L_13:
        /*002c*/ 	.word	0x00000000
        /*0030*/ 	.short	0x000b
        /*0032*/ 	.short	0x0058
        /*0034*/ 	.byte	0x00, 0xf4, 0x21, 0x00


	//----- nvinfo : EIATTR_KPARAM_INFO
	.align		4
.L_14:
        /*0038*/ 	.byte	0x04, 0x17
        /*003a*/ 	.short	(.L_16 - .L_15)
.L_15:
        /*003c*/ 	.word	0x00000000
        /*0040*/ 	.short	0x000a
        /*0042*/ 	.short	0x0050
        /*0044*/ 	.byte	0x00, 0xf4, 0x21, 0x00


	//----- nvinfo : EIATTR_KPARAM_INFO
	.align		4
.L_16:
        /*0048*/ 	.byte	0x04, 0x17
        /*004a*/ 	.short	(.L_18 - .L_17)
.L_17:
        /*004c*/ 	.word	0x00000000
        /*0050*/ 	.short	0x0009
        /*0052*/ 	.short	0x0048
        /*0054*/ 	.byte	0x00, 0xf4, 0x21, 0x00


	//----- nvinfo : EIATTR_KPARAM_INFO
	.align		4
.L_18:
        /*0058*/ 	.byte	0x04, 0x17
        /*005a*/ 	.short	(.L_20 - .L_19)
.L_19:
        /*005c*/ 	.word	0x00000000
        /*0060*/ 	.short	0x0008
        /*0062*/ 	.short	0x0040
        /*0064*/ 	.byte	0x00, 0xf4, 0x21, 0x00


	//----- nvinfo : EIATTR_KPARAM_INFO
	.align		4
.L_20:
        /*0068*/ 	.byte	0x04, 0x17
        /*006a*/ 	.short	(.L_22 - .L_21)
.L_21:
        /*006c*/ 	.word	0x00000000
        /*0070*/ 	.short	0x0007
        /*0072*/ 	.short	0x0038
        /*0074*/ 	.byte	0x00, 0xf4, 0x21, 0x00


	//----- nvinfo : EIATTR_KPARAM_INFO
	.align		4
.L_22:
        /*0078*/ 	.byte	0x04, 0x17
        /*007a*/ 	.short	(.L_24 - .L_23)
.L_23:
        /*007c*/ 	.word	0x00000000
        /*0080*/ 	.short	0x0006
        /*0082*/ 	.short	0x0030
        /*0084*/ 	.byte	0x00, 0xf4, 0x21, 0x00


	//----- nvinfo : EIATTR_KPARAM_INFO
	.align		4
.L_24:
        /*0088*/ 	.byte	0x04, 0x17
        /*008a*/ 	.short	(.L_26 - .L_25)
.L_25:
        /*008c*/ 	.word	0x00000000
        /*0090*/ 	.short	0x0005
        /*0092*/ 	.short	0x0028
        /*0094*/ 	.byte	0x00, 0xf4, 0x21, 0x00


	//----- nvinfo : EIATTR_KPARAM_INFO
	.align		4
.L_26:
        /*0098*/ 	.byte	0x04, 0x17
        /*009a*/ 	.short	(.L_28 - .L_27)
.L_27:
        /*009c*/ 	.word	0x00000000
        /*00a0*/ 	.short	0x0004
        /*00a2*/ 	.short	0x0020
        /*00a4*/ 	.byte	0x00, 0xf4, 0x21, 0x00


	//----- nvinfo : EIATTR_KPARAM_INFO
	.align		4
.L_28:
        /*00a8*/ 	.byte	0x04, 0x17
        /*00aa*/ 	.short	(.L_30 - .L_29)
.L_29:
        /*00ac*/ 	.word	0x00000000
        /*00b0*/ 	.short	0x0003
        /*00b2*/ 	.short	0x0018
        /*00b4*/ 	.byte	0x00, 0xf4, 0x21, 0x00


	//----- nvinfo : EIATTR_KPARAM_INFO
	.align		4
.L_30:
        /*00b8*/ 	.byte	0x04, 0x17
        /*00ba*/ 	.short	(.L_32 - .L_31)
.L_31:
        /*00bc*/ 	.word	0x00000000
        /*00c0*/ 	.short	0x0002
        /*00c2*/ 	.short	0x0010
        /*00c4*/ 	.byte	0x00, 0xf4, 0x21, 0x00


	//----- nvinfo : EIATTR_KPARAM_INFO
	.align		4
.L_32:
        /*00c8*/ 	.byte	0x04, 0x17
        /*00ca*/ 	.short	(.L_34 - .L_33)
.L_33:
        /*00cc*/ 	.word	0x00000000
        /*00d0*/ 	.short	0x0001
        /*00d2*/ 	.short	0x0008
        /*00d4*/ 	.byte	0x00, 0xf4, 0x21, 0x00


	//----- nvinfo : EIATTR_KPARAM_INFO
	.align		4
.L_34:
        /*00d8*/ 	.byte	0x04, 0x17
        /*00da*/ 	.short	(.L_36 - .L_35)
.L_35:
        /*00dc*/ 	.word	0x00000000
        /*00e0*/ 	.short	0x0000
        /*00e2*/ 	.short	0x0000
        /*00e4*/ 	.byte	0x00, 0xf4, 0x21, 0x00


	//----- nvinfo : EIATTR_MAXREG_COUNT
	.align		4
.L_36:
        /*00e8*/ 	.byte	0x03, 0x1b
        /*00ea*/ 	.short	0x00ff


	//----- nvinfo : EIATTR_ANNOTATIONS
	.align		4
        /*00ec*/ 	.byte	0x04, 0x55
        /*00ee*/ 	.short	(.L_38 - .L_37)


	//   ....[0]....
.L_37:
        /*00f0*/ 	.word	0x00000001
        /* <DEDUP_REMOVED lines=215> */
        /*0e64*/ 	.byte	0x10, 0x5f, 0x01, 0x00, 0x01, 0x00, 0x00, 0x00, 0x30, 0x5f, 0x01, 0x00


	//----- nvinfo : EIATTR_COOP_GROUP_MASK_REGIDS
	.align		4
.L_38:
        /*0e70*/ 	.byte	0x04, 0x29
        /*0e72*/ 	.short	(.L_40 - .L_39)


	//   ....[0]....
.L_39:
        /*0e74*/ 	.word	0xffffffff


	//   ....[1]....
        /*0e78*/ 	.word	0xffffffff


	//   ....[2]....
        /*0e7c*/ 	.word	0xffffffff


	//   ....[3]....
        /*0e80*/ 	.word	0xffffffff


	//   ....[4]....
        /*0e84*/ 	.word	0xffffffff


	//   ....[5]....
        /*0e88*/ 	.word	0xffffffff


	//   ....[6]....
        /*0e8c*/ 	.word	0xffffffff


	//   ....[7]....
        /*0e90*/ 	.word	0xffffffff


	//   ....[8]....
        /*0e94*/ 	.word	0xffffffff


	//   ....[9]....
        /*0e98*/ 	.word	0xffffffff


	//   ....[10]....
        /*0e9c*/ 	.word	0xffffffff


	//   ....[11]....
        /*0ea0*/ 	.word	0xffffffff


	//   ....[12]....
        /*0ea4*/ 	.word	0xffffffff


	//   ....[13]....
        /*0ea8*/ 	.word	0xffffffff


	//   ....[14]....
        /*0eac*/ 	.word	0xffffffff


	//   ....[15]....
        /*0eb0*/ 	.word	0xffffffff


	//   ....[16]....
        /*0eb4*/ 	.word	0xffffffff


	//   ....[17]....
        /*0eb8*/ 	.word	0xffffffff


	//   ....[18]....
        /*0ebc*/ 	.word	0xffffffff


	//   ....[19]....
        /*0ec0*/ 	.word	0xffffffff


	//   ....[20]....
        /*0ec4*/ 	.word	0xffffffff


	//   ....[21]....
        /*0ec8*/ 	.word	0xffffffff


	//   ....[22]....
        /*0ecc*/ 	.word	0xffffffff


	//   ....[23]....
        /*0ed0*/ 	.word	0xffffffff


	//   ....[24]....
        /*0ed4*/ 	.word	0xffffffff


	//   ....[25]....
        /*0ed8*/ 	.word	0xffffffff


	//   ....[26]....
        /*0edc*/ 	.word	0xffffffff


	//   ....[27]....
        /*0ee0*/ 	.word	0xffffffff


	//   ....[28]....
        /*0ee4*/ 	.word	0xffffffff


	//   ....[29]....
        /*0ee8*/ 	.word	0xffffffff


	//   ....[30]....
        /*0eec*/ 	.word	0xffffffff


	//   ....[31]....
        /*0ef0*/ 	.word	0xffffffff


	//   ....[32]....
        /*0ef4*/ 	.word	0xffffffff


	//   ....[33]....
        /*0ef8*/ 	.word	0xffffffff


	//   ....[34]....
        /*0efc*/ 	.word	0xffffffff


	//   ....[35]....
        /*0f00*/ 	.word	0xffffffff


	//   ....[36]....
        /*0f04*/ 	.word	0xffffffff


	//   ....[37]....
        /*0f08*/ 	.word	0xffffffff


	//   ....[38]....
        /*0f0c*/ 	.word	0xffffffff


	//   ....[39]....
        /*0f10*/ 	.word	0xffffffff


	//   ....[40]....
        /*0f14*/ 	.word	0xffffffff


	//   ....[41]....
        /*0f18*/ 	.word	0xffffffff


	//   ....[42]....
        /*0f1c*/ 	.word	0xffffffff


	//   ....[43]....
        /*0f20*/ 	.word	0xffffffff


	//   ....[44]....
        /*0f24*/ 	.word	0xffffffff


	//   ....[45]....
        /*0f28*/ 	.word	0xffffffff


	//   ....[46]....
        /*0f2c*/ 	.word	0xffffffff


	//   ....[47]....
        /*0f30*/ 	.word	0xffffffff


	//   ....[48]....
        /*0f34*/ 	.word	0xffffffff


	//   ....[49]....
        /*0f38*/ 	.word	0xffffffff


	//   ....[50]....
        /*0f3c*/ 	.word	0xffffffff


	//   ....[51]....
        /*0f40*/ 	.word	0xffffffff


	//   ....[52]....
        /*0f44*/ 	.word	0xffffffff


	//   ....[53]....
        /*0f48*/ 	.word	0xffffffff


	//   ....[54]....
        /*0f4c*/ 	.word	0xffffffff


	//   ....[55]....
        /*0f50*/ 	.word	0xffffffff


	//   ....[56]....
        /*0f54*/ 	.word	0xffffffff


	//   ....[57]....
        /*0f58*/ 	.word	0xffffffff


	//   ....[58]....
        /*0f5c*/ 	.word	0xffffffff


	//   ....[59]....
        /*0f60*/ 	.word	0xffffffff


	//   ....[60]....
        /*0f64*/ 	.word	0xffffffff


	//   ....[61]....
        /*0f68*/ 	.word	0xffffffff


	//   ....[62]....
        /*0f6c*/ 	.word	0xffffffff


	//   ....[63]....
        /*0f70*/ 	.word	0xffffffff


	//   ....[64]....
        /*0f74*/ 	.word	0xffffffff


	//   ....[65]....
        /*0f78*/ 	.word	0xffffffff


	//   ....[66]....
        /*0f7c*/ 	.word	0xffffffff


	//   ....[67]....
        /*0f80*/ 	.word	0xffffffff


	//   ....[68]....
        /*0f84*/ 	.word	0xffffffff


	//   ....[69]....
        /*0f88*/ 	.word	0xffffffff


	//   ....[70]....
        /*0f8c*/ 	.word	0xffffffff


	//   ....[71]....
        /*0f90*/ 	.word	0xffffffff


	//   ....[72]....
        /*0f94*/ 	.word	0xffffffff


	//   ....[73]....
        /*0f98*/ 	.word	0xffffffff


	//   ....[74]....
        /*0f9c*/ 	.word	0xffffffff


	//   ....[75]....
        /*0fa0*/ 	.word	0xffffffff


	//   ....[76]....
        /*0fa4*/ 	.word	0xffffffff


	//   ....[77]....
        /*0fa8*/ 	.word	0xffffffff


	//   ....[78]....
        /*0fac*/ 	.word	0xffffffff


	//   ....[79]....
        /*0fb0*/ 	.word	0xffffffff


	//   ....[80]....
        /*0fb4*/ 	.word	0xffffffff


	//   ....[81]....
        /*0fb8*/ 	.word	0xffffffff


	//   ....[82]....
        /*0fbc*/ 	.word	0xffffffff


	//   ....[83]....
        /*0fc0*/ 	.word	0xffffffff


	//   ....[84]....
        /*0fc4*/ 	.word	0xffffffff


	//   ....[85]....
        /*0fc8*/ 	.word	0xffffffff


	//   ....[86]....
        /*0fcc*/ 	.word	0xffffffff


	//   ....[87]....
        /*0fd0*/ 	.word	0xffffffff


	//   ....[88]....
        /*0fd4*/ 	.word	0xffffffff


	//   ....[89]....
        /*0fd8*/ 	.word	0xffffffff


	//   ....[90]....
        /*0fdc*/ 	.word	0xffffffff


	//   ....[91]....
        /*0fe0*/ 	.word	0xffffffff


	//   ....[92]....
        /*0fe4*/ 	.word	0xffffffff


	//   ....[93]....
        /*0fe8*/ 	.word	0xffffffff


	//   ....[94]....
        /*0fec*/ 	.word	0xffffffff


	//   ....[95]....
        /*0ff0*/ 	.word	0xffffffff


	//   ....[96]....
        /*0ff4*/ 	.word	0xffffffff


	//   ....[97]....
        /*0ff8*/ 	.word	0xffffffff


	//   ....[98]....
        /*0ffc*/ 	.word	0xffffffff


	//   ....[99]....
        /*1000*/ 	.word	0xffffffff


	//   ....[100]....
        /*1004*/ 	.word	0xffffffff


	//   ....[101]....
        /*1008*/ 	.word	0xffffffff


	//   ....[102]....
        /*100c*/ 	.word	0xffffffff


	//   ....[103]....
        /*1010*/ 	.word	0xffffffff


	//   ....[104]....
        /*1014*/ 	.word	0xffffffff


	//   ....[105]....
        /*1018*/ 	.word	0xffffffff


	//   ....[106]....
        /*101c*/ 	.word	0xffffffff


	//   ....[107]....
        /*1020*/ 	.word	0xffffffff


	//   ....[108]....
        /*1024*/ 	.word	0xffffffff


	//   ....[109]....
        /*1028*/ 	.word	0xffffffff


	//   ....[110]....
        /*102c*/ 	.word	0xffffffff


	//   ....[111]....
        /*1030*/ 	.word	0xffffffff


	//   ....[112]....
        /*1034*/ 	.word	0xffffffff


	//   ....[113]....
        /*1038*/ 	.word	0xffffffff


	//   ....[114]....
        /*103c*/ 	.word	0xffffffff


	//   ....[115]....
        /*1040*/ 	.word	0xffffffff


	//   ....[116]....
        /*1044*/ 	.word	0xffffffff


	//   ....[117]....
        /*1048*/ 	.word	0xffffffff


	//   ....[118]....
        /*104c*/ 	.word	0xffffffff


	//   ....[119]....
        /*1050*/ 	.word	0xffffffff


	//   ....[120]....
        /*1054*/ 	.word	0xffffffff


	//   ....[121]....
        /*1058*/ 	.word	0xffffffff


	//   ....[122]....
        /*105c*/ 	.word	0xffffffff


	//   ....[123]....
        /*1060*/ 	.word	0xffffffff


	//   ....[124]....
        /*1064*/ 	.word	0xffffffff


	//   ....[125]....
        /*1068*/ 	.word	0xffffffff


	//   ....[126]....
        /*106c*/ 	.word	0xffffffff


	//   ....[127]....
        /*1070*/ 	.word	0xffffffff


	//   ....[128]....
        /*1074*/ 	.word	0xffffffff


	//   ....[129]....
        /*1078*/ 	.word	0xffffffff


	//   ....[130]....
        /*107c*/ 	.word	0xffffffff


	//   ....[131]....
        /*1080*/ 	.word	0xffffffff


	//   ....[132]....
        /*1084*/ 	.word	0xffffffff


	//   ....[133]....
        /*1088*/ 	.word	0xffffffff


	//   ....[134]....
        /*108c*/ 	.word	0xffffffff


	//   ....[135]....
        /*1090*/ 	.word	0xffffffff


	//   ....[136]....
        /*1094*/ 	.word	0xffffffff


	//   ....[137]....
        /*1098*/ 	.word	0xffffffff


	//   ....[138]....
        /*109c*/ 	.word	0xffffffff


	//   ....[139]....
        /*10a0*/ 	.word	0xffffffff


	//   ....[140]....
        /*10a4*/ 	.word	0xffffffff


	//   ....[141]....
        /*10a8*/ 	.word	0xffffffff


	//   ....[142]....
        /*10ac*/ 	.word	0xffffffff


	//   ....[143]....
        /*10b0*/ 	.word	0xffffffff


	//   ....[144]....
        /*10b4*/ 	.word	0xffffffff


	//   ....[145]....
        /*10b8*/ 	.word	0xffffffff


	//   ....[146]....
        /*10bc*/ 	.word	0xffffffff


	//   ....[147]....
        /*10c0*/ 	.word	0xffffffff


	//   ....[148]....
        /*10c4*/ 	.word	0xffffffff


	//   ....[149]....
        /*10c8*/ 	.word	0xffffffff


	//   ....[150]....
        /*10cc*/ 	.word	0xffffffff


	//   ....[151]....
        /*10d0*/ 	.word	0xffffffff


	//----- nvinfo : EIATTR_COOP_GROUP_INSTR_OFFSETS
	.align		4
.L_40:
        /*10d4*/ 	.byte	0x04, 0x28
        /*10d6*/ 	.short	(.L_42 - .L_41)


	//   ....[0]....
.L_41:
        /*10d8*/ 	.word	0x000090f0


	//   ....[1]....
        /*10dc*/ 	.word	0x00009110


	//   ....[2]....
        /*10e0*/ 	.word	0x00009280


	//   ....[3]....
        /*10e4*/ 	.word	0x000092a0


	//   ....[4]....
        /*10e8*/ 	.word	0x00009410


	//   ....[5]....
        /*10ec*/ 	.word	0x00009430


	//   ....[6]....
        /*10f0*/ 	.word	0x00009580


	//   ....[7]....
        /*10f4*/ 	.word	0x000095b0


	//   ....[8]....
        /*10f8*/ 	.word	0x0000bab0


	//   ....[9]....
        /*10fc*/ 	.word	0x0000bbc0


	//   ....[10]....
        /*1100*/ 	.word	0x0000bbd0


	//   ....[11]....
        /*1104*/ 	.word	0x0000bbe0


	//   ....[12]....
        /*1108*/ 	.word	0x0000bc30


	//   ....[13]....
        /*110c*/ 	.word	0x0000bc40


	//   ....[14]....
        /*1110*/ 	.word	0x0000bc50


	//   ....[15]....
        /*1114*/ 	.word	0x0000bc60


	//   ....[16]....
        /*1118*/ 	.word	0x0000bc70


	//   ....[17]....
        /*111c*/ 	.word	0x0000bc80


	//   ....[18]....
        /*1120*/ 	.word	0x0000bc90


	//   ....[19]....
        /*1124*/ 	.word	0x0000bca0


	//   ....[20]....
        /*1128*/ 	.word	0x0000bcb0


	//   ....[21]....
        /*112c*/ 	.word	0x0000bcc0


	//   ....[22]....
        /*1130*/ 	.word	0x0000bcd0


	//   ....[23]....
        /*1134*/ 	.word	0x0000bce0


	//   ....[24]....
        /*1138*/ 	.word	0x0000bf90


	//   ....[25]....
        /*113c*/ 	.word	0x0000c150


	//   ....[26]....
        /*1140*/ 	.word	0x0000c170


	//   ....[27]....
        /*1144*/ 	.word	0x0000c180


	//   ....[28]....
        /*1148*/ 	.word	0x0000c1b0


	//   ....[29]....
        /*114c*/ 	.word	0x0000c1c0


	//   ....[30]....
        /*1150*/ 	.word	0x0000c1d0


	//   ....[31]....
        /*1154*/ 	.word	0x0000c1e0


	//   ....[32]....
        /*1158*/ 	.word	0x0000c1f0


	//   ....[33]....
        /*115c*/ 	.word	0x0000c200


	//   ....[34]....
        /*1160*/ 	.word	0x0000c210


	//   ....[35]....
        /*1164*/ 	.word	0x0000c220


	//   ....[36]....
        /*1168*/ 	.word	0x0000c230


	//   ....[37]....
        /*116c*/ 	.word	0x0000c240


	//   ....[38]....
        /*1170*/ 	.word	0x0000c250


	//   ....[39]....
        /*1174*/ 	.word	0x0000c260


	//   ....[40]....
        /*1178*/ 	.word	0x0000c840


	//   ....[41]....
        /*117c*/ 	.word	0x0000ca70


	//   ....[42]....
        /*1180*/ 	.word	0x0000ca80


	//   ....[43]....
        /*1184*/ 	.word	0x0000cac0


	//   ....[44]....
        /*1188*/ 	.word	0x0000cad0


	//   ....[45]....
        /*118c*/ 	.word	0x0000caf0


	//   ....[46]....
        /*1190*/ 	.word	0x0000cb00


	//   ....[47]....
        /*1194*/ 	.word	0x0000cb10


	//   ....[48]....
        /*1198*/ 	.word	0x0000cb20


	//   ....[49]....
        /*119c*/ 	.word	0x0000cb30


	//   ....[50]....
        /*11a0*/ 	.word	0x0000cb40


	//   ....[51]....
        /*11a4*/ 	.word	0x0000cb50


	//   ....[52]....
        /*11a8*/ 	.word	0x0000cb60


	//   ....[53]....
        /*11ac*/ 	.word	0x0000cb70


	//   ....[54]....
        /*11b0*/ 	.word	0x0000cb80


	//   ....[55]....
        /*11b4*/ 	.word	0x0000cb90


	//   ....[56]....
        /*11b8*/ 	.word	0x0000d890


	//   ....[57]....
        /*11bc*/ 	.word	0x0000d8b0


	//   ....[58]....
        /*11c0*/ 	.word	0x0000d8f0


	//   ....[59]....
        /*11c4*/ 	.word	0x0000d900


	//   ....[60]....
        /*11c8*/ 	.word	0x0000d950


	//   ....[61]....
        /*11cc*/ 	.word	0x0000d960


	//   ....[62]....
        /*11d0*/ 	.word	0x0000d970


	//   ....[63]....
        /*11d4*/ 	.word	0x0000d980


	//   ....[64]....
        /*11d8*/ 	.word	0x0000d990


	//   ....[65]....
        /*11dc*/ 	.word	0x0000d9a0


	//   ....[66]....
        /*11e0*/ 	.word	0x0000d9b0


	//   ....[67]....
        /*11e4*/ 	.word	0x0000d9c0


	//   ....[68]....
        /*11e8*/ 	.word	0x0000d9d0


	//   ....[69]....
        /*11ec*/ 	.word	0x0000d9e0


	//   ....[70]....
        /*11f0*/ 	.word	0x0000d9f0


	//   ....[71]....
        /*11f4*/ 	.word	0x0000da00


	//   ....[72]....
        /*11f8*/ 	.word	0x000127b0


	//   ....[73]....
        /*11fc*/ 	.word	0x00012950


	//   ....[74]....
        /*1200*/ 	.word	0x00012990


	//   ....[75]....
        /*1204*/ 	.word	0x000129c0


	//   ....[76]....
        /*1208*/ 	.word	0x000129d0


	//   ....[77]....
        /*120c*/ 	.word	0x000129f0


	//   ....[78]....
        /*1210*/ 	.word	0x00012a10


	//   ....[79]....
        /*1214*/ 	.word	0x00012a40


	//   ....[80]....
        /*1218*/ 	.word	0x00012dd0


	//   ....[81]....
        /*121c*/ 	.word	0x00012de0


	//   ....[82]....
        /*1220*/ 	.word	0x00012df0


	//   ....[83]....
        /*1224*/ 	.word	0x00012e00


	//   ....[84]....
        /*1228*/ 	.word	0x00012e20


	//   ....[85]....
        /*122c*/ 	.word	0x00012e30


	//   ....[86]....
        /*1230*/ 	.word	0x00012e40


	//   ....[87]....
        /*1234*/ 	.word	0x00012e50


	//   ....[88]....
        /*1238*/ 	.word	0x00013950


	//   ....[89]....
        /*123c*/ 	.word	0x000139f0


	//   ....[90]....
        /*1240*/ 	.word	0x00013a00


	//   ....[91]....
        /*1244*/ 	.word	0x00013a20


	//   ....[92]....
        /*1248*/ 	.word	0x00013a30


	//   ....[93]....
        /*124c*/ 	.word	0x00013a50


	//   ....[94]....
        /*1250*/ 	.word	0x00013a60


	//   ....[95]....
        /*1254*/ 	.word	0x00013a70


	//   ....[96]....
        /*1258*/ 	.word	0x00013df0


	//   ....[97]....
        /*125c*/ 	.word	0x00013e50


	//   ....[98]....
        /*1260*/ 	.word	0x00013e70


	//   ....[99]....
        /*1264*/ 	.word	0x00013ea0


	//   ....[100]....
        /*1268*/ 	.word	0x00013ec0


	//   ....[101]....
        /*126c*/ 	.word	0x00013ed0


	//   ....[102]....
        /*1270*/ 	.word	0x00013ef0


	//   ....[103]....
        /*1274*/ 	.word	0x00013f00


	//   ....[104]....
        /*1278*/ 	.word	0x00014280


	//   ....[105]....
        /*127c*/ 	.word	0x00014290


	//   ....[106]....
        /*1280*/ 	.word	0x00014330


	//   ....[107]....
        /*1284*/ 	.word	0x00014370


	//   ....[108]....
        /*1288*/ 	.word	0x00014380


	//   ....[109]....
        /*128c*/ 	.word	0x00014390


	//   ....[110]....
        /*1290*/ 	.word	0x000143a0


	//   ....[111]....
        /*1294*/ 	.word	0x000143b0


	//   ....[112]....
        /*1298*/ 	.word	0x000146c0


	//   ....[113]....
        /*129c*/ 	.word	0x00014710


	//   ....[114]....
        /*12a0*/ 	.word	0x00014730


	//   ....[115]....
        /*12a4*/ 	.word	0x00014740


	//   ....[116]....
        /*12a8*/ 	.word	0x00014760


	//   ....[117]....
        /*12ac*/ 	.word	0x00014770


	//   ....[118]....
        /*12b0*/ 	.word	0x00014790


	//   ....[119]....
        /*12b4*/ 	.word	0x000147a0


	//   ....[120]....
        /*12b8*/ 	.word	0x00014bb0


	//   ....[121]....
        /*12bc*/ 	.word	0x00014be0


	//   ....[122]....
        /*12c0*/ 	.word	0x00014bf0


	//   ....[123]....
        /*12c4*/ 	.word	0x00014c00


	//   ....[124]....
        /*12c8*/ 	.word	0x00014c10


	//   ....[125]....
        /*12cc*/ 	.word	0x00014c20


	//   ....[126]....
        /*12d0*/ 	.word	0x00014c30


	//   ....[127]....
        /*12d4*/ 	.word	0x00014c40


	//   ....[128]....
        /*12d8*/ 	.word	0x00015040


	//   ....[129]....
        /*12dc*/ 	.word	0x00015060


	//   ....[130]....
        /*12e0*/ 	.word	0x00015070


	//   ....[131]....
        /*12e4*/ 	.word	0x00015080


	//   ....[132]....
        /*12e8*/ 	.word	0x00015090


	//   ....[133]....
        /*12ec*/ 	.word	0x000150a0


	//   ....[134]....
        /*12f0*/ 	.word	0x000150b0


	//   ....[135]....
        /*12f4*/ 	.word	0x000150c0


	//   ....[136]....
        /*12f8*/ 	.word	0x00015880


	//   ....[137]....
        /*12fc*/ 	.word	0x000158a0


	//   ....[138]....
        /*1300*/ 	.word	0x000158b0


	//   ....[139]....
        /*1304*/ 	.word	0x000158c0


	//   ....[140]....
        /*1308*/ 	.word	0x000158d0


	//   ....[141]....
        /*130c*/ 	.word	0x000158e0


	//   ....[142]....
        /*1310*/ 	.word	0x000158f0


	//   ....[143]....
        /*1314*/ 	.word	0x00015900


	//   ....[144]....
        /*1318*/ 	.word	0x00015910


	//   ....[145]....
        /*131c*/ 	.word	0x00015920


	//   ....[146]....
        /*1320*/ 	.word	0x00015930


	//   ....[147]....
        /*1324*/ 	.word	0x00015940


	//   ....[148]....
        /*1328*/ 	.word	0x00015a80


	//   ....[149]....
        /*132c*/ 	.word	0x00015ac0


	//   ....[150]....
        /*1330*/ 	.word	0x00015b20


	//   ....[151]....
        /*1334*/ 	.word	0x00015b80


	//----- nvinfo : EIATTR_EXIT_INSTR_OFFSETS
	.align		4
.L_42:
        /*1338*/ 	.byte	0x04, 0x1c
        /*133a*/ 	.short	(.L_44 - .L_43)


	//   ....[0]....
.L_43:
        /*133c*/ 	.word	0x00016d70


	//----- nvinfo : EIATTR_REQNTID
	.align		4
.L_44:
        /*1340*/ 	.byte	0x04, 0x10
        /*1342*/ 	.short	(.L_46 - .L_45)
.L_45:
        /*1344*/ 	.word	0x00000040
        /*1348*/ 	.word	0x00000001
        /*134c*/ 	.word	0x00000001
.L_46:


//--------------------- .nv.callgraph             --------------------------
	.section	.nv.callgraph,"",@"SHT_CUDA_CALLGRAPH"
	.align	4
	.sectionentsize	8
	.align		4
        /*0000*/ 	.word	0x00000000
	.align		4
        /*0004*/ 	.word	0xffffffff
	.align		4
        /*0008*/ 	.word	0x00000000
	.align		4
        /*000c*/ 	.word	0xfffffffe
	.align		4
        /*0010*/ 	.word	0x00000000
	.align		4
        /*0014*/ 	.word	0xfffffffd
	.align		4
        /*0018*/ 	.word	0x00000000
	.align		4
        /*001c*/ 	.word	0xfffffffc


//--------------------- .nv.rel.action            --------------------------
	.section	.nv.rel.action,"",@"SHT_CUDA_RELOCINFO"
	.align	8
	.sectionentsize	8
        /*0000*/ 	.byte	0x73, 0x00, 0x00, 0x00, 0x00, 0x00, 0x00, 0x00, 0x00, 0x00, 0x00, 0x11, 0x25, 0x00, 0x05, 0x36


//--------------------- .nv.constant4             --------------------------
	.section	.nv.constant4,"a",@progbits
	.align	8
	.align		8
.nv.constant4:
        /*0000*/ 	.dword	_$_str


//--------------------- .nv.constant0.triton_tem_fused__unsafe_view_split_transpose_view_53 --------------------------
	.section	.nv.constant0.triton_tem_fused__unsafe_view_split_transpose_view_53,"a",@progbits
	.sectionflags	@""
	.align	4
.nv.constant0.triton_tem_fused__unsafe_view_split_transpose_view_53:
	.zero		456


//--------------------- .text.triton_tem_fused__unsafe_view_split_transpose_view_53 --------------------------
	.section	.text.triton_tem_fused__unsafe_view_split_transpose_view_53,"ax",@progbits
	.sectionflags	@"SHF_BARRIERS=1"
	.sectioninfo	@"SHI_REGISTERS=255"
	.align	128
        .global         triton_tem_fused__unsafe_view_split_transpose_view_53
        .type           triton_tem_fused__unsafe_view_split_transpose_view_53,@function
        .size           triton_tem_fused__unsafe_view_split_transpose_view_53,(.L_x_7 - triton_tem_fused__unsafe_view_split_transpose_view_53)
        .other          triton_tem_fused__unsafe_view_split_transpose_view_53,@"STO_CUDA_ENTRY STV_DEFAULT"
triton_tem_fused__unsafe_view_split_transpose_view_53:
.text.triton_tem_fused__unsafe_view_split_transpose_view_53:
[----:B------:R-:W-:Y:S02]  /*0000*/  IMAD.MOV.U32 R1, RZ, RZ, c[0x0][0x28] ;  /* 0x00000a00ff017624 */ /* 0x000fe400078e00ff */
[----:B------:R-:W0:Y:S01]  /*0010*/  S2UR UR12, SR_CTAID.X ;  /* 0x00000000000c79c3 */ /* 0x000e220000002500 */
[----:B------:R-:W1:Y:S01]  /*0020*/  S2R R109, SR_TID.X ;  /* 0x00000000006d7919 */ /* 0x000e620000002100 */
[----:B------:R-:W-:Y:S01]  /*0030*/  UMOV UR19, 0x4 ;  /* 0x0000000400137882 */ /* 0x000fe20000000000 */
[----:B------:R-:W-:Y:S01]  /*0040*/  IADD3 R1, R1, -0x218, RZ ;  /* 0xfffffde801017810 */ /* 0x000fe20007ffe0ff */
[----:B------:R-:W-:Y:S02]  /*0050*/  ULDC.64 UR4, c[0x0][0x160] ;  /* 0x0000580000047ab9 */ /* 0x000fe40000000a00 */
[----:B------:R-:W-:Y:S02]  /*0060*/  ULDC.64 UR16, c[0x0][0x118] ;  /* 0x0000460000107ab9 */ /* 0x000fe40000000a00 */
[----:B0-----:R-:W-:Y:S01]  /*0070*/  USHF.R.S32.HI UR6, URZ, 0x1f, UR12 ;  /* 0x0000001f3f067899 */ /* 0x001fe2000801140c */
[C---:B-1----:R-:W-:Y:S02]  /*0080*/  LOP3.LUT R38, R109.reuse, 0x2, RZ, 0xc0, !PT ;  /* 0x000000026d267812 */ /* 0x042fe400078ec0ff */
[C---:B------:R-:W-:Y:S01]  /*0090*/  LOP3.LUT R12, R109.reuse, 0x1, RZ, 0xc0, !PT ;  /* 0x000000016d0c7812 */ /* 0x040fe200078ec0ff */
[----:B------:R-:W-:Y:S01]  /*00a0*/  ULEA.HI UR13, UR6, UR12, URZ, 0x2 ;  /* 0x0000000c060d7291 */ /* 0x000fe2000f8f103f */
[C---:B------:R-:W-:Y:S01]  /*00b0*/  LOP3.LUT R39, R109.reuse, 0x4, RZ, 0xc0, !PT ;  /* 0x000000046d277812 */ /* 0x040fe200078ec0ff */
[----:B------:R-:W-:Y:S01]  /*00c0*/  IMAD.SHL.U32 R122, R38, 0x4, RZ ;  /* 0x00000004267a7824 */ /* 0x000fe200078e00ff */
[----:B------:R-:W-:Y:S01]  /*00d0*/  SHF.R.U32.HI R0, RZ, 0x4, R109 ;  /* 0x00000004ff007819 */ /* 0x000fe2000001166d */
[----:B------:R-:W-:Y:S01]  /*00e0*/  ULOP3.LUT UR10, UR13, 0xfffffffc, URZ, 0xc0, !UPT ;  /* 0xfffffffc0d0a7892 */ /* 0x000fe2000f8ec03f */
[----:B------:R-:W-:Y:S01]  /*00f0*/  LOP3.LUT R40, R109, 0x8, RZ, 0xc0, !PT ;  /* 0x000000086d287812 */ /* 0x000fe200078ec0ff */
[----:B------:R-:W-:Y:S01]  /*0100*/  USHF.R.S32.HI UR8, URZ, 0x2, UR13 ;  /* 0x000000023f087899 */ /* 0x000fe2000801140d */
[----:B------:R-:W-:Y:S01]  /*0110*/  IMAD.SHL.U32 R124, R39, 0x4, RZ ;  /* 0x00000004277c7824 */ /* 0x000fe200078e00ff */
[----:B------:R-:W-:Y:S01]  /*0120*/  UIADD3 UR10, -UR10, UR12, URZ ;  /* 0x0000000c0a0a7290 */ /* 0x000fe2000fffe13f */
[----:B------:R-:W-:Y:S01]  /*0130*/  IMAD R15, R12, 0x4, R122 ;  /* 0x000000040c0f7824 */ /* 0x000fe200078e027a */
[----:B------:R-:W-:Y:S01]  /*0140*/  SGXT.U32 R110, R0, 0x2 ;  /* 0x00000002006e781a */ /* 0x000fe20000000000 */
[----:B------:R-:W-:Y:S01]  /*0150*/  IMAD.SHL.U32 R13, R40, 0x4, RZ ;  /* 0x00000004280d7824 */ /* 0x000fe200078e00ff */
[----:B------:R-:W-:Y:S01]  /*0160*/  USHF.L.U32 UR18, UR10, 0xc, URZ ;  /* 0x0000000c0a127899 */ /* 0x000fe2000800063f */
[----:B------:R-:W-:Y:S01]  /*0170*/  IMAD.IADD R121, R15, 0x1, R124 ;  /* 0x000000010f797824 */ /* 0x000fe200078e027c */
[C---:B------:R-:W-:Y:S01]  /*0180*/  LOP3.LUT R3, R110.reuse, 0xc, RZ, 0xfc, !PT ;  /* 0x0000000c6e037812 */ /* 0x040fe200078efcff */
[C---:B------:R-:W-:Y:S01]  /*0190*/  IMAD.SHL.U32 R14, R110.reuse, 0x40, RZ ;  /* 0x000000406e0e7824 */ /* 0x040fe200078e00ff */
[----:B------:R-:W-:Y:S01]  /*01a0*/  ULEA UR20, UR8, UR18, 0xe ;  /* 0x0000001208147291 */ /* 0x000fe2000f8e703f */
[----:B------:R-:W-:Y:S01]  /*01b0*/  IMAD.IADD R123, R121, 0x1, R13 ;  /* 0x00000001797b7824 */ /* 0x000fe200078e020d */
[----:B------:R-:W-:-:S02]  /*01c0*/  LOP3.LUT R0, R110, 0x4, RZ, 0xfc, !PT ;  /* 0x000000046e007812 */ /* 0x000fc400078efcff */
[----:B------:R-:W-:Y:S01]  /*01d0*/  UIMAD.WIDE UR4, UR20, UR19, UR4 ;  /* 0x00000013140472a5 */ /* 0x000fe2000f8e0204 */
[C---:B------:R-:W-:Y:S01]  /*01e0*/  LOP3.LUT R2, R110.reuse, 0x8, RZ, 0xfc, !PT ;  /* 0x000000086e027812 */ /* 0x040fe200078efcff */
[--C-:B------:R-:W-:Y:S01]  /*01f0*/  IMAD R25, R3, 0x40, R123.reuse ;  /* 0x0000004003197824 */ /* 0x100fe200078e027b */
[C---:B------:R-:W-:Y:S01]  /*0200*/  LOP3.LUT R5, R110.reuse, 0x14, RZ, 0xfc, !PT ;  /* 0x000000146e057812 */ /* 0x040fe200078efcff */
[----:B------:R-:W-:Y:S01]  /*0210*/  IMAD.IADD R3, R123, 0x1, R14 ;  /* 0x000000017b037824 */ /* 0x000fe200078e020e */
[C---:B------:R-:W-:Y:S01]  /*0220*/  LOP3.LUT R6, R110.reuse, 0x18, RZ, 0xfc, !PT ;  /* 0x000000186e067812 */ /* 0x040fe200078efcff */
[----:B------:R-:W-:Y:S01]  /*0230*/  IMAD.U32 R36, RZ, RZ, UR4 ;  /* 0x00000004ff247e24 */ /* 0x000fe2000f8e00ff */
[C---:B------:R-:W-:Y:S01]  /*0240*/  LOP3.LUT R11, R110.reuse, 0x2c, RZ, 0xfc, !PT ;  /* 0x0000002c6e0b7812 */ /* 0x040fe200078efcff */
[----:B------:R-:W-:Y:S01]  /*0250*/  IMAD.U32 R37, RZ, RZ, UR5 ;  /* 0x00000005ff257e24 */ /* 0x000fe2000f8e00ff */
[----:B------:R-:W-:Y:S01]  /*0260*/  LOP3.LUT R16, R110, 0x30, RZ, 0xfc, !PT ;  /* 0x000000306e107812 */ /* 0x000fe200078efcff */
[--C-:B------:R-:W-:Y:S01]  /*0270*/  IMAD R21, R0, 0x40, R123.reuse ;  /* 0x0000004000157824 */ /* 0x100fe200078e027b */
[----:B------:R-:W-:Y:S01]  /*0280*/  LOP3.LUT R4, R110, 0x10, RZ, 0xfc, !PT ;  /* 0x000000106e047812 */ /* 0x000fe200078efcff */
[--C-:B------:R-:W-:Y:S01]  /*0290*/  IMAD R23, R2, 0x40, R123.reuse ;  /* 0x0000004002177824 */ /* 0x100fe200078e027b */
[C---:B------:R-:W-:Y:S01]  /*02a0*/  LOP3.LUT R7, R110.reuse, 0x1c, RZ, 0xfc, !PT ;  /* 0x0000001c6e077812 */ /* 0x040fe200078efcff */
[--C-:B------:R-:W-:Y:S01]  /*02b0*/  IMAD R29, R5, 0x40, R123.reuse ;  /* 0x00000040051d7824 */ /* 0x100fe200078e027b */
[----:B------:R-:W-:Y:S01]  /*02c0*/  LOP3.LUT R8, R110, 0x20, RZ, 0xfc, !PT ;  /* 0x000000206e087812 */ /* 0x000fe200078efcff */
[--C-:B------:R-:W-:Y:S01]  /*02d0*/  IMAD R31, R6, 0x40, R123.reuse ;  /* 0x00000040061f7824 */ /* 0x100fe200078e027b */
[C---:B------:R-:W-:Y:S01]  /*02e0*/  LOP3.LUT R17, R110.reuse, 0x34, RZ, 0xfc, !PT ;  /* 0x000000346e117812 */ /* 0x040fe200078efcff */
[--C-:B------:R-:W-:Y:S01]  /*02f0*/  IMAD R45, R11, 0x40, R123.reuse ;  /* 0x000000400b2d7824 */ /* 0x100fe200078e027b */
[----:B------:R-:W-:Y:S01]  /*0300*/  LOP3.LUT R18, R110, 0x38, RZ, 0xfc, !PT ;  /* 0x000000386e127812 */ /* 0x000fe200078efcff */
[--C-:B------:R-:W-:Y:S01]  /*0310*/  IMAD R47, R16, 0x40, R123.reuse ;  /* 0x00000040102f7824 */ /* 0x100fe200078e027b */
[----:B------:R-:W-:Y:S01]  /*0320*/  LOP3.LUT R9, R110, 0x24, RZ, 0xfc, !PT ;  /* 0x000000246e097812 */ /* 0x000fe200078efcff */
[--C-:B------:R-:W-:Y:S01]  /*0330*/  IMAD R27, R4, 0x40, R123.reuse ;  /* 0x00000040041b7824 */ /* 0x100fe200078e027b */
[C---:B------:R-:W-:Y:S01]  /*0340*/  LOP3.LUT R19, R110.reuse, 0x3c, RZ, 0xfc, !PT ;  /* 0x0000003c6e137812 */ /* 0x040fe200078efcff */
[--C-:B------:R-:W-:Y:S01]  /*0350*/  IMAD R33, R7, 0x40, R123.reuse ;  /* 0x0000004007217824 */ /* 0x100fe200078e027b */
[----:B------:R-:W-:Y:S01]  /*0360*/  LOP3.LUT R10, R110, 0x28, RZ, 0xfc, !PT ;  /* 0x000000286e0a7812 */ /* 0x000fe200078efcff */
[----:B------:R-:W-:-:S02]  /*0370*/  IMAD R35, R8, 0x40, R123 ;  /* 0x0000004008237824 */ /* 0x000fc400078e027b */
[--C-:B------:R-:W-:Y:S02]  /*0380*/  IMAD R49, R17, 0x40, R123.reuse ;  /* 0x0000004011317824 */ /* 0x100fe400078e027b */
[----:B------:R-:W-:Y:S02]  /*0390*/  IMAD R51, R18, 0x40, R123 ;  /* 0x0000004012337824 */ /* 0x000fe400078e027b */
[----:B------:R-:W-:-:S04]  /*03a0*/  IMAD.WIDE.U32 R2, R3, 0x4, R36 ;  /* 0x0000000403027825 */ /* 0x000fc800078e0024 */
[----:B------:R-:W-:-:S04]  /*03b0*/  IMAD.WIDE.U32 R4, R21, 0x4, R36 ;  /* 0x0000000415047825 */ /* 0x000fc800078e0024 */
[--C-:B------:R-:W-:Y:S02]  /*03c0*/  IMAD R41, R9, 0x40, R123.reuse ;  /* 0x0000004009297824 */ /* 0x100fe400078e027b */
[----:B------:R-:W-:Y:S02]  /*03d0*/  IMAD R53, R19, 0x40, R123 ;  /* 0x0000004013357824 */ /* 0x000fe400078e027b */
[----:B------:R-:W-:-:S04]  /*03e0*/  IMAD.WIDE.U32 R6, R23, 0x4, R36 ;  /* 0x0000000417067825 */ /* 0x000fc800078e0024 */
[----:B------:R-:W-:Y:S01]  /*03f0*/  IMAD R43, R10, 0x40, R123 ;  /* 0x000000400a2b7824 */ /* 0x000fe200078e027b */
[----:B------:R0:W2:Y:S01]  /*0400*/  LDG.E.128 R56, [R6.64] ;  /* 0x0000001006387981 */ /* 0x0000a2000c1e1d00 */
[----:B------:R-:W-:-:S04]  /*0410*/  IMAD.WIDE.U32 R8, R25, 0x4, R36 ;  /* 0x0000000419087825 */ /* 0x000fc800078e0024 */
[--C-:B------:R-:W-:Y:S01]  /*0420*/  IMAD.WIDE.U32 R16, R29, 0x4, R36.reuse ;  /* 0x000000041d107825 */ /* 0x100fe200078e0024 */
[----:B------:R1:W3:Y:S03]  /*0430*/  LDG.E.128 R60, [R8.64] ;  /* 0x00000010083c7981 */ /* 0x0002e6000c1e1d00 */
[--C-:B------:R-:W-:Y:S01]  /*0440*/  IMAD.WIDE.U32 R18, R31, 0x4, R36.reuse ;  /* 0x000000041f127825 */ /* 0x100fe200078e0024 */
[----:B------:R4:W2:Y:S03]  /*0450*/  LDG.E.128 R68, [R16.64] ;  /* 0x0000001010447981 */ /* 0x0008a6000c1e1d00 */
[--C-:B------:R-:W-:Y:S01]  /*0460*/  IMAD.WIDE.U32 R10, R27, 0x4, R36.reuse ;  /* 0x000000041b0a7825 */ /* 0x100fe200078e0024 */
[----:B------:R-:W2:Y:S03]  /*0470*/  LDG.E.128 R72, [R18.64] ;  /* 0x0000001012487981 */ /* 0x000ea6000c1e1d00 */
[--C-:B------:R-:W-:Y:S01]  /*0480*/  IMAD.WIDE.U32 R20, R33, 0x4, R36.reuse ;  /* 0x0000000421147825 */ /* 0x100fe200078e0024 */
[----:B------:R0:W2:Y:S03]  /*0490*/  LDG.E.128 R64, [R10.64] ;  /* 0x000000100a407981 */ /* 0x0000a6000c1e1d00 */
[--C-:B------:R-:W-:Y:S01]  /*04a0*/  IMAD.WIDE.U32 R22, R35, 0x4, R36.reuse ;  /* 0x0000000423167825 */ /* 0x100fe200078e0024 */
[----:B------:R-:W2:Y:S03]  /*04b0*/  LDG.E.128 R76, [R20.64] ;  /* 0x00000010144c7981 */ /* 0x000ea6000c1e1d00 */
[--C-:B------:R-:W-:Y:S01]  /*04c0*/  IMAD.WIDE.U32 R28, R45, 0x4, R36.reuse ;  /* 0x000000042d1c7825 */ /* 0x100fe200078e0024 */
[----:B------:R-:W2:Y:S03]  /*04d0*/  LDG.E.128 R80, [R22.64] ;  /* 0x0000001016507981 */ /* 0x000ea6000c1e1d00 */
[--C-:B------:R-:W-:Y:S01]  /*04e0*/  IMAD.WIDE.U32 R30, R47, 0x4, R36.reuse ;  /* 0x000000042f1e7825 */ /* 0x100fe200078e0024 */
[----:B------:R-:W2:Y:S03]  /*04f0*/  LDG.E.128 R92, [R28.64] ;  /* 0x000000101c5c7981 */ /* 0x000ea6000c1e1d00 */
[--C-:B------:R-:W-:Y:S01]  /*0500*/  IMAD.WIDE.U32 R32, R49, 0x4, R36.reuse ;  /* 0x0000000431207825 */ /* 0x100fe200078e0024 */
[----:B------:R0:W2:Y:S03]  /*0510*/  LDG.E.128 R44, [R2.64] ;  /* 0x00000010022c7981 */ /* 0x0000a6000c1e1d00 */
[--C-:B------:R-:W-:Y:S01]  /*0520*/  IMAD.WIDE.U32 R34, R51, 0x4, R36.reuse ;  /* 0x0000000433227825 */ /* 0x100fe200078e0024 */
[----:B------:R0:W3:Y:S03]  /*0530*/  LDG.E.128 R96, [R30.64] ;  /* 0x000000101e607981 */ /* 0x0000e6000c1e1d00 */
[--C-:B------:R-:W-:Y:S01]  /*0540*/  IMAD.WIDE.U32 R24, R41, 0x4, R36.reuse ;  /* 0x0000000429187825 */ /* 0x100fe200078e0024 */
[----:B------:R0:W3:Y:S03]  /*0550*/  LDG.E.128 R48, [R4.64] ;  /* 0x0000001004307981 */ /* 0x0000e6000c1e1d00 */
[----:B------:R-:W-:Y:S01]  /*0560*/  IMAD.WIDE.U32 R26, R43, 0x4, R36 ;  /* 0x000000042b1a7825 */ /* 0x000fe200078e0024 */
[----:B------:R-:W3:Y:S04]  /*0570*/  LDG.E.128 R84, [R24.64] ;  /* 0x0000001018547981 */ /* 0x000ee8000c1e1d00 */
[----:B------:R-:W3:Y:S01]  /*0580*/  LDG.E.128 R88, [R26.64] ;  /* 0x000000101a587981 */ /* 0x000ee2000c1e1d00 */
[----:B0-----:R-:W-:-:S02]  /*0590*/  IMAD.MOV.U32 R4, RZ, RZ, c[0x0][0x188] ;  /* 0x00006200ff047624 */ /* 0x001fc400078e00ff */
[----:B------:R-:W-:Y:S01]  /*05a0*/  IMAD.MOV.U32 R5, RZ, RZ, c[0x0][0x18c] ;  /* 0x00006300ff057624 */ /* 0x000fe200078e00ff */
[----:B------:R-:W3:Y:S01]  /*05b0*/  LDG.E.128 R100, [R34.64] ;  /* 0x0000001022647981 */ /* 0x000ee2000c1e1d00 */
[----:B------:R-:W-:-:S03]  /*05c0*/  IMAD.WIDE.U32 R2, R53, 0x4, R36 ;  /* 0x0000000435027825 */ /* 0x000fc600078e0024 */
[----:B------:R-:W3:Y:S04]  /*05d0*/  LDG.E.128 R52, [R32.64] ;  /* 0x0000001020347981 */ /* 0x000ee8000c1e1d00 */
[----:B------:R0:W3:Y:S04]  /*05e0*/  LDG.E R42, [R4.64] ;  /* 0x00000010042a7981 */ /* 0x0000e8000c1e1900 */
[----:B------:R0:W3:Y:S01]  /*05f0*/  LDG.E.128 R104, [R2.64] ;  /* 0x0000001002687981 */ /* 0x0000e2000c1e1d00 */
[----:B------:R-:W-:-:S04]  /*0600*/  LOP3.LUT R10, R109, 0x20, RZ, 0xc0, !PT ;  /* 0x000000206d0a7812 */ /* 0x000fc800078ec0ff */
[----:B------:R-:W4:Y:S01]  /*0610*/  R2UR UR9, R10 ;  /* 0x000000000a0973c2 */ /* 0x000f2200000e0000 */
[----:B-1----:R-:W-:Y:S02]  /*0620*/  LOP3.LUT R8, R109, 0x10, RZ, 0xc0, !PT ;  /* 0x000000106d087812 */ /* 0x002fe400078ec0ff */
[----:B------:R-:W-:Y:S02]  /*0630*/  IADD3 R9, R15, 0x10, RZ ;  /* 0x000000100f097810 */ /* 0x000fe40007ffe0ff */
[----:B------:R-:W-:Y:S02]  /*0640*/  SHF.R.U32.HI R120, RZ, 0x2, R8 ;  /* 0x00000002ff787819 */ /* 0x000fe40000011608 */
[----:B------:R-:W-:Y:S01]  /*0650*/  LOP3.LUT R111, R9, R124, RZ, 0x3c, !PT ;  /* 0x0000007c096f7212 */ /* 0x000fe200078e3cff */
[----:B------:R-:W1:Y:S01]  /*0660*/  S2UR UR11, SR_CTAID.Y ;  /* 0x00000000000b79c3 */ /* 0x000e620000002600 */
[----:B0-----:R-:W-:Y:S01]  /*0670*/  IMAD.SHL.U32 R3, R110, 0x100, RZ ;  /* 0x000001006e037824 */ /* 0x001fe200078e00ff */
[----:B----4-:R-:W-:-:S06]  /*0680*/  USHF.R.U32.HI UR5, URZ, 0x2, UR9 ;  /* 0x000000023f057899 */ /* 0x010fcc0008011609 */
[----:B------:R-:W-:-:S04]  /*0690*/  IADD3 R0, R120, UR5, RZ ;  /* 0x0000000578007c10 */ /* 0x000fc8000fffe0ff */
[C---:B------:R-:W-:Y:S02]  /*06a0*/  LOP3.LUT R2, R0.reuse, R123, RZ, 0x3c, !PT ;  /* 0x0000007b00027212 */ /* 0x040fe400078e3cff */
[----:B------:R-:W-:-:S03]  /*06b0*/  LOP3.LUT R0, R0, R111, R13, 0x1e, !PT ;  /* 0x0000006f00007212 */ /* 0x000fc600078e1e0d */
[--C-:B------:R-:W-:Y:S02]  /*06c0*/  IMAD R2, R2, 0x4, R3.reuse ;  /* 0x0000000402027824 */ /* 0x100fe400078e0203 */
[----:B------:R-:W-:Y:S01]  /*06d0*/  IMAD R0, R0, 0x4, R3 ;  /* 0x0000000400007824 */ /* 0x000fe200078e0203 */
[----:B-1----:R-:W-:Y:S01]  /*06e0*/  UIADD3 UR4, UR11, 0x1, URZ ;  /* 0x000000010b047890 */ /* 0x002fe2000fffe03f */
[----:B------:R-:W-:Y:S01]  /*06f0*/  IMAD.MOV.U32 R6, RZ, RZ, c[0x0][0x190] ;  /* 0x00006400ff067624 */ /* 0x000fe200078e00ff */
[----:B------:R-:W-:Y:S01]  /*0700*/  USHF.R.S32.HI UR13, URZ, 0x1f, UR13 ;  /* 0x0000001f3f0d7899 */ /* 0x000fe2000801140d */
[----:B------:R-:W-:-:S03]  /*0710*/  IMAD.MOV.U32 R7, RZ, RZ, c[0x0][0x194] ;  /* 0x00006500ff077624 */ /* 0x000fc600078e00ff */
[----:B------:R-:W-:Y:S02]  /*0720*/  ULEA.HI UR13, UR13, UR8, URZ, 0x8 ;  /* 0x000000080d0d7291 */ /* 0x000fe4000f8f403f */
[----:B------:R0:W5:Y:S02]  /*0730*/  LDG.E R6, [R6.64] ;  /* 0x0000001006067981 */ /* 0x000164000c1e1900 */
[----:B------:R-:W-:-:S04]  /*0740*/  ULOP3.LUT UR13, UR13, 0xffffff00, URZ, 0xc0, !UPT ;  /* 0xffffff000d0d7892 */ /* 0x000fc8000f8ec03f */
[----:B------:R-:W-:Y:S01]  /*0750*/  UIADD3 UR13, UR8, -UR13, URZ ;  /* 0x8000000d080d7290 */ /* 0x000fe2000fffe03f */
[C---:B------:R-:W-:Y:S01]  /*0760*/  IMAD.SHL.U32 R108, R109.reuse, 0x2, RZ ;  /* 0x000000026d6c7824 */ /* 0x040fe200078e00ff */
[----:B------:R-:W-:Y:S02]  /*0770*/  ULDC.64 UR6, c[0x0][0x168] ;  /* 0x00005a0000067ab9 */ /* 0x000fe40000000a00 */
[----:B------:R-:W-:Y:S02]  /*0780*/  ULDC.64 UR14, c[0x0][0x170] ;  /* 0x00005c00000e7ab9 */ /* 0x000fe40000000a00 */
[----:B------:R-:W-:Y:S01]  /*0790*/  USHF.L.U32 UR21, UR9, 0x2, URZ ;  /* 0x0000000209157899 */ /* 0x000fe2000800063f */
[C---:B------:R-:W-:Y:S01]  /*07a0*/  LOP3.LUT P1, RZ, R109.reuse, 0x2, RZ, 0xc0, !PT ;  /* 0x000000026dff7812 */ /* 0x040fe2000782c0ff */
[C---:B------:R-:W-:Y:S01]  /*07b0*/  IMAD.SHL.U32 R3, R109.reuse, 0x10, RZ ;  /* 0x000000106d037824 */ /* 0x040fe200078e00ff */
[C---:B------:R-:W-:Y:S02]  /*07c0*/  LOP3.LUT P0, RZ, R109.reuse, 0x1, RZ, 0xc0, !PT ;  /* 0x000000016dff7812 */ /* 0x040fe4000780c0ff */
[----:B------:R-:W-:-:S02]  /*07d0*/  LOP3.LUT R4, R109, 0x1c, RZ, 0xc0, !PT ;  /* 0x0000001c6d047812 */ /* 0x000fc400078ec0ff */
[----:B------:R-:W-:Y:S02]  /*07e0*/  LOP3.LUT R5, R109, 0xc, RZ, 0xc0, !PT ;  /* 0x0000000c6d057812 */ /* 0x000fe400078ec0ff */
[----:B------:R-:W-:Y:S02]  /*07f0*/  LOP3.LUT R16, R108, 0x6, RZ, 0xc0, !PT ;  /* 0x000000066c107812 */ /* 0x000fe400078ec0ff */
[----:B------:R-:W-:Y:S01]  /*0800*/  IADD3 R31, R15, 0x30, RZ ;  /* 0x000000300f1f7810 */ /* 0x000fe20007ffe0ff */
[----:B--2---:R-:W-:Y:S04]  /*0810*/  STS.128 [R2], R44 ;  /* 0x0000002c02007388 */ /* 0x004fe80000000c00 */
[----:B---3--:R-:W-:Y:S04]  /*0820*/  STS.128 [R0+0x400], R48 ;  /* 0x0004003000007388 */ /* 0x008fe80000000c00 */
[----:B------:R-:W-:Y:S04]  /*0830*/  STS.128 [R2+0x800], R56 ;  /* 0x0008003802007388 */ /* 0x000fe80000000c00 */
        /* <DEDUP_REMOVED lines=11> */
[----:B------:R1:W-:Y:S02]  /*08f0*/  STS.128 [R2+0x3800], R100 ;  /* 0x0038006402007388 */ /* 0x0003e40000000c00 */
[----:B-1----:R-:W-:-:S05]  /*0900*/  IMAD.SHL.U32 R2, R42, 0x2, RZ ;  /* 0x000000022a027824 */ /* 0x002fca00078e00ff */
[----:B------:R-:W-:-:S04]  /*0910*/  IMNMX R2, R2, UR4, PT ;  /* 0x0000000402027c17 */ /* 0x000fc8000b800200 */
[----:B0-----:R-:W-:-:S04]  /*0920*/  IMNMX R7, R2, 0x1, PT ;  /* 0x0000000102077817 */ /* 0x001fc80003800200 */
[----:B------:R-:W-:Y:S01]  /*0930*/  ISETP.LE.AND P2, PT, R7, UR11, PT ;  /* 0x0000000b07007c0c */ /* 0x000fe2000bf43270 */
[----:B------:R-:W-:Y:S01]  /*0940*/  UIMAD UR4, UR13, 0x300, UR10 ;  /* 0x000003000d0478a4 */ /* 0x000fe2000f8e020a */
[----:B------:R0:W-:Y:S01]  /*0950*/  STS.128 [R0+0x3c00], R104 ;  /* 0x003c006800007388 */ /* 0x0001e20000000c00 */
[----:B------:R-:W-:Y:S02]  /*0960*/  ULEA UR13, UR13, UR18, 0xe ;  /* 0x000000120d0d7291 */ /* 0x000fe4000f8e703f */
[----:B------:R-:W-:Y:S01]  /*0970*/  USHF.L.U32 UR4, UR4, 0x6, URZ ;  /* 0x0000000604047899 */ /* 0x000fe2000800063f */
[----:B------:R-:W-:Y:S01]  /*0980*/  STL [R1+0x138], R42 ;  /* 0x0001382a01007387 */ /* 0x000fe20000100800 */
[----:B------:R-:W-:Y:S02]  /*0990*/  UIMAD.WIDE UR6, UR13, UR19, UR6 ;  /* 0x000000130d0672a5 */ /* 0x000fe4000f8e0206 */
[----:B------:R-:W-:Y:S01]  /*09a0*/  UIMAD.WIDE UR14, UR4, UR19, UR14 ;  /* 0x00000013040e72a5 */ /* 0x000fe2000f8e020e */
[----:B------:R1:W-:Y:S01]  /*09b0*/  STL [R1+0x134], R7 ;  /* 0x0001340701007387 */ /* 0x0003e20000100800 */
[----:B0-----:R-:W-:-:S05]  /*09c0*/  IMAD.SHL.U32 R0, R12, 0x4, RZ ;  /* 0x000000040c007824 */ /* 0x001fca00078e00ff */
[C---:B-1----:R-:W-:Y:S02]  /*09d0*/  IADD3 R7, R0.reuse, 0x8, RZ ;  /* 0x0000000800077810 */ /* 0x042fe40007ffe0ff */
[C---:B------:R-:W-:Y:S02]  /*09e0*/  IADD3 R30, R0.reuse, 0x18, RZ ;  /* 0x00000018001e7810 */ /* 0x040fe40007ffe0ff */
[C---:B------:R-:W-:Y:S02]  /*09f0*/  IADD3 R24, R0.reuse, 0x28, RZ ;  /* 0x0000002800187810 */ /* 0x040fe40007ffe0ff */
[----:B------:R-:W-:Y:S01]  /*0a00*/  IADD3 R29, R0, 0x38, RZ ;  /* 0x00000038001d7810 */ /* 0x000fe20007ffe0ff */
[----:B------:R-:W-:Y:S05]  /*0a10*/  @!P2 BRA `(.L_x_0) ;  /* 0x000003900000a947 */ /* 0x000fea0003800000 */
[----:B------:R-:W-:Y:S01]  /*0a20*/  SHF.R.U32.HI R2, RZ, 0x2, R39 ;  /* 0x00000002ff027819 */ /* 0x000fe20000011627 */
[----:B------:R-:W-:Y:S01]  /*0a30*/  IMAD.MOV.U32 R0, RZ, RZ, -0x800000 ;  /* 0xff800000ff007424 */ /* 0x000fe200078e00ff */
[----:B------:R-:W-:Y:S01]  /*0a40*/  SHF.R.U32.HI R3, RZ, 0x2, R40 ;  /* 0x00000002ff037819 */ /* 0x000fe20000011628 */
[----:B-----5:R-:W-:Y:S01]  /*0a50*/  IMAD.MOV.U32 R6, RZ, RZ, -0x800000 ;  /* 0xff800000ff067424 */ /* 0x020fe200078e00ff */
[----:B------:R-:W-:Y:S01]  /*0a60*/  USHF.R.U32.HI UR18, URZ, 0x1, UR9 ;  /* 0x000000013f127899 */ /* 0x000fe20008011609 */
[----:B------:R-:W-:Y:S01]  /*0a70*/  IMAD.MOV.U32 R5, RZ, RZ, -0x800000 ;  /* 0xff800000ff057424 */ /* 0x000fe200078e00ff */
[----:B------:R0:W-:Y:S01]  /*0a80*/  STL [R1+0x144], R2 ;  /* 0x0001440201007387 */ /* 0x0001e20000100800 */
[----:B------:R-:W-:Y:S01]  /*0a90*/  IMAD.MOV.U32 R4, RZ, RZ, -0x800000 ;  /* 0xff800000ff047424 */ /* 0x000fe200078e00ff */
[----:B------:R-:W-:Y:S01]  /*0aa0*/  CS2R R96, SRZ ;  /* 0x0000000000607805 */ /* 0x000fe2000001ff00 */
[----:B------:R-:W-:Y:S01]  /*0ab0*/  CS2R R98, SRZ ;  /* 0x0000000000627805 */ /* 0x000fe2000001ff00 */
[----:B------:R-:W-:Y:S01]  /*0ac0*/  STL [R1+0x148], R3 ;  /* 0x0001480301007387 */ /* 0x000fe20000100800 */
[----:B------:R-:W-:Y:S01]  /*0ad0*/  CS2R R112, SRZ ;  /* 0x0000000000707805 */ /* 0x000fe2000001ff00 */
[----:B------:R-:W-:Y:S01]  /*0ae0*/  CS2R R114, SRZ ;  /* 0x0000000000727805 */ /* 0x000fe2000001ff00 */
[----:B------:R-:W-:Y:S01]  /*0af0*/  CS2R R100, SRZ ;  /* 0x0000000000647805 */ /* 0x000fe2000001ff00 */
[----:B------:R1:W-:Y:S01]  /*0b00*/  STL [R1+0xd8], R0 ;  /* 0x0000d80001007387 */ /* 0x0003e20000100800 */
[----:B------:R-:W-:Y:S01]  /*0b10*/  CS2R R102, SRZ ;  /* 0x0000000000667805 */ /* 0x000fe2000001ff00 */
[----:B0-----:R-:W-:Y:S01]  /*0b20*/  IADD3 R2, R120, R2, R3 ;  /* 0x0000000278027210 */ /* 0x001fe20007ffe003 */
[----:B------:R-:W-:Y:S01]  /*0b30*/  CS2R R92, SRZ ;  /* 0x00000000005c7805 */ /* 0x000fe2000001ff00 */
[----:B------:R-:W-:Y:S01]  /*0b40*/  STL [R1+0xd4], R6 ;  /* 0x0000d40601007387 */ /* 0x000fe20000100800 */
[----:B------:R-:W-:Y:S01]  /*0b50*/  CS2R R94, SRZ ;  /* 0x00000000005e7805 */ /* 0x000fe2000001ff00 */
[----:B------:R-:W-:Y:S01]  /*0b60*/  CS2R R88, SRZ ;  /* 0x0000000000587805 */ /* 0x000fe2000001ff00 */
[----:B------:R-:W-:Y:S01]  /*0b70*/  CS2R R90, SRZ ;  /* 0x00000000005a7805 */ /* 0x000fe2000001ff00 */
[----:B------:R-:W-:Y:S01]  /*0b80*/  STL [R1+0xd0], R5 ;  /* 0x0000d00501007387 */ /* 0x000fe20000100800 */
[----:B------:R-:W-:Y:S01]  /*0b90*/  CS2R R48, SRZ ;  /* 0x0000000000307805 */ /* 0x000fe2000001ff00 */
[----:B-1----:R-:W-:Y:S01]  /*0ba0*/  IMAD.MOV.U32 R0, RZ, RZ, RZ ;  /* 0x000000ffff007224 */ /* 0x002fe200078e00ff */
[----:B------:R-:W-:Y:S01]  /*0bb0*/  CS2R R50, SRZ ;  /* 0x0000000000327805 */ /* 0x000fe2000001ff00 */
[----:B------:R-:W-:Y:S01]  /*0bc0*/  STL [R1+0xcc], R4 ;  /* 0x0000cc0401007387 */ /* 0x000fe20000100800 */
[----:B------:R-:W-:Y:S01]  /*0bd0*/  CS2R R104, SRZ ;  /* 0x0000000000687805 */ /* 0x000fe2000001ff00 */
[----:B------:R-:W-:Y:S01]  /*0be0*/  CS2R R106, SRZ ;  /* 0x00000000006a7805 */ /* 0x000fe2000001ff00 */
[----:B------:R-:W-:Y:S01]  /*0bf0*/  CS2R R84, SRZ ;  /* 0x0000000000547805 */ /* 0x000fe2000001ff00 */
[----:B------:R0:W-:Y:S01]  /*0c00*/  STL [R1+0x140], R2 ;  /* 0x0001400201007387 */ /* 0x0001e20000100800 */
[----:B------:R-:W-:Y:S01]  /*0c10*/  CS2R R86, SRZ ;  /* 0x0000000000567805 */ /* 0x000fe2000001ff00 */
        /* <DEDUP_REMOVED lines=8> */
[----:B0-----:R-:W-:Y:S01]  /*0ca0*/  IADD3 R2, R2, UR18, RZ ;  /* 0x0000001202027c10 */ /* 0x001fe2000fffe0ff */
[----:B------:R-:W-:Y:S01]  /*0cb0*/  CS2R R76, SRZ ;  /* 0x00000000004c7805 */ /* 0x000fe2000001ff00 */
[----:B------:R-:W-:Y:S01]  /*0cc0*/  CS2R R78, SRZ ;  /* 0x00000000004e7805 */ /* 0x000fe2000001ff00 */
[----:B------:R-:W-:Y:S01]  /*0cd0*/  CS2R R236, SRZ ;  /* 0x0000000000ec7805 */ /* 0x000fe2000001ff00 */
[C---:B------:R-:W-:Y:S01]  /*0ce0*/  IADD3 R4, R2.reuse, 0x8, RZ ;  /* 0x0000000802047810 */ /* 0x040fe20007ffe0ff */
[----:B------:R0:W-:Y:S01]  /*0cf0*/  STL [R1+0xdc], R2 ;  /* 0x0000dc0201007387 */ /* 0x0001e20000100800 */
[C---:B------:R-:W-:Y:S01]  /*0d00*/  IADD3 R3, R2.reuse, 0x20, RZ ;  /* 0x0000002002037810 */ /* 0x040fe20007ffe0ff */
[----:B------:R-:W-:Y:S01]  /*0d10*/  CS2R R238, SRZ ;  /* 0x0000000000ee7805 */ /* 0x000fe2000001ff00 */
[----:B------:R-:W-:Y:S01]  /*0d20*/  CS2R R176, SRZ ;  /* 0x0000000000b07805 */ /* 0x000fe2000001ff00 */
[----:B------:R1:W-:Y:S01]  /*0d30*/  STL [R1+0x14c], R4 ;  /* 0x00014c0401007387 */ /* 0x0003e20000100800 */
[----:B------:R-:W-:Y:S01]  /*0d40*/  CS2R R178, SRZ ;  /* 0x0000000000b27805 */ /* 0x000fe2000001ff00 */
[----:B------:R-:W-:Y:S01]  /*0d50*/  CS2R R180, SRZ ;  /* 0x0000000000b47805 */ /* 0x000fe2000001ff00 */
[----:B------:R-:W-:Y:S01]  /*0d60*/  CS2R R182, SRZ ;  /* 0x0000000000b67805 */ /* 0x000fe2000001ff00 */
[----:B0-----:R-:W-:-:S05]  /*0d70*/  IADD3 R2, R2, 0x28, RZ ;  /* 0x0000002802027810 */ /* 0x001fca0007ffe0ff */
[----:B------:R1:W-:Y:S04]  /*0d80*/  STL [R1+0x154], R2 ;  /* 0x0001540201007387 */ /* 0x0003e80000100800 */
[----:B------:R1:W-:Y:S01]  /*0d90*/  STL [R1+0x150], R3 ;  /* 0x0001500301007387 */ /* 0x0003e20000100800 */
[----:B------:R-:W-:Y:S05]  /*0da0*/  BRA `(.L_x_1) ;  /* 0x0000d6e000007947 */ /* 0x000fea0003800000 */
.L_x_0:
[----:B------:R-:W-:Y:S01]  /*0db0*/  ULEA.HI UR4, UR11, UR11, URZ, 0x1 ;  /* 0x0000000b0b047291 */ /* 0x000fe2000f8f083f */
[----:B------:R-:W-:Y:S01]  /*0dc0*/  SHF.R.U32.HI R0, RZ, 0x1, R38 ;  /* 0x00000001ff007819 */ /* 0x000fe20000011626 */
[----:B------:R-:W-:Y:S01]  /*0dd0*/  IMAD R8, R8, 0x4, R123 ;  /* 0x0000000408087824 */ /* 0x000fe200078e027b */
[----:B------:R-:W-:Y:S01]  /*0de0*/  LOP3.LUT R3, R3, 0x1c0, RZ, 0xc0, !PT ;  /* 0x000001c003037812 */ /* 0x000fe200078ec0ff */
[----:B------:R-:W-:Y:S01]  /*0df0*/  ULOP3.LUT UR4, UR4, 0x3fffffe, URZ, 0xc0, !UPT ;  /* 0x03fffffe04047892 */ /* 0x000fe2000f8ec03f */
[----:B------:R-:W-:Y:S01]  /*0e00*/  LEA R10, R12, 0x1, 0x1 ;  /* 0x000000010c0a7811 */ /* 0x000fe200078e08ff */
[--C-:B------:R-:W-:Y:S01]  /*0e10*/  IMAD R9, R109, 0x2, R0.reuse ;  /* 0x000000026d097824 */ /* 0x100fe200078e0200 */
[C---:B------:R-:W-:Y:S01]  /*0e20*/  LOP3.LUT R2, R3.reuse, 0x3, R109, 0xf8, !PT ;  /* 0x0000000303027812 */ /* 0x040fe200078ef86d */
[----:B------:R-:W-:Y:S01]  /*0e30*/  UIADD3 UR4, -UR4, UR11, URZ ;  /* 0x0000000b04047290 */ /* 0x000fe2000fffe13f */
[----:B------:R-:W-:Y:S01]  /*0e40*/  LEA.HI R3, R3, 0x4000, RZ, 0x1e ;  /* 0x0000400003037811 */ /* 0x000fe200078ff0ff */
[----:B------:R-:W-:Y:S01]  /*0e50*/  IMAD.U32 R251, RZ, RZ, UR21 ;  /* 0x00000015fffb7e24 */ /* 0x000fe2000f8e00ff */
[----:B------:R-:W-:Y:S01]  /*0e60*/  LOP3.LUT R27, R5, R10, R0, 0xf6, !PT ;  /* 0x0000000a051b7212 */ /* 0x000fe200078ef600 */
[----:B------:R-:W-:Y:S01]  /*0e70*/  USHF.R.U32.HI UR18, URZ, 0x1, UR9 ;  /* 0x000000013f127899 */ /* 0x000fe20008011609 */
[----:B------:R-:W-:Y:S01]  /*0e80*/  LOP3.LUT R0, R4, 0x3, R9, 0xf8, !PT ;  /* 0x0000000304007812 */ /* 0x000fe200078ef809 */
[----:B------:R-:W-:Y:S01]  /*0e90*/  IMAD R2, R2, 0x4, R3 ;  /* 0x0000000402027824 */ /* 0x000fe200078e0203 */
[----:B-----5:R-:W-:Y:S01]  /*0ea0*/  LEA R6, R6, UR4, 0x1 ;  /* 0x0000000406067c11 */ /* 0x020fe2000f8e08ff */
[----:B------:R-:W-:Y:S01]  /*0eb0*/  IMAD.SHL.U32 R9, R38, 0x10, RZ ;  /* 0x0000001026097824 */ /* 0x000fe200078e00ff */
[----:B------:R-:W-:Y:S01]  /*0ec0*/  SHF.R.U32.HI R11, RZ, 0x2, R39 ;  /* 0x00000002ff0b7819 */ /* 0x000fe20000011627 */
[----:B------:R-:W-:Y:S01]  /*0ed0*/  IMAD.SHL.U32 R3, R12, 0x10, RZ ;  /* 0x000000100c037824 */ /* 0x000fe200078e00ff */
[----:B------:R-:W-:Y:S01]  /*0ee0*/  SHF.R.U32.HI R17, RZ, 0x2, R40 ;  /* 0x00000002ff117819 */ /* 0x000fe20000011628 */
[----:B------:R-:W-:Y:S01]  /*0ef0*/  IMAD.SHL.U32 R28, R6, 0x40, RZ ;  /* 0x00000040061c7824 */ /* 0x000fe200078e00ff */
[----:B------:R-:W-:Y:S01]  /*0f00*/  LOP3.LUT R251, R251, 0x3e, R108, 0xf8, !PT ;  /* 0x0000003efbfb7812 */ /* 0x000fe200078ef86c */
[----:B------:R-:W-:Y:S01]  /*0f10*/  IMAD R18, R12, 0x10, R9 ;  /* 0x000000100c127824 */ /* 0x000fe200078e0209 */
[----:B------:R-:W-:Y:S01]  /*0f20*/  LOP3.LUT R12, R8, UR21, RZ, 0x3c, !PT ;  /* 0x00000015080c7c12 */ /* 0x000fe2000f8e3cff */
[----:B------:R0:W-:Y:S01]  /*0f30*/  STL [R1+0x144], R11 ;  /* 0x0001440b01007387 */ /* 0x0001e20000100800 */
[C---:B------:R-:W-:Y:S01]  /*0f40*/  IADD3 R10, R28.reuse, 0x2e, RZ ;  /* 0x0000002e1c0a7810 */ /* 0x040fe20007ffe0ff */
[----:B------:R-:W-:Y:S01]  /*0f50*/  CS2R R96, SRZ ;  /* 0x0000000000607805 */ /* 0x000fe2000001ff00 */
[C---:B------:R-:W-:Y:S01]  /*0f60*/  IADD3 R4, R3.reuse, 0x20, RZ ;  /* 0x0000002003047810 */ /* 0x040fe20007ffe0ff */
[----:B------:R-:W-:Y:S01]  /*0f70*/  STL [R1+0x148], R17 ;  /* 0x0001481101007387 */ /* 0x000fe20000100800 */
[----:B------:R-:W-:Y:S01]  /*0f80*/  IADD3 R6, R3, 0x28, RZ ;  /* 0x0000002803067810 */ /* 0x000fe20007ffe0ff */
[----:B------:R1:W2:Y:S01]  /*0f90*/  R2UR UR26, R10 ;  /* 0x000000000a1a73c2 */ /* 0x0002a200000e0000 */
[----:B------:R-:W-:Y:S01]  /*0fa0*/  IADD3 R3, R28, 0x29, RZ ;  /* 0x000000291c037810 */ /* 0x000fe20007ffe0ff */
[----:B------:R-:W-:Y:S01]  /*0fb0*/  CS2R R98, SRZ ;  /* 0x0000000000627805 */ /* 0x000fe2000001ff00 */
[----:B------:R-:W-:Y:S01]  /*0fc0*/  IADD3 R33, R120, R11, R17 ;  /* 0x0000000b78217210 */ /* 0x000fe20007ffe011 */
[----:B------:R-:W-:Y:S01]  /*0fd0*/  CS2R R112, SRZ ;  /* 0x0000000000707805 */ /* 0x000fe2000001ff00 */
[C---:B0-----:R-:W-:Y:S01]  /*0fe0*/  IADD3 R11, R28.reuse, 0x2f, RZ ;  /* 0x0000002f1c0b7810 */ /* 0x041fe20007ffe0ff */
[----:B------:R-:W-:Y:S01]  /*0ff0*/  CS2R R114, SRZ ;  /* 0x0000000000727805 */ /* 0x000fe2000001ff00 */
[----:B------:R-:W-:Y:S01]  /*1000*/  IADD3 R5, R28, 0x2b, RZ ;  /* 0x0000002b1c057810 */ /* 0x000fe20007ffe0ff */
[----:B------:R0:W3:Y:S01]  /*1010*/  R2UR UR42, R3 ;  /* 0x00000000032a73c2 */ /* 0x0000e200000e0000 */
[----:B-1----:R-:W-:Y:S01]  /*1020*/  SHF.R.U32.HI R10, RZ, 0x2, R12 ;  /* 0x00000002ff0a7819 */ /* 0x002fe2000001160c */
[----:B------:R-:W-:Y:S01]  /*1030*/  STL [R1+0x140], R33 ;  /* 0x0001402101007387 */ /* 0x000fe20000100800 */
[C---:B------:R-:W-:Y:S01]  /*1040*/  LOP3.LUT R20, R33.reuse, R4, R9, 0xf6, !PT ;  /* 0x0000000421147212 */ /* 0x040fe200078ef609 */
[----:B------:R-:W-:Y:S01]  /*1050*/  IMAD.IADD R18, R18, 0x1, R33 ;  /* 0x0000000112127824 */ /* 0x000fe200078e0221 */
[----:B------:R-:W-:Y:S01]  /*1060*/  LOP3.LUT R10, R10, 0x30, RZ, 0xc0, !PT ;  /* 0x000000300a0a7812 */ /* 0x000fe200078ec0ff */
[----:B------:R-:W-:Y:S01]  /*1070*/  STL [R1+0xc], R28 ;  /* 0x00000c1c01007387 */ /* 0x000fe20000100800 */
[----:B------:R-:W-:Y:S01]  /*1080*/  LOP3.LUT R21, R33, R6, R9, 0xf6, !PT ;  /* 0x0000000621157212 */ /* 0x000fe200078ef609 */
[----:B------:R1:W4:Y:S01]  /*1090*/  R2UR UR27, R11 ;  /* 0x000000000b1b73c2 */ /* 0x00032200000e0000 */
[C---:B0-----:R-:W-:Y:S01]  /*10a0*/  IADD3 R3, R28.reuse, 0x30, RZ ;  /* 0x000000301c037810 */ /* 0x041fe20007ffe0ff */
[----:B------:R-:W-:Y:S01]  /*10b0*/  CS2R R100, SRZ ;  /* 0x0000000000647805 */ /* 0x000fe2000001ff00 */
[C---:B------:R-:W-:Y:S01]  /*10c0*/  IADD3 R6, R28.reuse, 0x2c, RZ ;  /* 0x0000002c1c067810 */ /* 0x040fe20007ffe0ff */
[----:B------:R-:W-:Y:S01]  /*10d0*/  CS2R R102, SRZ ;  /* 0x0000000000667805 */ /* 0x000fe2000001ff00 */
[C---:B------:R-:W-:Y:S01]  /*10e0*/  IADD3 R9, R28.reuse, 0x2d, RZ ;  /* 0x0000002d1c097810 */ /* 0x040fe20007ffe0ff */
[----:B------:R-:W-:Y:S01]  /*10f0*/  CS2R R92, SRZ ;  /* 0x00000000005c7805 */ /* 0x000fe2000001ff00 */
[----:B------:R-:W-:Y:S01]  /*1100*/  IADD3 R8, R28, 0x34, RZ ;  /* 0x000000341c087810 */ /* 0x000fe20007ffe0ff */
[----:B------:R0:W2:Y:S01]  /*1110*/  R2UR UR28, R3 ;  /* 0x00000000031c73c2 */ /* 0x0000a200000e0000 */
[----:B-1----:R-:W-:Y:S01]  /*1120*/  IADD3 R11, R10, 0x4000, RZ ;  /* 0x000040000a0b7810 */ /* 0x002fe20007ffe0ff */
[----:B------:R-:W-:Y:S01]  /*1130*/  CS2R R94, SRZ ;  /* 0x00000000005e7805 */ /* 0x000fe2000001ff00 */
[----:B------:R-:W-:Y:S01]  /*1140*/  IADD3 R4, R28, 0x2a, RZ ;  /* 0x0000002a1c047810 */ /* 0x000fe20007ffe0ff */
[----:B------:R-:W-:Y:S01]  /*1150*/  CS2R R88, SRZ ;  /* 0x0000000000587805 */ /* 0x000fe2000001ff00 */
[----:B------:R-:W-:Y:S01]  /*1160*/  LOP3.LUT R19, R123, UR5, RZ, 0x3c, !PT ;  /* 0x000000057b137c12 */ /* 0x000fe2000f8e3cff */
[----:B------:R-:W-:Y:S01]  /*1170*/  CS2R R90, SRZ ;  /* 0x00000000005a7805 */ /* 0x000fe2000001ff00 */
[----:B------:R-:W-:Y:S01]  /*1180*/  IADD3 R23, R124, 0x20, R15 ;  /* 0x000000207c177810 */ /* 0x000fe20007ffe00f */
[----:B------:R1:W2:Y:S01]  /*1190*/  R2UR UR23, R5 ;  /* 0x00000000051773c2 */ /* 0x0002a200000e0000 */
[----:B0-----:R-:W-:Y:S01]  /*11a0*/  IADD3 R3, R28, 0x36, RZ ;  /* 0x000000361c037810 */ /* 0x001fe20007ffe0ff */
[----:B------:R-:W-:Y:S01]  /*11b0*/  CS2R R48, SRZ ;  /* 0x0000000000307805 */ /* 0x000fe2000001ff00 */
[----:B------:R-:W-:Y:S01]  /*11c0*/  IADD3 R22, R13, UR5, RZ ;  /* 0x000000050d167c10 */ /* 0x000fe2000fffe0ff */
[----:B------:R-:W-:Y:S01]  /*11d0*/  CS2R R50, SRZ ;  /* 0x0000000000327805 */ /* 0x000fe2000001ff00 */
[----:B------:R-:W-:Y:S01]  /*11e0*/  LOP3.LUT R25, R124, R24, R122, 0xf6, !PT ;  /* 0x000000187c197212 */ /* 0x000fe200078ef67a */
[----:B------:R-:W-:Y:S01]  /*11f0*/  CS2R R104, SRZ ;  /* 0x0000000000687805 */ /* 0x000fe2000001ff00 */
[----:B------:R-:W-:Y:S01]  /*1200*/  LOP3.LUT R24, R22, R23, RZ, 0x3c, !PT ;  /* 0x0000001716187212 */ /* 0x000fe200078e3cff */
[----:B------:R0:W2:Y:S01]  /*1210*/  R2UR UR34, R3 ;  /* 0x00000000032273c2 */ /* 0x0000a200000e0000 */
[----:B-1----:R-:W-:Y:S01]  /*1220*/  IADD3 R5, R28, 0x32, RZ ;  /* 0x000000321c057810 */ /* 0x002fe20007ffe0ff */
[----:B------:R-:W-:Y:S01]  /*1230*/  IMAD.IADD R26, R124, 0x1, R22 ;  /* 0x000000017c1a7824 */ /* 0x000fe200078e0216 */
[----:B------:R-:W-:Y:S01]  /*1240*/  LEA R24, R24, 0x4000, 0x2 ;  /* 0x0000400018187811 */ /* 0x000fe200078e10ff */
[----:B------:R-:W-:Y:S01]  /*1250*/  CS2R R106, SRZ ;  /* 0x00000000006a7805 */ /* 0x000fe2000001ff00 */
[----:B------:R-:W-:Y:S01]  /*1260*/  CS2R R84, SRZ ;  /* 0x0000000000547805 */ /* 0x000fe2000001ff00 */
[----:B------:R-:W-:Y:S01]  /*1270*/  CS2R R86, SRZ ;  /* 0x0000000000567805 */ /* 0x000fe2000001ff00 */
[----:B------:R-:W-:Y:S01]  /*1280*/  LOP3.LUT R26, R26, R31, RZ, 0x3c, !PT ;  /* 0x0000001f1a1a7212 */ /* 0x000fe200078e3cff */
[C---:B0-----:R-:W-:Y:S01]  /*1290*/  IMAD R3, R12.reuse, 0x4, R11 ;  /* 0x000000040c037824 */ /* 0x041fe200078e020b */
[----:B------:R-:W-:Y:S01]  /*12a0*/  LOP3.LUT R12, R12, 0x100, RZ, 0xfc, !PT ;  /* 0x000001000c0c7812 */ /* 0x000fe200078efcff */
[----:B------:R0:W1:Y:S01]  /*12b0*/  R2UR UR30, R5 ;  /* 0x00000000051e73c2 */ /* 0x00006200000e0000 */
[----:B------:R-:W-:Y:S01]  /*12c0*/  IMAD.SHL.U32 R11, R251, 0x2, RZ ;  /* 0x00000002fb0b7824 */ /* 0x000fe200078e00ff */
[----:B------:R-:W-:Y:S01]  /*12d0*/  LEA R26, R26, 0x4000, 0x2 ;  /* 0x000040001a1a7811 */ /* 0x000fe200078e10ff */
[----:B------:R3:W-:Y:S01]  /*12e0*/  STL [R1+0x8], R3 ;  /* 0x0000080301007387 */ /* 0x0007e20000100800 */
[----:B------:R-:W-:Y:S01]  /*12f0*/  SHF.R.U32.HI R10, RZ, 0x2, R12 ;  /* 0x00000002ff0a7819 */ /* 0x000fe2000001160c */
[----:B------:R-:W-:Y:S01]  /*1300*/  CS2R R116, SRZ ;  /* 0x0000000000747805 */ /* 0x000fe2000001ff00 */
[----:B------:R-:W-:Y:S01]  /*1310*/  CS2R R118, SRZ ;  /* 0x0000000000767805 */ /* 0x000fe2000001ff00 */
[----:B------:R-:W-:Y:S01]  /*1320*/  IMAD R26, R110, 0x100, R26 ;  /* 0x000001006e1a7824 */ /* 0x000fe200078e021a */
[----:B0-----:R-:W-:Y:S01]  /*1330*/  IADD3 R5, R28, 0x38, RZ ;  /* 0x000000381c057810 */ /* 0x001fe20007ffe0ff */
[----:B------:R0:W1:Y:S01]  /*1340*/  R2UR UR24, R6 ;  /* 0x00000000061873c2 */ /* 0x00006200000e0000 */
[----:B------:R-:W-:Y:S01]  /*1350*/  LOP3.LUT R10, R10, 0x70, RZ, 0xc0, !PT ;  /* 0x000000700a0a7812 */ /* 0x000fe200078ec0ff */
[----:B------:R-:W-:Y:S01]  /*1360*/  CS2R R52, SRZ ;  /* 0x0000000000347805 */ /* 0x000fe2000001ff00 */
[----:B------:R-:W-:Y:S01]  /*1370*/  CS2R R54, SRZ ;  /* 0x0000000000367805 */ /* 0x000fe2000001ff00 */
[C---:B---3--:R-:W-:Y:S01]  /*1380*/  IADD3 R3, R28.reuse, 0x3c, RZ ;  /* 0x0000003c1c037810 */ /* 0x048fe20007ffe0ff */
[----:B------:R-:W-:Y:S01]  /*1390*/  CS2R R80, SRZ ;  /* 0x0000000000507805 */ /* 0x000fe2000001ff00 */
[----:B------:R-:W-:Y:S01]  /*13a0*/  CS2R R82, SRZ ;  /* 0x0000000000527805 */ /* 0x000fe2000001ff00 */
[----:B------:R-:W-:Y:S01]  /*13b0*/  CS2R R40, SRZ ;  /* 0x0000000000287805 */ /* 0x000fe2000001ff00 */
[----:B------:R3:W1:Y:S01]  /*13c0*/  R2UR UR25, R9 ;  /* 0x00000000091973c2 */ /* 0x00066200000e0000 */
[C---:B0-----:R-:W-:Y:S01]  /*13d0*/  IADD3 R6, R28.reuse, 0x33, RZ ;  /* 0x000000331c067810 */ /* 0x041fe20007ffe0ff */
[----:B------:R-:W-:Y:S01]  /*13e0*/  CS2R R42, SRZ ;  /* 0x00000000002a7805 */ /* 0x000fe2000001ff00 */
[----:B------:R-:W-:Y:S01]  /*13f0*/  CS2R R76, SRZ ;  /* 0x00000000004c7805 */ /* 0x000fe2000001ff00 */
[----:B------:R-:W-:Y:S01]  /*1400*/  CS2R R78, SRZ ;  /* 0x00000000004e7805 */ /* 0x000fe2000001ff00 */
[----:B------:R-:W-:Y:S01]  /*1410*/  CS2R R236, SRZ ;  /* 0x0000000000ec7805 */ /* 0x000fe2000001ff00 */
[----:B------:R-:W-:Y:S01]  /*1420*/  CS2R R238, SRZ ;  /* 0x0000000000ee7805 */ /* 0x000fe2000001ff00 */
[----:B------:R-:W-:Y:S01]  /*1430*/  CS2R R176, SRZ ;  /* 0x0000000000b07805 */ /* 0x000fe2000001ff00 */
[----:B------:R0:W1:Y:S01]  /*1440*/  R2UR UR36, R5 ;  /* 0x00000000052473c2 */ /* 0x00006200000e0000 */
[----:B---3--:R-:W-:Y:S01]  /*1450*/  IADD3 R9, R28, 0x35, RZ ;  /* 0x000000351c097810 */ /* 0x008fe20007ffe0ff */
[----:B------:R-:W-:Y:S01]  /*1460*/  CS2R R178, SRZ ;  /* 0x0000000000b27805 */ /* 0x000fe2000001ff00 */
[----:B------:R-:W-:Y:S01]  /*1470*/  CS2R R180, SRZ ;  /* 0x0000000000b47805 */ /* 0x000fe2000001ff00 */
[----:B------:R-:W-:Y:S01]  /*1480*/  CS2R R182, SRZ ;  /* 0x0000000000b67805 */ /* 0x000fe2000001ff00 */
[----:B------:R-:W-:-:S02]  /*1490*/  UMOV UR4, URZ ;  /* 0x0000003f00047c82 */ /* 0x000fc40008000000 */
[----:B------:R-:W-:Y:S01]  /*14a0*/  UMOV UR13, UR11 ;  /* 0x0000000b000d7c82 */ /* 0x000fe20008000000 */
[----:B0-----:R-:W-:Y:S01]  /*14b0*/  IADD3 R5, R10, 0x4000, RZ ;  /* 0x000040000a057810 */ /* 0x001fe20007ffe0ff */
[----:B------:R0:W3:Y:S02]  /*14c0*/  R2UR UR32, R8 ;  /* 0x00000000082073c2 */ /* 0x0000e400000e0000 */
[----:B0-----:R-:W-:-:S06]  /*14d0*/  IADD3 R8, R28, 0x3a, RZ ;  /* 0x0000003a1c087810 */ /* 0x001fcc0007ffe0ff */
[----:B------:R0:W1:Y:S08]  /*14e0*/  R2UR UR31, R6 ;  /* 0x00000000061f73c2 */ /* 0x00007000000e0000 */
[----:B------:R2:W1:Y:S01]  /*14f0*/  R2UR UR33, R9 ;  /* 0x00000000092173c2 */ /* 0x00046200000e0000 */
[----:B0-----:R-:W-:-:S07]  /*1500*/  IADD3 R6, R28, 0x39, RZ ;  /* 0x000000391c067810 */ /* 0x001fce0007ffe0ff */
[----:B------:R0:W1:Y:S01]  /*1510*/  R2UR UR40, R3 ;  /* 0x00000000032873c2 */ /* 0x00006200000e0000 */
[----:B--2---:R-:W-:Y:S01]  /*1520*/  IADD3 R9, R28, 0x3b, RZ ;  /* 0x0000003b1c097810 */ /* 0x004fe20007ffe0ff */
[----:B0-----:R-:W-:Y:S01]  /*1530*/  IMAD R3, R12, 0x4, R5 ;  /* 0x000000040c037824 */ /* 0x001fe200078e0205 */
[----:B------:R-:W-:-:S05]  /*1540*/  LOP3.LUT R5, R251, 0x40, RZ, 0xfc, !PT ;  /* 0x00000040fb057812 */ /* 0x000fca00078efcff */
[----:B------:R0:W2:Y:S01]  /*1550*/  R2UR UR38, R8 ;  /* 0x00000000082673c2 */ /* 0x0000a200000e0000 */
[----:B------:R-:W-:Y:S01]  /*1560*/  LOP3.LUT R12, R11, 0x170, RZ, 0xc0, !PT ;  /* 0x000001700b0c7812 */ /* 0x000fe200078ec0ff */
[----:B------:R1:W-:Y:S01]  /*1570*/  STL [R1+0x4], R3 ;  /* 0x0000040301007387 */ /* 0x0003e20000100800 */
[----:B------:R-:W-:-:S05]  /*1580*/  LOP3.LUT R11, R18, 0x18, RZ, 0x3c, !PT ;  /* 0x00000018120b7812 */ /* 0x000fca00078e3cff */
[----:B------:R1:W2:Y:S01]  /*1590*/  R2UR UR22, R4 ;  /* 0x00000000041673c2 */ /* 0x0002a200000e0000 */
[----:B0-----:R-:W-:-:S04]  /*15a0*/  LOP3.LUT R8, R251, 0x100, RZ, 0xfc, !PT ;  /* 0x00000100fb087812 */ /* 0x001fc800078efcff */
[C---:B------:R-:W-:Y:S01]  /*15b0*/  LOP3.LUT R10, R8.reuse, 0x1b8, RZ, 0xc0, !PT ;  /* 0x000001b8080a7812 */ /* 0x040fe200078ec0ff */
[----:B------:R-:W-:Y:S01]  /*15c0*/  IMAD.SHL.U32 R17, R8, 0x2, RZ ;  /* 0x0000000208117824 */ /* 0x000fe200078e00ff */
[----:B-1----:R-:W-:Y:S01]  /*15d0*/  IADD3 R4, R28, 0x31, RZ ;  /* 0x000000311c047810 */ /* 0x002fe20007ffe0ff */
[----:B------:R0:W1:Y:S03]  /*15e0*/  R2UR UR37, R6 ;  /* 0x00000000062573c2 */ /* 0x00006600000e0000 */
[----:B------:R-:W-:-:S04]  /*15f0*/  LOP3.LUT R17, R17, 0x370, RZ, 0xc0, !PT ;  /* 0x0000037011117812 */ /* 0x000fc800078ec0ff */
[----:B------:R-:W-:Y:S01]  /*1600*/  IADD3 R252, R17, 0x4000, RZ ;  /* 0x0000400011fc7810 */ /* 0x000fe20007ffe0ff */
[----:B------:R2:W1:Y:S01]  /*1610*/  R2UR UR39, R9 ;  /* 0x00000000092773c2 */ /* 0x00046200000e0000 */
[C---:B0-----:R-:W-:Y:S01]  /*1620*/  LOP3.LUT R6, R5.reuse, 0xf8, RZ, 0xc0, !PT ;  /* 0x000000f805067812 */ /* 0x041fe200078ec0ff */
[----:B------:R-:W-:Y:S01]  /*1630*/  IMAD.SHL.U32 R5, R5, 0x2, RZ ;  /* 0x0000000205057824 */ /* 0x000fe200078e00ff */
[----:B------:R-:W-:Y:S01]  /*1640*/  LOP3.LUT R17, R124, R7, R122, 0xf6, !PT ;  /* 0x000000077c117212 */ /* 0x000fe200078ef67a */
[C---:B------:R-:W-:Y:S02]  /*1650*/  IMAD R252, R251.reuse, 0x4, R252 ;  /* 0x00000004fbfc7824 */ /* 0x040fe400078e02fc */
[----:B------:R-:W-:Y:S01]  /*1660*/  IMAD.IADD R3, R251, 0x1, R6 ;  /* 0x00000001fb037824 */ /* 0x000fe200078e0206 */
[----:B------:R-:W-:Y:S01]  /*1670*/  LOP3.LUT R6, R5, 0x1f0, RZ, 0xc0, !PT ;  /* 0x000001f005067812 */ /* 0x000fe200078ec0ff */
[----:B------:R0:W1:Y:S01]  /*1680*/  R2UR UR29, R4 ;  /* 0x00000000041d73c2 */ /* 0x00006200000e0000 */
[----:B--2---:R-:W-:Y:S01]  /*1690*/  LOP3.LUT R9, R251, 0x140, RZ, 0xfc, !PT ;  /* 0x00000140fb097812 */ /* 0x004fe200078efcff */
[----:B------:R-:W-:-:S03]  /*16a0*/  IMAD R7, R15, 0x40, R18 ;  /* 0x000000400f077824 */ /* 0x000fc600078e0212 */
[C---:B------:R-:W-:Y:S01]  /*16b0*/  LOP3.LUT R8, R9.reuse, 0x1f8, RZ, 0xc0, !PT ;  /* 0x000001f809087812 */ /* 0x040fe200078ec0ff */
[----:B------:R-:W-:Y:S01]  /*16c0*/  IMAD.SHL.U32 R9, R9, 0x2, RZ ;  /* 0x0000000209097824 */ /* 0x000fe200078e00ff */
[----:B0-----:R-:W-:-:S03]  /*16d0*/  IADD3 R4, R28, 0x37, RZ ;  /* 0x000000371c047810 */ /* 0x001fc60007ffe0ff */
[----:B------:R-:W-:Y:S01]  /*16e0*/  IMAD.IADD R5, R251, 0x1, R8 ;  /* 0x00000001fb057824 */ /* 0x000fe200078e0208 */
[----:B------:R-:W-:Y:S01]  /*16f0*/  IADD3 R8, R6, 0x4000, RZ ;  /* 0x0000400006087810 */ /* 0x000fe20007ffe0ff */
[----:B------:R0:W2:Y:S01]  /*1700*/  R2UR UR35, R4 ;  /* 0x00000000042373c2 */ /* 0x0000a200000e0000 */
[----:B------:R-:W-:Y:S01]  /*1710*/  LOP3.LUT R9, R9, 0x3f0, RZ, 0xc0, !PT ;  /* 0x000003f009097812 */ /* 0x000fe200078ec0ff */
[----:B------:R-:W-:Y:S01]  /*1720*/  IMAD R6, R251, 0x4, R12 ;  /* 0x00000004fb067824 */ /* 0x000fe200078e020c */
[----:B------:R-:W-:Y:S01]  /*1730*/  LEA R12, R21, 0x4000, 0x2 ;  /* 0x00004000150c7811 */ /* 0x000fe200078e10ff */
[C---:B------:R-:W-:Y:S02]  /*1740*/  IMAD R8, R251.reuse, 0x4, R8 ;  /* 0x00000004fb087824 */ /* 0x040fe400078e0208 */
[----:B------:R-:W-:Y:S01]  /*1750*/  IMAD.MOV.U32 R21, RZ, RZ, -0x800000 ;  /* 0xff800000ff157424 */ /* 0x000fe200078e00ff */
[----:B0-----:R-:W-:Y:S02]  /*1760*/  IADD3 R4, R28, 0x3d, RZ ;  /* 0x0000003d1c047810 */ /* 0x001fe40007ffe0ff */
[----:B------:R0:W-:Y:S02]  /*1770*/  STL [R1], R8 ;  /* 0x0000000801007387 */ /* 0x0001e40000100800 */
[----:B------:R1:W2:Y:S01]  /*1780*/  R2UR UR41, R4 ;  /* 0x00000000042973c2 */ /* 0x0002a200000e0000 */
[----:B0-----:R-:W-:Y:S01]  /*1790*/  LEA R8, R20, 0x4000, 0x2 ;  /* 0x0000400014087811 */ /* 0x001fe200078e10ff */
[----:B-1----:R-:W-:Y:S01]  /*17a0*/  IMAD.IADD R4, R251, 0x1, R10 ;  /* 0x00000001fb047824 */ /* 0x002fe200078e020a */
[----:B------:R-:W-:Y:S01]  /*17b0*/  IADD3 R10, R9, 0x4000, RZ ;  /* 0x00004000090a7810 */ /* 0x000fe20007ffe0ff */
[C---:B------:R-:W-:Y:S01]  /*17c0*/  IMAD R9, R15.reuse, 0x100, R12 ;  /* 0x000001000f097824 */ /* 0x040fe200078e020c */
[C---:B------:R-:W-:Y:S01]  /*17d0*/  LOP3.LUT R20, R18.reuse, 0x30, RZ, 0x3c, !PT ;  /* 0x0000003012147812 */ /* 0x040fe200078e3cff */
[----:B------:R-:W-:Y:S01]  /*17e0*/  IMAD R8, R15, 0x100, R8 ;  /* 0x000001000f087824 */ /* 0x000fe200078e0208 */
[----:B------:R-:W-:Y:S01]  /*17f0*/  LEA R12, R11, 0x4000, 0x2 ;  /* 0x000040000b0c7811 */ /* 0x000fe200078e10ff */
[----:B------:R-:W-:Y:S01]  /*1800*/  IMAD R251, R251, 0x4, R10 ;  /* 0x00000004fbfb7824 */ /* 0x000fe200078e020a */
[----:B------:R-:W-:-:S02]  /*1810*/  LOP3.LUT R10, R18, 0x10, RZ, 0x3c, !PT ;  /* 0x00000010120a7812 */ /* 0x000fc400078e3cff */
[----:B------:R-:W-:Y:S02]  /*1820*/  LOP3.LUT R18, R18, 0x38, RZ, 0x3c, !PT ;  /* 0x0000003812127812 */ /* 0x000fe400078e3cff */
[----:B------:R-:W-:Y:S02]  /*1830*/  LEA R10, R10, 0x4000, 0x2 ;  /* 0x000040000a0a7811 */ /* 0x000fe400078e10ff */
[----:B------:R-:W-:Y:S02]  /*1840*/  LEA R18, R18, 0x4000, 0x2 ;  /* 0x0000400012127811 */ /* 0x000fe400078e10ff */
[----:B------:R-:W-:Y:S01]  /*1850*/  LEA R20, R20, 0x4000, 0x2 ;  /* 0x0000400014147811 */ /* 0x000fe200078e10ff */
[C---:B------:R-:W-:Y:S02]  /*1860*/  IMAD R250, R15.reuse, 0x100, R10 ;  /* 0x000001000ffa7824 */ /* 0x040fe400078e020a */
[C---:B------:R-:W-:Y:S02]  /*1870*/  IMAD R10, R15.reuse, 0x100, R12 ;  /* 0x000001000f0a7824 */ /* 0x040fe400078e020c */
[----:B------:R-:W-:-:S02]  /*1880*/  IMAD R12, R15, 0x100, R18 ;  /* 0x000001000f0c7824 */ /* 0x000fc400078e0212 */
[C---:B------:R-:W-:Y:S01]  /*1890*/  IMAD.IADD R18, R14.reuse, 0x1, R19 ;  /* 0x000000010e127824 */ /* 0x040fe200078e0213 */
[----:B------:R-:W-:Y:S01]  /*18a0*/  LOP3.LUT R14, R14, UR5, R123, 0xf6, !PT ;  /* 0x000000050e0e7c12 */ /* 0x000fe2000f8ef67b */
[----:B------:R-:W-:Y:S02]  /*18b0*/  IMAD.MOV.U32 R19, RZ, RZ, -0x800000 ;  /* 0xff800000ff137424 */ /* 0x000fe400078e00ff */
[----:B------:R-:W-:Y:S01]  /*18c0*/  IMAD R11, R15, 0x100, R20 ;  /* 0x000001000f0b7824 */ /* 0x000fe200078e0214 */
[----:B------:R0:W-:Y:S01]  /*18d0*/  STL [R1+0xec], R18 ;  /* 0x0000ec1201007387 */ /* 0x0001e20000100800 */
[----:B------:R-:W-:Y:S01]  /*18e0*/  IMAD.MOV.U32 R20, RZ, RZ, -0x800000 ;  /* 0xff800000ff147424 */ /* 0x000fe200078e00ff */
[----:B------:R-:W-:Y:S01]  /*18f0*/  LOP3.LUT R15, R111, UR5, R13, 0x36, !PT ;  /* 0x000000056f0f7c12 */ /* 0x000fe2000f8e360d */
[----:B------:R-:W-:Y:S01]  /*1900*/  IMAD.IADD R13, R124, 0x1, R120 ;  /* 0x000000017c0d7824 */ /* 0x000fe200078e0278 */
[----:B------:R1:W-:Y:S04]  /*1910*/  STL [R1+0x13c], R14 ;  /* 0x00013c0e01007387 */ /* 0x0003e80000100800 */
[----:B------:R-:W-:Y:S01]  /*1920*/  STL [R1+0x110], RZ ;  /* 0x000110ff01007387 */ /* 0x000fe20000100800 */
[----:B0-----:R-:W-:-:S02]  /*1930*/  IMAD.MOV.U32 R18, RZ, RZ, -0x800000 ;  /* 0xff800000ff127424 */ /* 0x001fc400078e00ff */
[----:B-1----:R-:W-:-:S03]  /*1940*/  IMAD.SHL.U32 R14, R109, 0x8, RZ ;  /* 0x000000086d0e7824 */ /* 0x002fc600078e00ff */
[----:B------:R-:W-:Y:S04]  /*1950*/  STL [R1+0x1c], R18 ;  /* 0x00001c1201007387 */ /* 0x000fe80000100800 */
[----:B------:R0:W-:Y:S01]  /*1960*/  STL [R1+0xd8], R19 ;  /* 0x0000d81301007387 */ /* 0x0001e20000100800 */
[----:B------:R-:W-:Y:S02]  /*1970*/  LOP3.LUT R22, R14, 0x1f8, RZ, 0xc0, !PT ;  /* 0x000001f80e167812 */ /* 0x000fe400078ec0ff */
[----:B------:R-:W-:Y:S01]  /*1980*/  LOP3.LUT R14, R27, 0x10, R109, 0xf8, !PT ;  /* 0x000000101b0e7812 */ /* 0x000fe200078ef86d */
[----:B------:R1:W-:Y:S01]  /*1990*/  STL [R1+0xd4], R18 ;  /* 0x0000d41201007387 */ /* 0x0003e20000100800 */
[----:B------:R-:W-:Y:S02]  /*19a0*/  LEA R32, R22, 0x4000, 0x1 ;  /* 0x0000400016207811 */ /* 0x000fe400078e08ff */
[----:B------:R-:W-:Y:S01]  /*19b0*/  IADD3 R27, R33, UR18, RZ ;  /* 0x00000012211b7c10 */ /* 0x000fe2000fffe0ff */
[----:B------:R2:W-:Y:S01]  /*19c0*/  STL [R1+0xd0], R21 ;  /* 0x0000d01501007387 */ /* 0x0005e20000100800 */
[----:B0-----:R-:W-:-:S03]  /*19d0*/  IMAD.U32 R19, RZ, RZ, UR15 ;  /* 0x0000000fff137e24 */ /* 0x001fc6000f8e00ff */
[----:B------:R0:W-:Y:S01]  /*19e0*/  STL [R1+0xcc], R20 ;  /* 0x0000cc1401007387 */ /* 0x0001e20000100800 */
[----:B-1----:R-:W-:Y:S02]  /*19f0*/  IMAD.U32 R18, RZ, RZ, UR14 ;  /* 0x0000000eff127e24 */ /* 0x002fe4000f8e00ff */
[----:B--2---:R-:W-:Y:S02]  /*1a00*/  IMAD.IADD R21, R122, 0x1, R13 ;  /* 0x000000017a157824 */ /* 0x004fe400078e020d */
[----:B------:R-:W-:Y:S01]  /*1a10*/  IMAD.WIDE.U32 R18, R123, 0x4, R18 ;  /* 0x000000047b127825 */ /* 0x000fe200078e0012 */
[----:B0-----:R-:W-:-:S03]  /*1a20*/  LEA R20, R15, 0x4000, 0x2 ;  /* 0x000040000f147811 */ /* 0x001fc600078e10ff */
[----:B------:R-:W-:Y:S02]  /*1a30*/  IMAD.U32 R15, RZ, RZ, UR18 ;  /* 0x00000012ff0f7e24 */ /* 0x000fe4000f8e00ff */
[----:B------:R-:W-:-:S03]  /*1a40*/  IMAD R20, R110, 0x100, R20 ;  /* 0x000001006e147824 */ /* 0x000fc600078e0214 */
[----:B------:R-:W-:Y:S02]  /*1a50*/  LOP3.LUT R15, R15, 0xf, R109, 0xf8, !PT ;  /* 0x0000000f0f0f7812 */ /* 0x000fe400078ef86d */
[----:B------:R0:W-:Y:S03]  /*1a60*/  STL [R1+0xe8], R20 ;  /* 0x0000e81401007387 */ /* 0x0001e60000100800 */
[----:B0-----:R-:W-:Y:S02]  /*1a70*/  IMAD.SHL.U32 R20, R15, 0x40, RZ ;  /* 0x000000400f147824 */ /* 0x001fe400078e00ff */
[----:B------:R-:W-:Y:S01]  /*1a80*/  IMAD R15, R110, 0x100, R24 ;  /* 0x000001006e0f7824 */ /* 0x000fe200078e0218 */
[----:B------:R-:W-:Y:S02]  /*1a90*/  IADD3 R24, R27, 0x28, RZ ;  /* 0x000000281b187810 */ /* 0x000fe40007ffe0ff */
[----:B------:R-:W-:-:S02]  /*1aa0*/  LOP3.LUT R17, R20, R17, R120, 0xf6, !PT ;  /* 0x0000001114117212 */ /* 0x000fc400078ef678 */
[----:B------:R0:W-:Y:S01]  /*1ab0*/  STL [R1+0xe4], R15 ;  /* 0x0000e40f01007387 */ /* 0x0001e20000100800 */
[C-C-:B------:R-:W-:Y:S02]  /*1ac0*/  LOP3.LUT R23, R20.reuse, R23, R120.reuse, 0xf6, !PT ;  /* 0x0000001714177212 */ /* 0x140fe400078ef678 */
[----:B------:R-:W-:Y:S01]  /*1ad0*/  LOP3.LUT R25, R20, R25, R120, 0xf6, !PT ;  /* 0x0000001914197212 */ /* 0x000fe200078ef678 */
[----:B------:R-:W-:Y:S01]  /*1ae0*/  STL [R1+0xdc], R27 ;  /* 0x0000dc1b01007387 */ /* 0x000fe20000100800 */
[----:B------:R-:W-:Y:S02]  /*1af0*/  IMAD.SHL.U32 R17, R17, 0x4, RZ ;  /* 0x0000000411117824 */ /* 0x000fe400078e00ff */
[----:B0-----:R-:W-:Y:S01]  /*1b00*/  IMAD R15, R22, 0x4, R32 ;  /* 0x00000004160f7824 */ /* 0x001fe200078e0220 */
[C---:B------:R-:W-:Y:S02]  /*1b10*/  IADD3 R22, R27.reuse, 0x8, RZ ;  /* 0x000000081b167810 */ /* 0x040fe40007ffe0ff */
[----:B------:R-:W-:-:S03]  /*1b20*/  IADD3 R32, R27, 0x20, RZ ;  /* 0x000000201b207810 */ /* 0x000fc60007ffe0ff */
[----:B------:R0:W-:Y:S04]  /*1b30*/  STL [R1+0x14c], R22 ;  /* 0x00014c1601007387 */ /* 0x0001e80000100800 */
[----:B------:R-:W-:Y:S04]  /*1b40*/  STL [R1+0x150], R32 ;  /* 0x0001502001007387 */ /* 0x000fe80000100800 */
[----:B------:R1:W-:Y:S01]  /*1b50*/  STL [R1+0x154], R24 ;  /* 0x0001541801007387 */ /* 0x0003e20000100800 */
[----:B0-----:R-:W-:-:S05]  /*1b60*/  IMAD.MOV.U32 R22, RZ, RZ, R27 ;  /* 0x000000ffff167224 */ /* 0x001fca00078e001b */
[----:B------:R0:W-:Y:S01]  /*1b70*/  STL [R1+0xdc], R22 ;  /* 0x0000dc1601007387 */ /* 0x0001e20000100800 */
[----:B-1----:R-:W-:-:S03]  /*1b80*/  LOP3.LUT R24, R20, R31, R13, 0xf6, !PT ;  /* 0x0000001f14187212 */ /* 0x002fc600078ef60d */
[----:B------:R-:W-:Y:S01]  /*1b90*/  STL [R1+0xe0], R26 ;  /* 0x0000e01a01007387 */ /* 0x000fe20000100800 */
[----:B------:R-:W-:Y:S01]  /*1ba0*/  LOP3.LUT R13, R20, R121, R120, 0xf6, !PT ;  /* 0x00000079140d7212 */ /* 0x000fe200078ef678 */
[----:B------:R-:W-:Y:S02]  /*1bb0*/  IMAD.SHL.U32 R24, R24, 0x4, RZ ;  /* 0x0000000418187824 */ /* 0x000fe400078e00ff */
[----:B------:R1:W-:Y:S01]  /*1bc0*/  STL [R1+0x12c], R17 ;  /* 0x00012c1101007387 */ /* 0x0003e20000100800 */
[CC--:B0-----:R-:W-:Y:S01]  /*1bd0*/  LOP3.LUT R22, R20.reuse, R21.reuse, R30, 0xf6, !PT ;  /* 0x0000001514167212 */ /* 0x0c1fe200078ef61e */
[----:B------:R-:W-:Y:S01]  /*1be0*/  IMAD.SHL.U32 R13, R13, 0x4, RZ ;  /* 0x000000040d0d7824 */ /* 0x000fe200078e00ff */
[C---:B------:R-:W-:Y:S01]  /*1bf0*/  LOP3.LUT R21, R20.reuse, R21, R29, 0xf6, !PT ;  /* 0x0000001514157212 */ /* 0x040fe200078ef61d */
[----:B------:R-:W-:Y:S01]  /*1c00*/  STL [R1+0x118], R24 ;  /* 0x0001181801007387 */ /* 0x000fe20000100800 */
[----:B------:R-:W-:-:S03]  /*1c10*/  LOP3.LUT R20, R20, R111, R120, 0xf6, !PT ;  /* 0x0000006f14147212 */ /* 0x000fc600078ef678 */
[----:B------:R0:W-:Y:S02]  /*1c20*/  STL [R1+0x130], R13 ;  /* 0x0001300d01007387 */ /* 0x0001e40000100800 */
[----:B-1----:R-:W-:Y:S02]  /*1c30*/  IMAD.SHL.U32 R17, R20, 0x4, RZ ;  /* 0x0000000414117824 */ /* 0x002fe400078e00ff */
[----:B------:R-:W-:-:S03]  /*1c40*/  IMAD.SHL.U32 R20, R22, 0x4, RZ ;  /* 0x0000000416147824 */ /* 0x000fc600078e00ff */
[----:B------:R1:W-:Y:S01]  /*1c50*/  STL [R1+0x128], R17 ;  /* 0x0001281101007387 */ /* 0x0003e20000100800 */
[----:B0-----:R-:W-:-:S03]  /*1c60*/  IMAD.SHL.U32 R13, R23, 0x4, RZ ;  /* 0x00000004170d7824 */ /* 0x001fc600078e00ff */
[----:B------:R0:W-:Y:S04]  /*1c70*/  STL [R1+0x124], R20 ;  /* 0x0001241401007387 */ /* 0x0001e80000100800 */
[----:B------:R2:W-:Y:S01]  /*1c80*/  STL [R1+0x120], R13 ;  /* 0x0001200d01007387 */ /* 0x0005e20000100800 */
[----:B-1----:R-:W-:Y:S02]  /*1c90*/  IMAD.SHL.U32 R17, R25, 0x4, RZ ;  /* 0x0000000419117824 */ /* 0x002fe400078e00ff */
[----:B0-----:R-:W-:-:S03]  /*1ca0*/  IMAD.SHL.U32 R20, R21, 0x4, RZ ;  /* 0x0000000415147824 */ /* 0x001fc600078e00ff */
[----:B------:R0:W-:Y:S01]  /*1cb0*/  STL [R1+0x11c], R17 ;  /* 0x00011c1101007387 */ /* 0x0001e20000100800 */
[----:B--2---:R-:W-:-:S03]  /*1cc0*/  LOP3.LUT R13, R28, 0x8, R16, 0xfe, !PT ;  /* 0x000000081c0d7812 */ /* 0x004fc600078efe10 */
[----:B------:R1:W-:Y:S04]  /*1cd0*/  STL [R1+0x114], R20 ;  /* 0x0001141401007387 */ /* 0x0003e80000100800 */
[----:B------:R2:W-:Y:S01]  /*1ce0*/  STL [R1+0x108], R13 ;  /* 0x0001080d01007387 */ /* 0x0005e20000100800 */
[C-C-:B0-----:R-:W-:Y:S02]  /*1cf0*/  LOP3.LUT R17, R28.reuse, 0x10, R16.reuse, 0xfe, !PT ;  /* 0x000000101c117812 */ /* 0x141fe400078efe10 */
[----:B-1----:R-:W-:-:S03]  /*1d00*/  LOP3.LUT R20, R28, 0x18, R16, 0xfe, !PT ;  /* 0x000000181c147812 */ /* 0x002fc600078efe10 */
        /* <DEDUP_REMOVED lines=8> */
[----:B------:R-:W-:Y:S01]  /*1d90*/  STL [R1+0xf4], R20 ;  /* 0x0000f41401007387 */ /* 0x000fe20000100800 */
[----:B------:R-:W-:-:S03]  /*1da0*/  LOP3.LUT R16, R28, 0x6, R108, 0xf8, !PT ;  /* 0x000000061c107812 */ /* 0x000fc600078ef86c */
[----:B------:R1:W-:Y:S01]  /*1db0*/  STL [R1+0xf0], R13 ;  /* 0x0000f00d01007387 */ /* 0x0003e20000100800 */
[----:B0-----:R-:W-:-:S05]  /*1dc0*/  LOP3.LUT R17, R28, 0x3f, R109, 0xf8, !PT ;  /* 0x0000003f1c117812 */ /* 0x001fca00078ef86d */
[----:B------:R0:W-:Y:S01]  /*1dd0*/  STL [R1+0xc8], R17 ;  /* 0x0000c81101007387 */ /* 0x0001e20000100800 */
[----:B-1----:R-:W-:-:S03]  /*1de0*/  IADD3 R13, R28, 0x8, RZ ;  /* 0x000000081c0d7810 */ /* 0x002fc60007ffe0ff */
[----:B------:R1:W-:Y:S04]  /*1df0*/  STL [R1+0x10c], R16 ;  /* 0x00010c1001007387 */ /* 0x0003e80000100800 */
[----:B------:R2:W-:Y:S01]  /*1e00*/  STL [R1+0xc4], R13 ;  /* 0x0000c40d01007387 */ /* 0x0005e20000100800 */
[C---:B0-----:R-:W-:Y:S02]  /*1e10*/  IADD3 R17, R28.reuse, 0x9, RZ ;  /* 0x000000091c117810 */ /* 0x041fe40007ffe0ff */
[----:B-1----:R-:W-:-:S03]  /*1e20*/  IADD3 R16, R28, 0xa, RZ ;  /* 0x0000000a1c107810 */ /* 0x002fc60007ffe0ff */
[----:B------:R0:W-:Y:S01]  /*1e30*/  STL [R1+0xc0], R17 ;  /* 0x0000c01101007387 */ /* 0x0001e20000100800 */
[----:B--2---:R-:W-:-:S03]  /*1e40*/  IADD3 R13, R28, 0xb, RZ ;  /* 0x0000000b1c0d7810 */ /* 0x004fc60007ffe0ff */
        /* <DEDUP_REMOVED lines=77> */
[----:B--2---:R-:W-:-:S03]  /*2320*/  IMAD.MOV.U32 R13, RZ, RZ, R28 ;  /* 0x000000ffff0d7224 */ /* 0x004fc600078e001c */
[----:B---34-:R0:W-:Y:S04]  /*2330*/  STL [R1+0x20], R16 ;  /* 0x0000201001007387 */ /* 0x0181e80000100800 */
.L_x_3:
[----:B0-----:R-:W2:Y:S04]  /*2340*/  LDL R16, [R1+0xc] ;  /* 0x00000c0001107983 */ /* 0x001ea80000100800 */
[----:B------:R-:W0:Y:S04]  /*2350*/  S2R R17, SR_TID.X ;  /* 0x0000000000117919 */ /* 0x000e280000002100 */
[----:B------:R-:W-:Y:S04]  /*2360*/  STL [R1+0x214], R116 ;  /* 0x0002147401007387 */ /* 0x000fe80000100800 */
[----:B------:R-:W-:Y:S04]  /*2370*/  STL [R1+0x210], R117 ;  /* 0x0002107501007387 */ /* 0x000fe80000100800 */
[----:B------:R1:W-:Y:S04]  /*2380*/  STL [R1+0x20c], R52 ;  /* 0x00020c3401007387 */ /* 0x0003e80000100800 */
[----:B------:R-:W-:Y:S04]  /*2390*/  STL [R1+0x208], R53 ;  /* 0x0002083501007387 */ /* 0x000fe80000100800 */
[----:B------:R-:W-:Y:S04]  /*23a0*/  STL [R1+0x204], R80 ;  /* 0x0002045001007387 */ /* 0x000fe80000100800 */
[----:B------:R-:W-:Y:S01]  /*23b0*/  STL [R1+0x200], R81 ;  /* 0x0002005101007387 */ /* 0x000fe20000100800 */
[----:B0-----:R-:W-:-:S02]  /*23c0*/  LOP3.LUT R23, R17, 0x2, RZ, 0xc0, !PT ;  /* 0x0000000211177812 */ /* 0x001fc400078ec0ff */
[----:B------:R-:W-:Y:S01]  /*23d0*/  SHF.R.U32.HI R21, RZ, 0x4, R17 ;  /* 0x00000004ff157819 */ /* 0x000fe20000011611 */
[----:B------:R-:W-:Y:S01]  /*23e0*/  STL [R1+0x1fc], R40 ;  /* 0x0001fc2801007387 */ /* 0x000fe20000100800 */
[----:B------:R-:W-:Y:S01]  /*23f0*/  LOP3.LUT R20, R17, 0x8, RZ, 0xc0, !PT ;  /* 0x0000000811147812 */ /* 0x000fe200078ec0ff */
[----:B------:R-:W-:Y:S01]  /*2400*/  IMAD.SHL.U32 R23, R23, 0x4, RZ ;  /* 0x0000000417177824 */ /* 0x000fe200078e00ff */
[C---:B------:R-:W-:Y:S01]  /*2410*/  LOP3.LUT R22, R17.reuse, 0x4, RZ, 0xc0, !PT ;  /* 0x0000000411167812 */ /* 0x040fe200078ec0ff */
[----:B------:R-:W-:Y:S01]  /*2420*/  STL [R1+0x1f8], R41 ;  /* 0x0001f82901007387 */ /* 0x000fe20000100800 */
[----:B------:R-:W-:Y:S01]  /*2430*/  LOP3.LUT R17, R17, 0x1, RZ, 0xc0, !PT ;  /* 0x0000000111117812 */ /* 0x000fe200078ec0ff */
[----:B------:R-:W-:Y:S01]  /*2440*/  IMAD.SHL.U32 R20, R20, 0x4, RZ ;  /* 0x0000000414147824 */ /* 0x000fe200078e00ff */
[----:B------:R-:W-:Y:S01]  /*2450*/  SGXT.U32 R21, R21, 0x2 ;  /* 0x000000021515781a */ /* 0x000fe20000000000 */
[----:B------:R-:W-:Y:S01]  /*2460*/  STL [R1+0x1f4], R76 ;  /* 0x0001f44c01007387 */ /* 0x000fe20000100800 */
[----:B------:R-:W-:-:S02]  /*2470*/  IMAD.SHL.U32 R22, R22, 0x4, RZ ;  /* 0x0000000416167824 */ /* 0x000fc400078e00ff */
[----:B------:R-:W-:Y:S01]  /*2480*/  IMAD R17, R17, 0x4, R23 ;  /* 0x0000000411117824 */ /* 0x000fe200078e0217 */
[----:B------:R-:W-:Y:S03]  /*2490*/  STL [R1+0x1f0], R77 ;  /* 0x0001f04d01007387 */ /* 0x000fe60000100800 */
[----:B------:R-:W-:Y:S01]  /*24a0*/  IMAD.IADD R17, R17, 0x1, R22 ;  /* 0x0000000111117824 */ /* 0x000fe200078e0216 */
[----:B------:R-:W-:Y:S03]  /*24b0*/  STL [R1+0x1ec], R236 ;  /* 0x0001ecec01007387 */ /* 0x000fe60000100800 */
[----:B------:R-:W-:Y:S01]  /*24c0*/  IMAD.IADD R17, R17, 0x1, R20 ;  /* 0x0000000111117824 */ /* 0x000fe200078e0214 */
[----:B------:R-:W-:Y:S04]  /*24d0*/  STL [R1+0x1e8], R237 ;  /* 0x0001e8ed01007387 */ /* 0x000fe80000100800 */
        /* <DEDUP_REMOVED lines=11> */
[----:B------:R0:W-:Y:S04]  /*2590*/  STL [R1+0x1b8], R43 ;  /* 0x0001b82b01007387 */ /* 0x0001e80000100800 */
[----:B------:R-:W-:Y:S04]  /*25a0*/  STL [R1+0x1b4], R78 ;  /* 0x0001b44e01007387 */ /* 0x000fe80000100800 */
[----:B------:R-:W-:Y:S04]  /*25b0*/  STL [R1+0x1b0], R79 ;  /* 0x0001b04f01007387 */ /* 0x000fe80000100800 */
[----:B------:R-:W-:Y:S04]  /*25c0*/  STL [R1+0x1ac], R238 ;  /* 0x0001acee01007387 */ /* 0x000fe80000100800 */
[----:B------:R-:W-:Y:S04]  /*25d0*/  STL [R1+0x1a8], R239 ;  /* 0x0001a8ef01007387 */ /* 0x000fe80000100800 */
[----:B------:R3:W-:Y:S04]  /*25e0*/  STL [R1+0x1a4], R178 ;  /* 0x0001a4b201007387 */ /* 0x0007e80000100800 */
        /* <DEDUP_REMOVED lines=11> */
[----:B------:R2:W-:Y:S01]  /*26a0*/  STL [R1+0x174], R12 ;  /* 0x0001740c01007387 */ /* 0x0005e20000100800 */
[----:B------:R-:W-:Y:S01]  /*26b0*/  CS2R R22, SRZ ;  /* 0x0000000000167805 */ /* 0x000fe2000001ff00 */
[----:B------:R-:W-:Y:S01]  /*26c0*/  CS2R R24, SRZ ;  /* 0x0000000000187805 */ /* 0x000fe2000001ff00 */
[----:B------:R-:W-:Y:S01]  /*26d0*/  CS2R R26, SRZ ;  /* 0x00000000001a7805 */ /* 0x000fe2000001ff00 */
[----:B-1----:R-:W4:Y:S04]  /*26e0*/  LDL R52, [R1+0x8] ;  /* 0x0000080001347983 */ /* 0x002f280000100800 */
[----:B0-----:R-:W4:Y:S01]  /*26f0*/  LDL R43, [R1+0x4] ;  /* 0x00000400012b7983 */ /* 0x001f220000100800 */
[----:B------:R-:W-:Y:S01]  /*2700*/  CS2R R28, SRZ ;  /* 0x00000000001c7805 */ /* 0x000fe2000001ff00 */
[----:B------:R-:W-:Y:S01]  /*2710*/  CS2R R30, SRZ ;  /* 0x00000000001e7805 */ /* 0x000fe2000001ff00 */
[----:B------:R-:W-:Y:S01]  /*2720*/  CS2R R44, SRZ ;  /* 0x00000000002c7805 */ /* 0x000fe2000001ff00 */
[----:B------:R-:W-:Y:S01]  /*2730*/  CS2R R46, SRZ ;  /* 0x00000000002e7805 */ /* 0x000fe2000001ff00 */
[----:B------:R-:W-:Y:S01]  /*2740*/  CS2R R56, SRZ ;  /* 0x0000000000387805 */ /* 0x000fe2000001ff00 */
[----:B------:R-:W-:Y:S01]  /*2750*/  CS2R R58, SRZ ;  /* 0x00000000003a7805 */ /* 0x000fe2000001ff00 */
[----:B--2---:R-:W-:Y:S01]  /*2760*/  IADD3 R128, R16, UR4, RZ ;  /* 0x0000000410807c10 */ /* 0x004fe2000fffe0ff */
[----:B------:R-:W-:Y:S01]  /*2770*/  IMAD.MOV.U32 R16, RZ, RZ, 0x4 ;  /* 0x00000004ff107424 */ /* 0x000fe200078e00ff */
[----:B------:R-:W-:Y:S01]  /*2780*/  CS2R R144, SRZ ;  /* 0x0000000000907805 */ /* 0x000fe2000001ff00 */
[----:B------:R-:W-:Y:S01]  /*2790*/  CS2R R146, SRZ ;  /* 0x0000000000927805 */ /* 0x000fe2000001ff00 */
[C---:B---3--:R-:W-:Y:S01]  /*27a0*/  LOP3.LUT R178, R128.reuse, R21, RZ, 0xfc, !PT ;  /* 0x0000001580b27212 */ /* 0x048fe200078efcff */
[----:B------:R-:W-:Y:S01]  /*27b0*/  IMAD.WIDE.U32 R16, R17, R16, UR6 ;  /* 0x0000000611107e25 */ /* 0x000fe2000f8e0010 */
[C-C-:B------:R-:W-:Y:S01]  /*27c0*/  LOP3.LUT R179, R128.reuse, 0x4, R21.reuse, 0xfe, !PT ;  /* 0x0000000480b37812 */ /* 0x140fe200078efe15 */
[----:B------:R-:W-:Y:S01]  /*27d0*/  CS2R R152, SRZ ;  /* 0x0000000000987805 */ /* 0x000fe2000001ff00 */
        /* <DEDUP_REMOVED lines=13> */
[----:B------:R-:W0:Y:S01]  /*28b0*/  S2R R40, SR_TID.X ;  /* 0x0000000000287919 */ /* 0x000e220000002100 */
[----:B------:R-:W-:-:S02]  /*28c0*/  LOP3.LUT R8, R128, 0x24, R21, 0xfe, !PT ;  /* 0x0000002480087812 */ /* 0x000fc400078efe15 */
[C-C-:B------:R-:W-:Y:S01]  /*28d0*/  LOP3.LUT R9, R128.reuse, 0x28, R21.reuse, 0xfe, !PT ;  /* 0x0000002880097812 */ /* 0x140fe200078efe15 */
[----:B------:R-:W2:Y:S01]  /*28e0*/  LDL R42, [R1+0x12c] ;  /* 0x00012c00012a7983 */ /* 0x000ea20000100800 */
[C-C-:B------:R-:W-:Y:S02]  /*28f0*/  LOP3.LUT R11, R128.reuse, 0x2c, R21.reuse, 0xfe, !PT ;  /* 0x0000002c800b7812 */ /* 0x140fe400078efe15 */
[C-C-:B------:R-:W-:Y:S01]  /*2900*/  LOP3.LUT R12, R128.reuse, 0x30, R21.reuse, 0xfe, !PT ;  /* 0x00000030800c7812 */ /* 0x140fe200078efe15 */
[----:B------:R-:W3:Y:S01]  /*2910*/  LDL R41, [R1+0x128] ;  /* 0x0001280001297983 */ /* 0x000ee20000100800 */
[C-C-:B------:R-:W-:Y:S02]  /*2920*/  LOP3.LUT R130, R128.reuse, 0x34, R21.reuse, 0xfe, !PT ;  /* 0x0000003480827812 */ /* 0x140fe400078efe15 */
[C-C-:B------:R-:W-:Y:S02]  /*2930*/  LOP3.LUT R129, R128.reuse, 0x38, R21.reuse, 0xfe, !PT ;  /* 0x0000003880817812 */ /* 0x140fe400078efe15 */
[----:B------:R-:W-:Y:S01]  /*2940*/  LOP3.LUT R128, R128, 0x3c, R21, 0xfe, !PT ;  /* 0x0000003c80807812 */ /* 0x000fe200078efe15 */
[C---:B------:R-:W-:Y:S01]  /*2950*/  IMAD.SHL.U32 R73, R178.reuse, 0x40, RZ ;  /* 0x00000040b2497824 */ /* 0x040fe200078e00ff */
[----:B------:R-:W-:Y:S01]  /*2960*/  ISETP.GE.AND P6, PT, R178, 0x40, PT ;  /* 0x00000040b200780c */ /* 0x000fe20003fc6270 */
[C---:B------:R-:W-:Y:S01]  /*2970*/  IMAD.SHL.U32 R75, R179.reuse, 0x40, RZ ;  /* 0x00000040b34b7824 */ /* 0x040fe200078e00ff */
[----:B------:R-:W-:Y:S01]  /*2980*/  ISETP.GE.AND P5, PT, R179, 0x40, PT ;  /* 0x00000040b300780c */ /* 0x000fe20003fa6270 */
[----:B------:R-:W-:-:S02]  /*2990*/  IMAD.SHL.U32 R109, R182, 0x40, RZ ;  /* 0x00000040b66d7824 */ /* 0x000fc400078e00ff */
[----:B------:R-:W-:Y:S02]  /*29a0*/  IMAD.SHL.U32 R111, R183, 0x40, RZ ;  /* 0x00000040b76f7824 */ /* 0x000fe400078e00ff */
[----:B------:R-:W-:Y:S02]  /*29b0*/  IMAD.SHL.U32 R121, R0, 0x40, RZ ;  /* 0x0000004000797824 */ /* 0x000fe400078e00ff */
[----:B------:R-:W-:Y:S02]  /*29c0*/  IMAD.SHL.U32 R71, R14, 0x40, RZ ;  /* 0x000000400e477824 */ /* 0x000fe400078e00ff */
[----:B------:R-:W-:Y:S02]  /*29d0*/  IMAD.SHL.U32 R69, R7, 0x40, RZ ;  /* 0x0000004007457824 */ /* 0x000fe400078e00ff */
[----:B------:R-:W-:Y:S02]  /*29e0*/  IMAD.SHL.U32 R67, R250, 0x40, RZ ;  /* 0x00000040fa437824 */ /* 0x000fe400078e00ff */
        /* <DEDUP_REMOVED lines=8> */
[----:B------:R-:W-:-:S04]  /*2a70*/  IMAD.WIDE R72, R73, 0x4, R16 ;  /* 0x0000000449487825 */ /* 0x000fc800078e0210 */
[----:B------:R-:W-:-:S04]  /*2a80*/  IMAD.WIDE R74, R75, 0x4, R16 ;  /* 0x000000044b4a7825 */ /* 0x000fc800078e0210 */
[--C-:B------:R-:W-:Y:S01]  /*2a90*/  IMAD.WIDE R108, R109, 0x4, R16.reuse ;  /* 0x000000046d6c7825 */ /* 0x100fe200078e0210 */
[----:B------:R-:W2:Y:S03]  /*2aa0*/  @!P5 LDG.E.128 R24, [R74.64] ;  /* 0x000000104a18d981 */ /* 0x000ea6000c1e1d00 */
[----:B------:R-:W-:-:S04]  /*2ab0*/  IMAD.WIDE R110, R111, 0x4, R16 ;  /* 0x000000046f6e7825 */ /* 0x000fc800078e0210 */
        /* <DEDUP_REMOVED lines=11> */
[----:B------:R-:W-:Y:S02]  /*2b70*/  IMAD.WIDE R16, R21, 0x4, R16 ;  /* 0x0000000415107825 */ /* 0x000fe400078e0210 */
[----:B------:R-:W-:-:S06]  /*2b80*/  CS2R R20, SRZ ;  /* 0x0000000000147805 */ /* 0x000fcc000001ff00 */
[----:B------:R-:W4:Y:S01]  /*2b90*/  @!P6 LDG.E.128 R20, [R72.64] ;  /* 0x000000104814e981 */ /* 0x000f22000c1e1d00 */
[----:B------:R-:W-:Y:S02]  /*2ba0*/  ISETP.GE.AND P4, PT, R182, 0x40, PT ;  /* 0x00000040b600780c */ /* 0x000fe40003f86270 */
[----:B------:R-:W-:-:S11]  /*2bb0*/  ISETP.GE.AND P3, PT, R183, 0x40, PT ;  /* 0x00000040b700780c */ /* 0x000fd60003f66270 */
[----:B------:R1:W3:Y:S04]  /*2bc0*/  @!P4 LDG.E.128 R28, [R108.64] ;  /* 0x000000106c1cc981 */ /* 0x0002e8000c1e1d00 */
[----:B------:R0:W3:Y:S01]  /*2bd0*/  @!P3 LDG.E.128 R44, [R110.64] ;  /* 0x000000106e2cb981 */ /* 0x0000e2000c1e1d00 */
[----:B------:R-:W-:-:S13]  /*2be0*/  ISETP.GE.AND P2, PT, R0, 0x40, PT ;  /* 0x000000400000780c */ /* 0x000fda0003f46270 */
[----:B------:R0:W3:Y:S01]  /*2bf0*/  @!P2 LDG.E.128 R56, [R120.64] ;  /* 0x000000107838a981 */ /* 0x0000e2000c1e1d00 */
[----:B------:R-:W-:-:S13]  /*2c00*/  ISETP.GE.AND P2, PT, R14, 0x40, PT ;  /* 0x000000400e00780c */ /* 0x000fda0003f46270 */
[----:B------:R0:W3:Y:S01]  /*2c10*/  @!P2 LDG.E.128 R144, [R70.64] ;  /* 0x000000104690a981 */ /* 0x0000e2000c1e1d00 */
[----:B------:R-:W-:-:S13]  /*2c20*/  ISETP.GE.AND P2, PT, R7, 0x40, PT ;  /* 0x000000400700780c */ /* 0x000fda0003f46270 */
[----:B------:R0:W3:Y:S01]  /*2c30*/  @!P2 LDG.E.128 R152, [R68.64] ;  /* 0x000000104498a981 */ /* 0x0000e2000c1e1d00 */
[----:B------:R-:W-:-:S13]  /*2c40*/  ISETP.GE.AND P2, PT, R250, 0x40, PT ;  /* 0x00000040fa00780c */ /* 0x000fda0003f46270 */
[----:B------:R0:W3:Y:S01]  /*2c50*/  @!P2 LDG.E.128 R148, [R66.64] ;  /* 0x000000104294a981 */ /* 0x0000e2000c1e1d00 */
[----:B------:R-:W-:Y:S01]  /*2c60*/  ISETP.GE.AND P2, PT, R10, 0x40, PT ;  /* 0x000000400a00780c */ /* 0x000fe20003f46270 */
[----:B-1----:R-:W-:Y:S01]  /*2c70*/  CS2R R108, SRZ ;  /* 0x00000000006c7805 */ /* 0x002fe2000001ff00 */
[----:B0-----:R-:W-:Y:S01]  /*2c80*/  CS2R R110, SRZ ;  /* 0x00000000006e7805 */ /* 0x001fe2000001ff00 */
[----:B------:R-:W-:Y:S01]  /*2c90*/  CS2R R68, SRZ ;  /* 0x0000000000447805 */ /* 0x000fe2000001ff00 */
[----:B------:R-:W-:-:S09]  /*2ca0*/  CS2R R70, SRZ ;  /* 0x0000000000467805 */ /* 0x000fd2000001ff00 */
[----:B------:R0:W3:Y:S01]  /*2cb0*/  @!P2 LDG.E.128 R108, [R64.64] ;  /* 0x00000010406ca981 */ /* 0x0000e2000c1e1d00 */
[----:B------:R-:W-:-:S13]  /*2cc0*/  ISETP.GE.AND P2, PT, R8, 0x40, PT ;  /* 0x000000400800780c */ /* 0x000fda0003f46270 */
[----:B------:R1:W3:Y:S01]  /*2cd0*/  @!P2 LDG.E.128 R68, [R62.64] ;  /* 0x000000103e44a981 */ /* 0x0002e2000c1e1d00 */
[----:B------:R-:W-:Y:S01]  /*2ce0*/  ISETP.GE.AND P2, PT, R9, 0x40, PT ;  /* 0x000000400900780c */ /* 0x000fe20003f46270 */
[----:B------:R-:W-:-:S12]  /*2cf0*/  CS2R R120, SRZ ;  /* 0x0000000000787805 */ /* 0x000fd8000001ff00 */
[----:B------:R1:W3:Y:S01]  /*2d00*/  @!P2 LDG.E.128 R124, [R34.64] ;  /* 0x00000010227ca981 */ /* 0x0002e2000c1e1d00 */
[----:B------:R-:W-:Y:S02]  /*2d10*/  ISETP.GE.AND P2, PT, R11, 0x40, PT ;  /* 0x000000400b00780c */ /* 0x000fe40003f46270 */
[----:B------:R-:W-:Y:S01]  /*2d20*/  ISETP.GE.AND P4, PT, R130, 0x40, PT ;  /* 0x000000408200780c */ /* 0x000fe20003f86270 */
[----:B0-----:R-:W-:Y:S01]  /*2d30*/  CS2R R64, SRZ ;  /* 0x0000000000407805 */ /* 0x001fe2000001ff00 */
[----:B------:R-:W-:Y:S01]  /*2d40*/  CS2R R66, SRZ ;  /* 0x0000000000427805 */ /* 0x000fe2000001ff00 */
[----:B------:R-:W-:-:S08]  /*2d50*/  ISETP.GE.AND P3, PT, R129, 0x40, PT ;  /* 0x000000408100780c */ /* 0x000fd00003f66270 */
[----:B------:R0:W3:Y:S01]  /*2d60*/  @!P2 LDG.E.128 R120, [R32.64] ;  /* 0x000000102078a981 */ /* 0x0000e2000c1e1d00 */
[----:B------:R-:W-:Y:S01]  /*2d70*/  ISETP.GE.AND P2, PT, R12, 0x40, PT ;  /* 0x000000400c00780c */ /* 0x000fe20003f46270 */
[----:B-1----:R-:W-:Y:S02]  /*2d80*/  CS2R R34, SRZ ;  /* 0x0000000000227805 */ /* 0x002fe4000001ff00 */
[----:B------:R1:W3:Y:S01]  /*2d90*/  @!P4 LDG.E.128 R64, [R36.64] ;  /* 0x000000102440c981 */ /* 0x0002e2000c1e1d00 */
[----:B0-----:R-:W-:Y:S01]  /*2da0*/  CS2R R32, SRZ ;  /* 0x0000000000207805 */ /* 0x001fe2000001ff00 */
[----:B-1----:R-:W-:-:S08]  /*2db0*/  CS2R R36, SRZ ;  /* 0x0000000000247805 */ /* 0x002fd0000001ff00 */
[----:B------:R0:W3:Y:S01]  /*2dc0*/  @!P2 LDG.E.128 R32, [R38.64] ;  /* 0x000000102620a981 */ /* 0x0000e2000c1e1d00 */
[----:B------:R-:W-:Y:S01]  /*2dd0*/  ISETP.GE.AND P2, PT, R128, 0x40, PT ;  /* 0x000000408000780c */ /* 0x000fe20003f46270 */
[----:B------:R-:W-:Y:S01]  /*2de0*/  CS2R R62, SRZ ;  /* 0x00000000003e7805 */ /* 0x000fe2000001ff00 */
[----:B0-----:R-:W-:-:S06]  /*2df0*/  CS2R R38, SRZ ;  /* 0x0000000000267805 */ /* 0x001fcc000001ff00 */
[----:B------:R0:W3:Y:S02]  /*2e00*/  @!P3 LDG.E.128 R36, [R60.64] ;  /* 0x000000103c24b981 */ /* 0x0000e4000c1e1d00 */
[----:B0-----:R-:W-:-:S06]  /*2e10*/  CS2R R60, SRZ ;  /* 0x00000000003c7805 */ /* 0x001fcc000001ff00 */
[----:B------:R0:W3:Y:S04]  /*2e20*/  @!P2 LDG.E.128 R60, [R16.64] ;  /* 0x00000010103ca981 */ /* 0x0000e8000c1e1d00 */
[----:B------:R-:W-:Y:S01]  /*2e30*/  BAR.SYNC.DEFER_BLOCKING 0x0 ;  /* 0x0000000000007b1d */ /* 0x000fe20000010000 */
[----:B0-----:R-:W-:-:S05]  /*2e40*/  IMAD.SHL.U32 R16, R40, 0x10, RZ ;  /* 0x0000001028107824 */ /* 0x001fca00078e00ff */
[----:B------:R-:W-:-:S04]  /*2e50*/  LOP3.LUT R16, R16, 0x1c0, RZ, 0xc0, !PT ;  /* 0x000001c010107812 */ /* 0x000fc800078ec0ff */
[C---:B------:R-:W-:Y:S02]  /*2e60*/  LOP3.LUT R17, R16.reuse, 0x3, R40, 0xf8, !PT ;  /* 0x0000000310117812 */ /* 0x040fe400078ef828 */
[----:B------:R-:W3:Y:S02]  /*2e70*/  LDL R40, [R1+0x130] ;  /* 0x0001300001287983 */ /* 0x000ee40000100800 */
[----:B------:R-:W-:Y:S02]  /*2e80*/  LEA.HI R16, R16, R17, RZ, 0x1c ;  /* 0x0000001110107211 */ /* 0x000fe400078fe0ff */
[----:B------:R-:W3:Y:S04]  /*2e90*/  LDL R17, [R1+0x118] ;  /* 0x0001180001117983 */ /* 0x000ee80000100800 */
[----:B----4-:R-:W-:Y:S04]  /*2ea0*/  STS.128 [R52], R20 ;  /* 0x0000001434007388 */ /* 0x010fe80000000c00 */
[----:B--2---:R-:W-:Y:S04]  /*2eb0*/  STS.128 [R43], R24 ;  /* 0x000000182b007388 */ /* 0x004fe80000000c00 */
[----:B------:R-:W-:Y:S06]  /*2ec0*/  BAR.SYNC.DEFER_BLOCKING 0x0 ;  /* 0x0000000000007b1d */ /* 0x000fec0000010000 */
[----:B-----5:R-:W-:Y:S04]  /*2ed0*/  LDS R169, [R2+0x10] ;  /* 0x0000100002a97984 */ /* 0x020fe80000000800 */
[----:B------:R-:W-:Y:S04]  /*2ee0*/  LDS R190, [R2+0x20] ;  /* 0x0000200002be7984 */ /* 0x000fe80000000800 */
        /* <DEDUP_REMOVED lines=12> */
[----:B------:R-:W-:Y:S04]  /*2fb0*/  LDS R168, [R16.X4+0x4000] ;  /* 0x0040000010a87984 */ /* 0x000fe80000004800 */
[----:B------:R-:W-:Y:S04]  /*2fc0*/  LDS R130, [R16.X4+0x4080] ;  /* 0x0040800010827984 */ /* 0x000fe80000004800 */
[----:B------:R-:W-:Y:S06]  /*2fd0*/  BAR.SYNC.DEFER_BLOCKING 0x0 ;  /* 0x0000000000007b1d */ /* 0x000fec0000010000 */
[----:B---3--:R-:W-:Y:S04]  /*2fe0*/  STS.128 [R52], R28 ;  /* 0x0000001c34007388 */ /* 0x008fe80000000c00 */
[----:B------:R-:W-:Y:S04]  /*2ff0*/  STS.128 [R43], R44 ;  /* 0x0000002c2b007388 */ /* 0x000fe80000000c00 */
[----:B------:R-:W-:Y:S06]  /*3000*/  BAR.SYNC.DEFER_BLOCKING 0x0 ;  /* 0x0000000000007b1d */ /* 0x000fec0000010000 */
[----:B------:R-:W-:Y:S04]  /*3010*/  LDS R192, [R16.X4+0x4000] ;  /* 0x0040000010c07984 */ /* 0x000fe80000004800 */
        /* <DEDUP_REMOVED lines=15> */
[----:B------:R-:W-:Y:S06]  /*3110*/  BAR.SYNC.DEFER_BLOCKING 0x0 ;  /* 0x0000000000007b1d */ /* 0x000fec0000010000 */
[----:B------:R-:W-:Y:S04]  /*3120*/  STS.128 [R52], R56 ;  /* 0x0000003834007388 */ /* 0x000fe80000000c00 */
        /* <DEDUP_REMOVED lines=102> */
[----:B------:R-:W0:Y:S04]  /*3790*/  LDSM.16.M88.4 R160, [R40] ;  /* 0x0000000028a0783b */ /* 0x000e280000000200 */
[----:B------:R1:W2:Y:S04]  /*37a0*/  LDSM.16.M88.4 R124, [R40+0x2000] ;  /* 0x00200000287c783b */ /* 0x0002a80000000200 */
[----:B------:R-:W3:Y:S04]  /*37b0*/  LDSM.16.M88.4 R164, [R42] ;  /* 0x000000002aa4783b */ /* 0x000ee80000000200 */
[----:B-1----:R-:W4:Y:S04]  /*37c0*/  LDL R40, [R1+0x124] ;  /* 0x0001240001287983 */ /* 0x002f280000100800 */
[----:B------:R1:W3:Y:S04]  /*37d0*/  LDSM.16.M88.4 R156, [R42+0x2000] ;  /* 0x002000002a9c783b */ /* 0x0002e80000000200 */
[----:B------:R-:W3:Y:S04]  /*37e0*/  LDSM.16.M88.4 R152, [R41] ;  /* 0x000000002998783b */ /* 0x000ee80000000200 */
[----:B-1----:R-:W4:Y:S04]  /*37f0*/  LDL R42, [R1+0x120] ;  /* 0x00012000012a7983 */ /* 0x002f280000100800 */
[----:B------:R1:W3:Y:S04]  /*3800*/  LDSM.16.M88.4 R120, [R41+0x2000] ;  /* 0x002000002978783b */ /* 0x0002e80000000200 */
[----:B-1----:R-:W4:Y:S01]  /*3810*/  LDL R41, [R1+0x11c] ;  /* 0x00011c0001297983 */ /* 0x002f220000100800 */
[-C--:B0-----:R-:W-:Y:S08]  /*3820*/  HMMA.1688.F32.TF32 R64, R160, R146.reuse, RZ ;  /* 0x00000092a040723c */ /* 0x081ff000000810ff */
[----:B--2---:R-:W-:Y:S08]  /*3830*/  HMMA.1688.F32.TF32 R108, R124, R146, RZ ;  /* 0x000000927c6c723c */ /* 0x004ff000000810ff */
[-C--:B------:R-:W-:Y:S08]  /*3840*/  HMMA.1688.F32.TF32 R172, R160, R168.reuse, RZ ;  /* 0x000000a8a0ac723c */ /* 0x080ff000000810ff */
[----:B------:R-:W-:Y:S08]  /*3850*/  HMMA.1688.F32.TF32 R168, R124, R168, RZ ;  /* 0x000000a87ca8723c */ /* 0x000ff000000810ff */
[----:B------:R-:W-:Y:S08]  /*3860*/  HMMA.1688.F32.TF32 R60, R160, R148, RZ ;  /* 0x00000094a03c723c */ /* 0x000ff000000810ff */
[-C--:B---3--:R-:W-:Y:S08]  /*3870*/  HMMA.1688.F32.TF32 R64, R164, R144.reuse, R64 ;  /* 0x00000090a440723c */ /* 0x088ff00000081040 */
[----:B------:R-:W-:Y:S08]  /*3880*/  HMMA.1688.F32.TF32 R108, R156, R144, R108 ;  /* 0x000000909c6c723c */ /* 0x000ff0000008106c */
[----:B------:R-:W-:Y:S08]  /*3890*/  HMMA.1688.F32.TF32 R148, R124, R148, RZ ;  /* 0x000000947c94723c */ /* 0x000ff000000810ff */
[-C--:B------:R-:W-:Y:S08]  /*38a0*/  HMMA.1688.F32.TF32 R68, R160, R192.reuse, RZ ;  /* 0x000000c0a044723c */ /* 0x080ff000000810ff */
[----:B------:R-:W-:Y:S08]  /*38b0*/  HMMA.1688.F32.TF32 R36, R124, R192, RZ ;  /* 0x000000c07c24723c */ /* 0x000ff000000810ff */
[-C--:B------:R-:W-:Y:S08]  /*38c0*/  HMMA.1688.F32.TF32 R172, R164, R190.reuse, R172 ;  /* 0x000000bea4ac723c */ /* 0x080ff000000810ac */
[----:B------:R-:W-:Y:S08]  /*38d0*/  HMMA.1688.F32.TF32 R168, R156, R190, R168 ;  /* 0x000000be9ca8723c */ /* 0x000ff000000810a8 */
        /* <DEDUP_REMOVED lines=11> */
[----:B------:R-:W-:Y:S01]  /*3990*/  HMMA.1688.F32.TF32 R148, R120, R138, R148 ;  /* 0x0000008a7894723c */ /* 0x000fe20000081094 */
[----:B----4-:R-:W0:Y:S04]  /*39a0*/  LDSM.16.M88.4 R144, [R40] ;  /* 0x000000002890783b */ /* 0x010e280000000200 */
[----:B------:R1:W2:Y:S04]  /*39b0*/  LDSM.16.M88.4 R56, [R40+0x2000] ;  /* 0x002000002838783b */ /* 0x0002a80000000200 */
[----:B------:R-:W3:Y:S04]  /*39c0*/  LDSM.16.M88.4 R140, [R42+0x2000] ;  /* 0x002000002a8c783b */ /* 0x000ee80000000200 */
[----:B-1----:R-:W4:Y:S01]  /*39d0*/  LDL R40, [R1+0x114] ;  /* 0x0001140001287983 */ /* 0x002f220000100800 */
[-C--:B0-----:R-:W-:Y:S08]  /*39e0*/  HMMA.1688.F32.TF32 R172, R144, R136.reuse, R172 ;  /* 0x0000008890ac723c */ /* 0x081ff000000810ac */
[----:B--2---:R-:W-:Y:S01]  /*39f0*/  HMMA.1688.F32.TF32 R168, R56, R136, R168 ;  /* 0x0000008838a8723c */ /* 0x004fe200000810a8 */
[----:B------:R-:W0:Y:S07]  /*3a00*/  LDSM.16.M88.4 R136, [R42] ;  /* 0x000000002a88783b */ /* 0x000e2e0000000200 */
[-C--:B------:R-:W-:Y:S08]  /*3a10*/  HMMA.1688.F32.TF32 R68, R144, R134.reuse, R68 ;  /* 0x000000869044723c */ /* 0x080ff00000081044 */
[----:B------:R-:W-:Y:S08]  /*3a20*/  HMMA.1688.F32.TF32 R36, R56, R134, R36 ;  /* 0x000000863824723c */ /* 0x000ff00000081024 */
[-C--:B------:R-:W-:Y:S08]  /*3a30*/  HMMA.1688.F32.TF32 R64, R144, R132.reuse, R64 ;  /* 0x000000849040723c */ /* 0x080ff00000081040 */
[----:B------:R-:W-:Y:S01]  /*3a40*/  HMMA.1688.F32.TF32 R108, R56, R132, R108 ;  /* 0x00000084386c723c */ /* 0x000fe2000008106c */
[----:B------:R-:W1:Y:S07]  /*3a50*/  LDSM.16.M88.4 R132, [R41] ;  /* 0x000000002984783b */ /* 0x000e6e0000000200 */
[-C--:B---3--:R-:W-:Y:S08]  /*3a60*/  HMMA.1688.F32.TF32 R168, R140, R130.reuse, R168 ;  /* 0x000000828ca8723c */ /* 0x088ff000000810a8 */
[C---:B0-----:R-:W-:Y:S08]  /*3a70*/  HMMA.1688.F32.TF32 R172, R136.reuse, R130, R172 ;  /* 0x0000008288ac723c */ /* 0x041ff000000810ac */
[-C--:B------:R-:W-:Y:S08]  /*3a80*/  HMMA.1688.F32.TF32 R68, R136, R128.reuse, R68 ;  /* 0x000000808844723c */ /* 0x080ff00000081044 */
[----:B------:R-:W-:Y:S01]  /*3a90*/  HMMA.1688.F32.TF32 R36, R140, R128, R36 ;  /* 0x000000808c24723c */ /* 0x000fe20000081024 */
[----:B------:R-:W0:Y:S07]  /*3aa0*/  LDSM.16.M88.4 R128, [R41+0x2000] ;  /* 0x002000002980783b */ /* 0x000e2e0000000200 */
[-C--:B------:R-:W-:Y:S08]  /*3ab0*/  HMMA.1688.F32.TF32 R64, R136, R74.reuse, R64 ;  /* 0x0000004a8840723c */ /* 0x080ff00000081040 */
[----:B------:R-:W-:Y:S08]  /*3ac0*/  HMMA.1688.F32.TF32 R108, R140, R74, R108 ;  /* 0x0000004a8c6c723c */ /* 0x000ff0000008106c */
[C---:B-1----:R-:W-:Y:S08]  /*3ad0*/  HMMA.1688.F32.TF32 R172, R132.reuse, R72, R172 ;  /* 0x0000004884ac723c */ /* 0x042ff000000810ac */
[C---:B------:R-:W-:Y:S08]  /*3ae0*/  HMMA.1688.F32.TF32 R68, R132.reuse, R46, R68 ;  /* 0x0000002e8444723c */ /* 0x040ff00000081044 */
[----:B------:R-:W-:Y:S08]  /*3af0*/  HMMA.1688.F32.TF32 R64, R132, R44, R64 ;  /* 0x0000002c8440723c */ /* 0x000ff00000081040 */
[C---:B0-----:R-:W-:Y:S01]  /*3b00*/  HMMA.1688.F32.TF32 R168, R128.reuse, R72, R168 ;  /* 0x0000004880a8723c */ /* 0x041fe200000810a8 */
[----:B------:R-:W0:Y:S07]  /*3b10*/  LDSM.16.M88.4 R72, [R17] ;  /* 0x000000001148783b */ /* 0x000e2e0000000200 */
[C---:B------:R-:W-:Y:S08]  /*3b20*/  HMMA.1688.F32.TF32 R36, R128.reuse, R46, R36 ;  /* 0x0000002e8024723c */ /* 0x040ff00000081024 */
[----:B------:R-:W-:Y:S01]  /*3b30*/  HMMA.1688.F32.TF32 R108, R128, R44, R108 ;  /* 0x0000002c806c723c */ /* 0x000fe2000008106c */
[----:B------:R1:W2:Y:S04]  /*3b40*/  LDSM.16.M88.4 R44, [R17+0x2000] ;  /* 0x00200000112c783b */ /* 0x0002a80000000200 */
[----:B-1----:R-:W3:Y:S03]  /*3b50*/  LDL R17, [R1+0x10c] ;  /* 0x00010c0001117983 */ /* 0x002ee60000100800 */
[-C--:B0-----:R-:W-:Y:S08]  /*3b60*/  HMMA.1688.F32.TF32 R172, R72, R22.reuse, R172 ;  /* 0x0000001648ac723c */ /* 0x081ff000000810ac */
[C---:B--2---:R-:W-:Y:S01]  /*3b70*/  HMMA.1688.F32.TF32 R168, R44.reuse, R22, R168 ;  /* 0x000000162ca8723c */ /* 0x044fe200000810a8 */
[----:B------:R-:W2:Y:S07]  /*3b80*/  LDL R22, [R1+0x108] ;  /* 0x0001080001167983 */ /* 0x000eae0000100800 */
[----:B------:R-:W-:Y:S08]  /*3b90*/  HMMA.1688.F32.TF32 R188, R44, R24, R108 ;  /* 0x000000182cbc723c */ /* 0x000ff0000008106c */
[-C--:B------:R-:W-:Y:S08]  /*3ba0*/  HMMA.1688.F32.TF32 R68, R72, R28.reuse, R68 ;  /* 0x0000001c4844723c */ /* 0x080ff00000081044 */
[----:B------:R-:W-:Y:S01]  /*3bb0*/  HMMA.1688.F32.TF32 R36, R44, R28, R36 ;  /* 0x0000001c2c24723c */ /* 0x000fe20000081024 */
[----:B----4-:R-:W0:Y:S04]  /*3bc0*/  LDSM.16.M88.4 R108, [R40] ;  /* 0x00000000286c783b */ /* 0x010e280000000200 */
[----:B------:R-:W1:Y:S01]  /*3bd0*/  LDSM.16.M88.4 R192, [R40+0x2000] ;  /* 0x0020000028c0783b */ /* 0x000e620000000200 */
[----:B---3--:R-:W-:-:S03]  /*3be0*/  ISETP.GE.AND P5, PT, R17, 0x40, PT ;  /* 0x000000401100780c */ /* 0x008fc60003fa6270 */
[----:B------:R-:W3:Y:S01]  /*3bf0*/  LDL R17, [R1+0x104] ;  /* 0x0001040001117983 */ /* 0x000ee20000100800 */
[-C--:B0-----:R-:W-:Y:S08]  /*3c00*/  HMMA.1688.F32.TF32 R172, R108, R26.reuse, R172 ;  /* 0x0000001a6cac723c */ /* 0x081ff000000810ac */
[----:B-1----:R-:W-:Y:S08]  /*3c10*/  HMMA.1688.F32.TF32 R168, R192, R26, R168 ;  /* 0x0000001ac0a8723c */ /* 0x002ff000000810a8 */
[-C--:B------:R-:W-:Y:S08]  /*3c20*/  HMMA.1688.F32.TF32 R68, R108, R186.reuse, R68 ;  /* 0x000000ba6c44723c */ /* 0x080ff00000081044 */
[----:B------:R-:W-:Y:S01]  /*3c30*/  HMMA.1688.F32.TF32 R36, R192, R186, R36 ;  /* 0x000000bac024723c */ /* 0x000fe20000081024 */
[----:B------:R-:W-:Y:S01]  /*3c40*/  FMUL R173, R173, 0.125 ;  /* 0x3e000000adad7820 */ /* 0x000fe20000400000 */
[----:B------:R-:W-:Y:S01]  /*3c50*/  FMUL R172, R172, 0.125 ;  /* 0x3e000000acac7820 */ /* 0x000fe20000400000 */
[----:B------:R-:W-:Y:S01]  /*3c60*/  FMUL R174, R174, 0.125 ;  /* 0x3e000000aeae7820 */ /* 0x000fe20000400000 */
[----:B------:R-:W-:Y:S01]  /*3c70*/  FMUL R175, R175, 0.125 ;  /* 0x3e000000afaf7820 */ /* 0x000fe20000400000 */
[----:B------:R-:W-:-:S03]  /*3c80*/  FMUL R173, R173, 1.4426950216293334961 ;  /* 0x3fb8aa3badad7820 */ /* 0x000fc60000400000 */
[----:B------:R-:W-:Y:S01]  /*3c90*/  FMUL R168, R168, 0.125 ;  /* 0x3e000000a8a87820 */ /* 0x000fe20000400000 */
[----:B------:R-:W-:Y:S01]  /*3ca0*/  FMUL R169, R169, 0.125 ;  /* 0x3e000000a9a97820 */ /* 0x000fe20000400000 */
[----:B------:R-:W-:Y:S01]  /*3cb0*/  FMUL R170, R170, 0.125 ;  /* 0x3e000000aaaa7820 */ /* 0x000fe20000400000 */
[----:B------:R-:W-:Y:S01]  /*3cc0*/  FMUL R171, R171, 0.125 ;  /* 0x3e000000abab7820 */ /* 0x000fe20000400000 */
[----:B------:R-:W-:Y:S01]  /*3cd0*/  FMUL R172, R172, 1.4426950216293334961 ;  /* 0x3fb8aa3bacac7820 */ /* 0x000fe20000400000 */
[----:B------:R-:W-:Y:S01]  /*3ce0*/  FMUL R174, R174, 1.4426950216293334961 ;  /* 0x3fb8aa3baeae7820 */ /* 0x000fe20000400000 */
[----:B------:R-:W-:Y:S01]  /*3cf0*/  FMUL R175, R175, 1.4426950216293334961 ;  /* 0x3fb8aa3bafaf7820 */ /* 0x000fe20000400000 */
[----:B------:R-:W-:Y:S01]  /*3d00*/  FMUL R168, R168, 1.4426950216293334961 ;  /* 0x3fb8aa3ba8a87820 */ /* 0x000fe20000400000 */
[----:B------:R-:W-:Y:S01]  /*3d10*/  FMUL R169, R169, 1.4426950216293334961 ;  /* 0x3fb8aa3ba9a97820 */ /* 0x000fe20000400000 */
[----:B------:R-:W-:Y:S01]  /*3d20*/  FMUL R170, R170, 1.4426950216293334961 ;  /* 0x3fb8aa3baaaa7820 */ /* 0x000fe20000400000 */
[----:B------:R-:W-:Y:S01]  /*3d30*/  FMUL R171, R171, 1.4426950216293334961 ;  /* 0x3fb8aa3babab7820 */ /* 0x000fe20000400000 */
[----:B------:R-:W-:Y:S01]  /*3d40*/  FMUL R68, R68, 0.125 ;  /* 0x3e00000044447820 */ /* 0x000fe20000400000 */
[----:B------:R-:W-:Y:S01]  /*3d50*/  FMUL R69, R69, 0.125 ;  /* 0x3e00000045457820 */ /* 0x000fe20000400000 */
[----:B------:R-:W-:Y:S01]  /*3d60*/  FMUL R70, R70, 0.125 ;  /* 0x3e00000046467820 */ /* 0x000fe20000400000 */
[----:B------:R-:W-:-:S02]  /*3d70*/  FMUL R71, R71, 0.125 ;  /* 0x3e00000047477820 */ /* 0x000fc40000400000 */
[----:B------:R-:W-:Y:S01]  /*3d80*/  FMUL R36, R36, 0.125 ;  /* 0x3e00000024247820 */ /* 0x000fe20000400000 */
[----:B------:R-:W-:Y:S01]  /*3d90*/  FMUL R37, R37, 0.125 ;  /* 0x3e00000025257820 */ /* 0x000fe20000400000 */
[----:B------:R-:W-:Y:S01]  /*3da0*/  FMUL R38, R38, 0.125 ;  /* 0x3e00000026267820 */ /* 0x000fe20000400000 */
[----:B------:R-:W-:Y:S01]  /*3db0*/  FMUL R39, R39, 0.125 ;  /* 0x3e00000027277820 */ /* 0x000fe20000400000 */
[----:B------:R-:W-:Y:S01]  /*3dc0*/  FSEL R53, R173, -INF , !P5 ;  /* 0xff800000ad357808 */ /* 0x000fe20006800000 */
[----:B------:R-:W-:Y:S01]  /*3dd0*/  FMUL R68, R68, 1.4426950216293334961 ;  /* 0x3fb8aa3b44447820 */ /* 0x000fe20000400000 */
        /* <DEDUP_REMOVED lines=14> */
[----:B--2---:R-:W-:-:S04]  /*3ec0*/  ISETP.GE.AND P5, PT, R22, 0x40, PT ;  /* 0x000000401600780c */ /* 0x004fc80003fa6270 */
[----:B------:R-:W-:Y:S02]  /*3ed0*/  FSEL R80, R68, -INF , !P5 ;  /* 0xff80000044507808 */ /* 0x000fe40006800000 */
[----:B------:R-:W-:Y:S01]  /*3ee0*/  FSEL R81, R69, -INF , !P5 ;  /* 0xff80000045517808 */ /* 0x000fe20006800000 */
[----:B------:R-:W-:Y:S01]  /*3ef0*/  HMMA.1688.F32.TF32 R64, R72, R24, R64 ;  /* 0x000000184840723c */ /* 0x000fe20000081040 */
[----:B------:R-:W-:Y:S01]  /*3f00*/  FSEL R40, R70, -INF , !P5 ;  /* 0xff80000046287808 */ /* 0x000fe20006800000 */
[----:B------:R-:W2:Y:S01]  /*3f10*/  LDL R69, [R1+0x24] ;  /* 0x0000240001457983 */ /* 0x000ea20000100800 */
[----:B------:R-:W-:Y:S02]  /*3f20*/  FSEL R41, R71, -INF , !P5 ;  /* 0xff80000047297808 */ /* 0x000fe40006800000 */
[----:B------:R-:W-:Y:S01]  /*3f30*/  FSEL R76, R36, -INF , !P5 ;  /* 0xff800000244c7808 */ /* 0x000fe20006800000 */
[----:B------:R-:W4:Y:S01]  /*3f40*/  LDL R70, [R1+0x28] ;  /* 0x0000280001467983 */ /* 0x000f220000100800 */
[----:B------:R-:W-:-:S02]  /*3f50*/  FSEL R77, R37, -INF , !P5 ;  /* 0xff800000254d7808 */ /* 0x000fc40006800000 */
[----:B------:R-:W-:Y:S02]  /*3f60*/  FSEL R236, R38, -INF , !P5 ;  /* 0xff80000026ec7808 */ /* 0x000fe40006800000 */
[----:B------:R-:W-:Y:S01]  /*3f70*/  FSEL R237, R39, -INF , !P5 ;  /* 0xff80000027ed7808 */ /* 0x000fe20006800000 */
[----:B------:R-:W-:Y:S01]  /*3f80*/  HMMA.1688.F32.TF32 R188, R192, R210, R188 ;  /* 0x000000d2c0bc723c */ /* 0x000fe200000810bc */
[----:B------:R-:W2:Y:S04]  /*3f90*/  LDL R68, [R1+0x20] ;  /* 0x0000200001447983 */ /* 0x000ea80000100800 */
[----:B------:R-:W-:Y:S03]  /*3fa0*/  LDS R38, [R2+0xc0] ;  /* 0x0000c00002267984 */ /* 0x000fe60000000800 */
[----:B------:R-:W-:Y:S01]  /*3fb0*/  HMMA.1688.F32.TF32 R60, R144, R208, R60 ;  /* 0x000000d0903c723c */ /* 0x000fe2000008103c */
[----:B------:R-:W-:Y:S04]  /*3fc0*/  LDS R39, [R2+0xd0] ;  /* 0x0000d00002277984 */ /* 0x000fe80000000800 */
[----:B------:R-:W-:Y:S03]  /*3fd0*/  LDS R36, [R2+0xe0] ;  /* 0x0000e00002247984 */ /* 0x000fe60000000800 */
[----:B------:R-:W-:Y:S01]  /*3fe0*/  HMMA.1688.F32.TF32 R64, R108, R210, R64 ;  /* 0x000000d26c40723c */ /* 0x000fe20000081040 */
[----:B------:R-:W-:Y:S01]  /*3ff0*/  LDS R37, [R2+0xf0] ;  /* 0x0000f00002257984 */ /* 0x000fe20000000800 */
[----:B---3--:R-:W-:-:S03]  /*4000*/  ISETP.GE.AND P5, PT, R17, 0x40, PT ;  /* 0x000000401100780c */ /* 0x008fc60003fa6270 */
[----:B------:R-:W3:-:S15]  /*4010*/  LDL R17, [R1+0x100] ;  /* 0x0001000001117983 */ /* 0x000ede0000100800 */
[----:B------:R-:W-:-:S04]  /*4020*/  NOP ;  /* 0x0000000000007918 */ /* 0x000fc80000000000 */
[----:B------:R-:W-:Y:S01]  /*4030*/  FMUL R64, R64, 0.125 ;  /* 0x3e00000040407820 */ /* 0x000fe20000400000 */
[----:B------:R-:W-:Y:S01]  /*4040*/  FMUL R65, R65, 0.125 ;  /* 0x3e00000041417820 */ /* 0x000fe20000400000 */
[----:B------:R-:W-:Y:S01]  /*4050*/  FMUL R66, R66, 0.125 ;  /* 0x3e00000042427820 */ /* 0x000fe20000400000 */
[----:B------:R-:W-:Y:S01]  /*4060*/  FMUL R67, R67, 0.125 ;  /* 0x3e00000043437820 */ /* 0x000fe20000400000 */
        /* <DEDUP_REMOVED lines=11> */
[----:B------:R-:W-:Y:S01]  /*4120*/  FMUL R191, R191, 1.4426950216293334961 ;  /* 0x3fb8aa3bbfbf7820 */ /* 0x000fe20000400000 */
[----:B------:R-:W-:-:S02]  /*4130*/  FSEL R176, R64, -INF , !P5 ;  /* 0xff80000040b07808 */ /* 0x000fc40006800000 */
[----:B------:R-:W-:Y:S02]  /*4140*/  FSEL R177, R65, -INF , !P5 ;  /* 0xff80000041b17808 */ /* 0x000fe40006800000 */
[----:B------:R-:W-:Y:S01]  /*4150*/  FSEL R180, R66, -INF , !P5 ;  /* 0xff80000042b47808 */ /* 0x000fe20006800000 */
[----:B------:R-:W-:Y:S01]  /*4160*/  HMMA.1688.F32.TF32 R148, R56, R208, R148 ;  /* 0x000000d03894723c */ /* 0x000fe20000081094 */
[----:B------:R-:W-:Y:S01]  /*4170*/  FSEL R181, R67, -INF , !P5 ;  /* 0xff80000043b57808 */ /* 0x000fe20006800000 */
[----:B------:R-:W2:Y:S01]  /*4180*/  LDL R65, [R1+0x38] ;  /* 0x0000380001417983 */ /* 0x000ea20000100800 */
[----:B------:R-:W-:Y:S02]  /*4190*/  FSEL R118, R188, -INF , !P5 ;  /* 0xff800000bc767808 */ /* 0x000fe40006800000 */
[----:B------:R-:W-:Y:S01]  /*41a0*/  FSEL R119, R189, -INF , !P5 ;  /* 0xff800000bd777808 */ /* 0x000fe20006800000 */
[----:B------:R-:W-:Y:S01]  /*41b0*/  LDS R66, [R16.X4+0x4000] ;  /* 0x0040000010427984 */ /* 0x000fe20000004800 */
[----:B------:R-:W-:-:S02]  /*41c0*/  FSEL R54, R190, -INF , !P5 ;  /* 0xff800000be367808 */ /* 0x000fc40006800000 */
[----:B------:R-:W-:Y:S01]  /*41d0*/  FSEL R55, R191, -INF , !P5 ;  /* 0xff800000bf377808 */ /* 0x000fe20006800000 */
[----:B------:R-:W-:Y:S01]  /*41e0*/  HMMA.1688.F32.TF32 R24, R160, R218, RZ ;  /* 0x000000daa018723c */ /* 0x000fe200000810ff */
[----:B------:R-:W-:Y:S07]  /*41f0*/  LDS R67, [R2+0x10] ;  /* 0x0000100002437984 */ /* 0x000fee0000000800 */
[-C--:B------:R-:W-:Y:S08]  /*4200*/  HMMA.1688.F32.TF32 R60, R136, R212.reuse, R60 ;  /* 0x000000d4883c723c */ /* 0x080ff0000008103c */
[----:B------:R-:W-:Y:S08]  /*4210*/  HMMA.1688.F32.TF32 R148, R140, R212, R148 ;  /* 0x000000d48c94723c */ /* 0x000ff00000081094 */
[----:B------:R-:W-:Y:S08]  /*4220*/  HMMA.1688.F32.TF32 R24, R164, R222, R24 ;  /* 0x000000dea418723c */ /* 0x000ff00000081018 */
[-C--:B------:R-:W-:Y:S08]  /*4230*/  HMMA.1688.F32.TF32 R60, R132, R214.reuse, R60 ;  /* 0x000000d6843c723c */ /* 0x080ff0000008103c */
[----:B------:R-:W-:Y:S08]  /*4240*/  HMMA.1688.F32.TF32 R148, R128, R214, R148 ;  /* 0x000000d68094723c */ /* 0x000ff00000081094 */
[----:B------:R-:W-:Y:S08]  /*4250*/  HMMA.1688.F32.TF32 R24, R152, R224, R24 ;  /* 0x000000e09818723c */ /* 0x000ff00000081018 */
[-C--:B------:R-:W-:Y:S08]  /*4260*/  HMMA.1688.F32.TF32 R60, R72, R216.reuse, R60 ;  /* 0x000000d8483c723c */ /* 0x080ff0000008103c */
[----:B------:R-:W-:Y:S08]  /*4270*/  HMMA.1688.F32.TF32 R148, R44, R216, R148 ;  /* 0x000000d82c94723c */ /* 0x000ff00000081094 */
[----:B------:R-:W-:Y:S08]  /*4280*/  HMMA.1688.F32.TF32 R216, R124, R218, RZ ;  /* 0x000000da7cd8723c */ /* 0x000ff000000810ff */
[----:B------:R-:W-:Y:S01]  /*4290*/  HMMA.1688.F32.TF32 R24, R144, R226, R24 ;  /* 0x000000e29018723c */ /* 0x000fe20000081018 */
[----:B---3--:R-:W-:-:S02]  /*42a0*/  ISETP.GE.AND P5, PT, R17, 0x40, PT ;  /* 0x000000401100780c */ /* 0x008fc40003fa6270 */
[----:B------:R-:W3:-:S13]  /*42b0*/  LDL R17, [R1+0xf0] ;  /* 0x0000f00001117983 */ /* 0x000eda0000100800 */
[----:B------:R-:W-:Y:S08]  /*42c0*/  HMMA.1688.F32.TF32 R216, R156, R222, R216 ;  /* 0x000000de9cd8723c */ /* 0x000ff000000810d8 */
[----:B------:R-:W-:-:S15]  /*42d0*/  HMMA.1688.F32.TF32 R24, R136, R228, R24 ;  /* 0x000000e48818723c */ /* 0x000fde0000081018 */
[----:B------:R-:W-:-:S01]  /*42e0*/  NOP ;  /* 0x0000000000007918 */ /* 0x000fc20000000000 */
[----:B------:R-:W-:Y:S08]  /*42f0*/  HMMA.1688.F32.TF32 R216, R120, R224, R216 ;  /* 0x000000e078d8723c */ /* 0x000ff000000810d8 */
[----:B------:R-:W-:-:S15]  /*4300*/  HMMA.1688.F32.TF32 R24, R132, R230, R24 ;  /* 0x000000e68418723c */ /* 0x000fde0000081018 */
[----:B------:R-:W-:-:S01]  /*4310*/  NOP ;  /* 0x0000000000007918 */ /* 0x000fc20000000000 */
[----:B------:R-:W-:Y:S08]  /*4320*/  HMMA.1688.F32.TF32 R216, R56, R226, R216 ;  /* 0x000000e238d8723c */ /* 0x000ff000000810d8 */
[----:B------:R-:W-:-:S15]  /*4330*/  HMMA.1688.F32.TF32 R24, R72, R232, R24 ;  /* 0x000000e84818723c */ /* 0x000fde0000081018 */
[----:B------:R-:W-:-:S01]  /*4340*/  NOP ;  /* 0x0000000000007918 */ /* 0x000fc20000000000 */
[----:B------:R-:W-:Y:S08]  /*4350*/  HMMA.1688.F32.TF32 R216, R140, R228, R216 ;  /* 0x000000e48cd8723c */ /* 0x000ff000000810d8 */
[-C--:B------:R-:W-:Y:S08]  /*4360*/  HMMA.1688.F32.TF32 R60, R108, R220.reuse, R60 ;  /* 0x000000dc6c3c723c */ /* 0x080ff0000008103c */
[----:B------:R-:W-:Y:S08]  /*4370*/  HMMA.1688.F32.TF32 R148, R192, R220, R148 ;  /* 0x000000dcc094723c */ /* 0x000ff00000081094 */
[----:B------:R-:W-:Y:S08]  /*4380*/  HMMA.1688.F32.TF32 R24, R108, R240, R24 ;  /* 0x000000f06c18723c */ /* 0x000ff00000081018 */
[----:B------:R-:W-:Y:S01]  /*4390*/  HMMA.1688.F32.TF32 R216, R128, R230, R216 ;  /* 0x000000e680d8723c */ /* 0x000fe200000810d8 */
[----:B------:R-:W-:Y:S01]  /*43a0*/  FMUL R60, R60, 0.125 ;  /* 0x3e0000003c3c7820 */ /* 0x000fe20000400000 */
[----:B------:R-:W-:Y:S01]  /*43b0*/  FMUL R61, R61, 0.125 ;  /* 0x3e0000003d3d7820 */ /* 0x000fe20000400000 */
[----:B------:R-:W-:Y:S01]  /*43c0*/  FMUL R62, R62, 0.125 ;  /* 0x3e0000003e3e7820 */ /* 0x000fe20000400000 */
[----:B------:R-:W-:-:S04]  /*43d0*/  FMUL R63, R63, 0.125 ;  /* 0x3e0000003f3f7820 */ /* 0x000fc80000400000 */
        /* <DEDUP_REMOVED lines=25> */
[----:B------:R-:W-:Y:S01]  /*4570*/  HMMA.1688.F32.TF32 R216, R44, R232, R216 ;  /* 0x000000e82cd8723c */ /* 0x000fe200000810d8 */
[----:B------:R-:W-:Y:S01]  /*4580*/  FSEL R79, R149, -INF , !P5 ;  /* 0xff800000954f7808 */ /* 0x000fe20006800000 */
[----:B------:R-:W-:Y:S01]  /*4590*/  LDS R62, [R2+0x20] ;  /* 0x00002000023e7984 */ /* 0x000fe20000000800 */
[----:B------:R-:W-:-:S02]  /*45a0*/  FSEL R238, R150, -INF , !P5 ;  /* 0xff80000096ee7808 */ /* 0x000fc40006800000 */
[----:B------:R-:W-:Y:S01]  /*45b0*/  FSEL R239, R151, -INF , !P5 ;  /* 0xff80000097ef7808 */ /* 0x000fe20006800000 */
[----:B------:R-:W-:Y:S04]  /*45c0*/  LDS R63, [R2+0x30] ;  /* 0x00003000023f7984 */ /* 0x000fe80000000800 */
[----:B------:R-:W-:Y:S04]  /*45d0*/  LDS R60, [R2+0x40] ;  /* 0x00004000023c7984 */ /* 0x000fe80000000800 */
[----:B------:R-:W-:Y:S01]  /*45e0*/  LDS R61, [R2+0x50] ;  /* 0x00005000023d7984 */ /* 0x000fe20000000800 */
[----:B---3--:R-:W-:-:S04]  /*45f0*/  ISETP.GE.AND P5, PT, R17, 0x40, PT ;  /* 0x000000401100780c */ /* 0x008fc80003fa6270 */
[----:B------:R-:W-:Y:S02]  /*4600*/  FSEL R225, R24, -INF , !P5 ;  /* 0xff80000018e17808 */ /* 0x000fe40006800000 */
[----:B------:R-:W-:Y:S02]  /*4610*/  FSEL R224, R25, -INF , !P5 ;  /* 0xff80000019e07808 */ /* 0x000fe40006800000 */
[----:B------:R-:W-:Y:S02]  /*4620*/  FSEL R223, R26, -INF , !P5 ;  /* 0xff8000001adf7808 */ /* 0x000fe40006800000 */
[----:B------:R-:W-:Y:S02]  /*4630*/  FSEL R222, R27, -INF , !P5 ;  /* 0xff8000001bde7808 */ /* 0x000fe40006800000 */
[-C--:B------:R-:W-:Y:S08]  /*4640*/  HMMA.1688.F32.TF32 R24, R160, R234.reuse, RZ ;  /* 0x000000eaa018723c */ /* 0x080ff000000810ff */
[----:B------:R-:W-:-:S15]  /*4650*/  HMMA.1688.F32.TF32 R232, R124, R234, RZ ;  /* 0x000000ea7ce8723c */ /* 0x000fde00000810ff */
[----:B------:R-:W-:-:S01]  /*4660*/  NOP ;  /* 0x0000000000007918 */ /* 0x000fc20000000000 */
[-C--:B------:R-:W-:Y:S08]  /*4670*/  HMMA.1688.F32.TF32 R24, R164, R242.reuse, R24 ;  /* 0x000000f2a418723c */ /* 0x080ff00000081018 */
[----:B------:R-:W-:Y:S01]  /*4680*/  HMMA.1688.F32.TF32 R232, R156, R242, R232 ;  /* 0x000000f29ce8723c */ /* 0x000fe200000810e8 */
[----:B------:R-:W3:Y:S04]  /*4690*/  LDL.LU R242, [R1+0xfc] ;  /* 0x0000fc0001f27983 */ /* 0x000ee80000300800 */
[----:B------:R-:W2:Y:S11]  /*46a0*/  LDL.LU R243, [R1+0xc8] ;  /* 0x0000c80001f37983 */ /* 0x000eb60000300800 */
[-C--:B------:R-:W-:Y:S08]  /*46b0*/  HMMA.1688.F32.TF32 R24, R152, R244.reuse, R24 ;  /* 0x000000f49818723c */ /* 0x080ff00000081018 */
[----:B------:R-:W-:Y:S01]  /*46c0*/  HMMA.1688.F32.TF32 R232, R120, R244, R232 ;  /* 0x000000f478e8723c */ /* 0x000fe200000810e8 */
[----:B------:R-:W2:Y:S07]  /*46d0*/  LDL.LU R244, [R1+0xf4] ;  /* 0x0000f40001f47983 */ /* 0x000eae0000300800 */
[----:B------:R-:W-:Y:S01]  /*46e0*/  HMMA.1688.F32.TF32 R216, R192, R240, R216 ;  /* 0x000000f0c0d8723c */ /* 0x000fe200000810d8 */
[----:B------:R-:W0:Y:S04]  /*46f0*/  S2R R17, SR_TID.X ;  /* 0x0000000000117919 */ /* 0x000e280000002100 */
[----:B------:R-:W3:Y:S03]  /*4700*/  LDL.LU R245, [R1+0xf8] ;  /* 0x0000f80001f57983 */ /* 0x000ee60000300800 */
[----:B------:R-:W-:-:S15]  /*4710*/  HMMA.1688.F32.TF32 R24, R144, R246, R24 ;  /* 0x000000f69018723c */ /* 0x000fde0000081018 */
[----:B------:R-:W-:-:S09]  /*4720*/  NOP ;  /* 0x0000000000007918 */ /* 0x000fd20000000000 */
[----:B------:R-:W-:Y:S08]  /*4730*/  HMMA.1688.F32.TF32 R24, R136, R248, R24 ;  /* 0x000000f88818723c */ /* 0x000ff00000081018 */
[----:B------:R-:W-:Y:S01]  /*4740*/  HMMA.1688.F32.TF32 R232, R56, R246, R232 ;  /* 0x000000f638e8723c */ /* 0x000fe200000810e8 */
[----:B------:R-:W-:Y:S01]  /*4750*/  FMUL R216, R216, 0.125 ;  /* 0x3e000000d8d87820 */ /* 0x000fe20000400000 */
[----:B------:R-:W-:Y:S01]  /*4760*/  FMUL R217, R217, 0.125 ;  /* 0x3e000000d9d97820 */ /* 0x000fe20000400000 */
[----:B------:R-:W-:Y:S01]  /*4770*/  FMUL R218, R218, 0.125 ;  /* 0x3e000000dada7820 */ /* 0x000fe20000400000 */
[----:B------:R-:W-:Y:S01]  /*4780*/  FMUL R219, R219, 0.125 ;  /* 0x3e000000dbdb7820 */ /* 0x000fe20000400000 */
[----:B0-----:R-:W-:Y:S01]  /*4790*/  LOP3.LUT R231, R17, 0x3f, RZ, 0xc0, !PT ;  /* 0x0000003f11e77812 */ /* 0x001fe200078ec0ff */
[----:B------:R-:W3:Y:S10]  /*47a0*/  LDL.LU R247, [R1+0x70] ;  /* 0x0000700001f77983 */ /* 0x000ef40000300800 */
[----:B------:R-:W-:Y:S08]  /*47b0*/  HMMA.1688.F32.TF32 R24, R132, R206, R24 ;  /* 0x000000ce8418723c */ /* 0x000ff00000081018 */
[----:B------:R-:W-:-:S15]  /*47c0*/  HMMA.1688.F32.TF32 R232, R140, R248, R232 ;  /* 0x000000f88ce8723c */ /* 0x000fde00000810e8 */
[----:B------:R-:W-:-:S01]  /*47d0*/  NOP ;  /* 0x0000000000007918 */ /* 0x000fc20000000000 */
[----:B------:R-:W-:Y:S08]  /*47e0*/  HMMA.1688.F32.TF32 R24, R72, R204, R24 ;  /* 0x000000cc4818723c */ /* 0x000ff00000081018 */
[----:B------:R-:W-:-:S15]  /*47f0*/  HMMA.1688.F32.TF32 R232, R128, R206, R232 ;  /* 0x000000ce80e8723c */ /* 0x000fde00000810e8 */
[----:B------:R-:W-:-:S01]  /*4800*/  NOP ;  /* 0x0000000000007918 */ /* 0x000fc20000000000 */
[----:B------:R-:W-:Y:S01]  /*4810*/  HMMA.1688.F32.TF32 R24, R108, R202, R24 ;  /* 0x000000ca6c18723c */ /* 0x000fe20000081018 */
[----:B------:R-:W-:Y:S01]  /*4820*/  FMUL R216, R216, 1.4426950216293334961 ;  /* 0x3fb8aa3bd8d87820 */ /* 0x000fe20000400000 */
[----:B------:R-:W-:Y:S01]  /*4830*/  FMUL R217, R217, 1.4426950216293334961 ;  /* 0x3fb8aa3bd9d97820 */ /* 0x000fe20000400000 */
[----:B------:R-:W-:Y:S01]  /*4840*/  FMUL R218, R218, 1.4426950216293334961 ;  /* 0x3fb8aa3bdada7820 */ /* 0x000fe20000400000 */
[----:B------:R-:W-:Y:S02]  /*4850*/  FMUL R219, R219, 1.4426950216293334961 ;  /* 0x3fb8aa3bdbdb7820 */ /* 0x000fe40000400000 */
[----:B------:R-:W-:Y:S02]  /*4860*/  FSEL R221, R216, -INF , !P5 ;  /* 0xff800000d8dd7808 */ /* 0x000fe40006800000 */
[----:B------:R-:W-:Y:S02]  /*4870*/  FSEL R220, R217, -INF , !P5 ;  /* 0xff800000d9dc7808 */ /* 0x000fe40006800000 */
[----:B------:R-:W-:-:S02]  /*4880*/  FSEL R216, R218, -INF , !P5 ;  /* 0xff800000dad87808 */ /* 0x000fc40006800000 */
[----:B------:R-:W-:Y:S02]  /*4890*/  FSEL R217, R219, -INF , !P5 ;  /* 0xff800000dbd97808 */ /* 0x000fe40006800000 */
[----:B------:R-:W-:Y:S01]  /*48a0*/  IADD3 R22, P5, R231, c[0x0][0x1b0], RZ ;  /* 0x00006c00e7167a10 */ /* 0x000fe20007fbe0ff */
[----:B------:R-:W-:Y:S04]  /*48b0*/  HMMA.1688.F32.TF32 R232, R44, R204, R232 ;  /* 0x000000cc2ce8723c */ /* 0x000fe800000810e8 */
[----:B------:R-:W-:-:S05]  /*48c0*/  IMAD.X R23, RZ, RZ, c[0x0][0x1b4], P5 ;  /* 0x00006d00ff177624 */ /* 0x000fca00028e06ff */
[----:B------:R-:W-:Y:S01]  /*48d0*/  FMUL R24, R24, 0.125 ;  /* 0x3e00000018187820 */ /* 0x000fe20000400000 */
[----:B------:R-:W-:Y:S01]  /*48e0*/  FMUL R25, R25, 0.125 ;  /* 0x3e00000019197820 */ /* 0x000fe20000400000 */
[----:B------:R-:W-:Y:S01]  /*48f0*/  FMUL R26, R26, 0.125 ;  /* 0x3e0000001a1a7820 */ /* 0x000fe20000400000 */
[----:B------:R-:W-:Y:S01]  /*4900*/  FMUL R27, R27, 0.125 ;  /* 0x3e0000001b1b7820 */ /* 0x000fe20000400000 */
[----:B------:R-:W-:Y:S01]  /*4910*/  FMUL R24, R24, 1.4426950216293334961 ;  /* 0x3fb8aa3b18187820 */ /* 0x000fe20000400000 */
[----:B------:R-:W-:Y:S01]  /*4920*/  FMUL R25, R25, 1.4426950216293334961 ;  /* 0x3fb8aa3b19197820 */ /* 0x000fe20000400000 */
[----:B------:R-:W-:Y:S01]  /*4930*/  FMUL R26, R26, 1.4426950216293334961 ;  /* 0x3fb8aa3b1a1a7820 */ /* 0x000fe20000400000 */
[----:B------:R-:W-:-:S08]  /*4940*/  FMUL R27, R27, 1.4426950216293334961 ;  /* 0x3fb8aa3b1b1b7820 */ /* 0x000fd00000400000 */
[----:B------:R-:W-:Y:S01]  /*4950*/  HMMA.1688.F32.TF32 R232, R192, R202, R232 ;  /* 0x000000cac0e8723c */ /* 0x000fe200000810e8 */
[----:B--2---:R-:W-:-:S04]  /*4960*/  ISETP.GE.AND P5, PT, R244, 0x40, PT ;  /* 0x00000040f400780c */ /* 0x004fc80003fa6270 */
[----:B------:R-:W-:Y:S02]  /*4970*/  FSEL R204, R24, -INF , !P5 ;  /* 0xff80000018cc7808 */ /* 0x000fe40006800000 */
[----:B------:R-:W-:Y:S02]  /*4980*/  FSEL R205, R25, -INF , !P5 ;  /* 0xff80000019cd7808 */ /* 0x000fe40006800000 */
[----:B------:R-:W-:Y:S02]  /*4990*/  FSEL R206, R26, -INF , !P5 ;  /* 0xff8000001ace7808 */ /* 0x000fe40006800000 */
[----:B------:R-:W-:Y:S02]  /*49a0*/  FSEL R207, R27, -INF , !P5 ;  /* 0xff8000001bcf7808 */ /* 0x000fe40006800000 */
[----:B------:R-:W-:-:S15]  /*49b0*/  HMMA.1688.F32.TF32 R24, R160, R200, RZ ;  /* 0x000000c8a018723c */ /* 0x000fde00000810ff */
[----:B------:R-:W-:-:S09]  /*49c0*/  NOP ;  /* 0x0000000000007918 */ /* 0x000fd20000000000 */
[----:B------:R-:W-:-:S15]  /*49d0*/  HMMA.1688.F32.TF32 R24, R164, R198, R24 ;  /* 0x000000c6a418723c */ /* 0x000fde0000081018 */
[----:B------:R-:W-:-:S09]  /*49e0*/  NOP ;  /* 0x0000000000007918 */ /* 0x000fd20000000000 */
[----:B------:R-:W-:-:S15]  /*49f0*/  HMMA.1688.F32.TF32 R24, R152, R196, R24 ;  /* 0x000000c49818723c */ /* 0x000fde0000081018 */
[----:B------:R-:W-:-:S09]  /*4a00*/  NOP ;  /* 0x0000000000007918 */ /* 0x000fd20000000000 */
[----:B------:R-:W-:-:S15]  /*4a10*/  HMMA.1688.F32.TF32 R24, R144, R20, R24 ;  /* 0x000000149018723c */ /* 0x000fde0000081018 */
[----:B------:R-:W-:-:S09]  /*4a20*/  NOP ;  /* 0x0000000000007918 */ /* 0x000fd20000000000 */
[----:B------:R-:W-:Y:S08]  /*4a30*/  HMMA.1688.F32.TF32 R24, R136, R184, R24 ;  /* 0x000000b88818723c */ /* 0x000ff00000081018 */
[----:B------:R-:W-:-:S15]  /*4a40*/  HMMA.1688.F32.TF32 R200, R124, R200, RZ ;  /* 0x000000c87cc8723c */ /* 0x000fde00000810ff */
        /* <DEDUP_REMOVED lines=10> */
[----:B------:R-:W-:-:S04]  /*4af0*/  FMUL R24, R24, 0.125 ;  /* 0x3e00000018187820 */ /* 0x000fc80000400000 */
[----:B------:R-:W-:Y:S01]  /*4b00*/  FMUL R21, R24, 1.4426950216293334961 ;  /* 0x3fb8aa3b18157820 */ /* 0x000fe20000400000 */
[----:B------:R-:W-:-:S04]  /*4b10*/  SHF.R.S32.HI R24, RZ, 0x1f, R243 ;  /* 0x0000001fff187819 */ /* 0x000fc800000114f3 */
[----:B------:R-:W-:Y:S01]  /*4b20*/  LEA.HI R24, R24, R243, RZ, 0x6 ;  /* 0x000000f318187211 */ /* 0x000fe200078f30ff */
[----:B------:R-:W-:-:S03]  /*4b30*/  FMUL R25, R25, 0.125 ;  /* 0x3e00000019197820 */ /* 0x000fc60000400000 */
[----:B------:R-:W-:Y:S01]  /*4b40*/  LOP3.LUT R24, R24, 0xffffffc0, RZ, 0xc0, !PT ;  /* 0xffffffc018187812 */ /* 0x000fe200078ec0ff */
[----:B------:R-:W-:Y:S01]  /*4b50*/  FMUL R20, R25, 1.4426950216293334961 ;  /* 0x3fb8aa3b19147820 */ /* 0x000fe20000400000 */
[----:B------:R-:W-:-:S03]  /*4b60*/  IMAD.U32 R25, RZ, RZ, UR19 ;  /* 0x00000013ff197e24 */ /* 0x000fc6000f8e00ff */
[----:B------:R-:W-:-:S04]  /*4b70*/  IMAD.IADD R24, R243, 0x1, -R24 ;  /* 0x00000001f3187824 */ /* 0x000fc800078e0a18 */
[----:B------:R-:W-:-:S05]  /*4b80*/  IMAD.WIDE R24, R24, R25, c[0x0][0x1a8] ;  /* 0x00006a0018187625 */ /* 0x000fca00078e0219 */
[----:B------:R0:W2:Y:S01]  /*4b90*/  LDG.E R28, [R24.64] ;  /* 0x00000010181c7981 */ /* 0x0000a2000c1e1900 */
[----:B------:R-:W-:Y:S01]  /*4ba0*/  HMMA.1688.F32.TF32 R200, R140, R184, R200 ;  /* 0x000000b88cc8723c */ /* 0x000fe200000810c8 */
        /* <DEDUP_REMOVED lines=8> */
[----:B------:R-:W-:-:S15]  /*4c30*/  FMUL R27, R27, 0.125 ;  /* 0x3e0000001b1b7820 */ /* 0x000fde0000400000 */
[----:B------:R-:W-:Y:S01]  /*4c40*/  HMMA.1688.F32.TF32 R200, R128, R34, R200 ;  /* 0x0000002280c8723c */ /* 0x000fe200000810c8 */
[----:B0-----:R-:W-:Y:S01]  /*4c50*/  IMAD.U32 R24, RZ, RZ, UR19 ;  /* 0x00000013ff187e24 */ /* 0x001fe2000f8e00ff */
[----:B------:R-:W-:Y:S01]  /*4c60*/  FSEL R208, R208, -INF , !P5 ;  /* 0xff800000d0d07808 */ /* 0x000fe20006800000 */
[----:B------:R-:W-:Y:S01]  /*4c70*/  FMUL R26, R26, 0.125 ;  /* 0x3e0000001a1a7820 */ /* 0x000fe20000400000 */
[----:B------:R-:W-:Y:S01]  /*4c80*/  FSEL R209, R209, -INF , !P5 ;  /* 0xff800000d1d17808 */ /* 0x000fe20006800000 */
[----:B------:R-:W-:Y:S01]  /*4c90*/  FMUL R27, R27, 1.4426950216293334961 ;  /* 0x3fb8aa3b1b1b7820 */ /* 0x000fe20000400000 */
[----:B------:R-:W-:Y:S01]  /*4ca0*/  FSEL R210, R210, -INF , !P5 ;  /* 0xff800000d2d27808 */ /* 0x000fe20006800000 */
[----:B------:R-:W-:Y:S01]  /*4cb0*/  IMAD.WIDE.U32 R24, R231, R24, c[0x0][0x1a8] ;  /* 0x00006a00e7187625 */ /* 0x000fe200078e0018 */
[----:B------:R-:W-:Y:S01]  /*4cc0*/  FSEL R211, R211, -INF , !P5 ;  /* 0xff800000d3d37808 */ /* 0x000fe20006800000 */
[----:B------:R-:W-:Y:S01]  /*4cd0*/  LDS R34, [R2+0x60] ;  /* 0x0000600002227984 */ /* 0x000fe20000000800 */
[----:B---3--:R-:W-:Y:S01]  /*4ce0*/  ISETP.GE.AND P5, PT, R245, 0x40, PT ;  /* 0x00000040f500780c */ /* 0x008fe20003fa6270 */
[----:B------:R-:W-:-:S02]  /*4cf0*/  FMUL R17, R26, 1.4426950216293334961 ;  /* 0x3fb8aa3b1a117820 */ /* 0x000fc40000400000 */
[----:B------:R0:W3:Y:S01]  /*4d00*/  LDG.E R24, [R24.64] ;  /* 0x0000001018187981 */ /* 0x0000e2000c1e1900 */
[----:B------:R-:W-:-:S03]  /*4d10*/  FSEL R168, R27, -INF , !P5 ;  /* 0xff8000001ba87808 */ /* 0x000fc60006800000 */
[----:B------:R-:W-:Y:S04]  /*4d20*/  LDS R35, [R2+0x70] ;  /* 0x0000700002237984 */ /* 0x000fe80000000800 */
[----:B------:R-:W-:Y:S03]  /*4d30*/  LDS R26, [R2+0xa0] ;  /* 0x0000a000021a7984 */ /* 0x000fe60000000800 */
[----:B------:R-:W-:Y:S01]  /*4d40*/  HMMA.1688.F32.TF32 R200, R44, R32, R200 ;  /* 0x000000202cc8723c */ /* 0x000fe200000810c8 */
[----:B------:R-:W-:Y:S04]  /*4d50*/  LDS R32, [R16.X4+0x4080] ;  /* 0x0040800010207984 */ /* 0x000fe80000004800 */
[----:B------:R-:W-:Y:S04]  /*4d60*/  LDS R33, [R2+0x90] ;  /* 0x0000900002217984 */ /* 0x000fe80000000800 */
[----:B------:R-:W-:Y:S04]  /*4d70*/  LDS R27, [R2+0xb0] ;  /* 0x0000b000021b7984 */ /* 0x000fe80000000800 */
[----:B------:R-:W-:Y:S06]  /*4d80*/  BAR.SYNC.DEFER_BLOCKING 0x0 ;  /* 0x0000000000007b1d */ /* 0x000fec0000010000 */
[----:B--2---:R-:W-:Y:S04]  /*4d90*/  STS [R231.X4+0x4000], R28 ;  /* 0x0040001ce7007388 */ /* 0x004fe80000004800 */
[----:B------:R-:W-:Y:S06]  /*4da0*/  BAR.SYNC.DEFER_BLOCKING 0x0 ;  /* 0x0000000000007b1d */ /* 0x000fec0000010000 */
[----:B------:R1:W2:Y:S01]  /*4db0*/  LDG.E.U8 R22, [R22.64] ;  /* 0x0000001016167981 */ /* 0x0002a2000c1e1100 */
[----:B------:R-:W-:Y:S03]  /*4dc0*/  HMMA.1688.F32.TF32 R200, R192, R30, R200 ;  /* 0x0000001ec0c8723c */ /* 0x000fe600000810c8 */
[----:B------:R-:W3:Y:S04]  /*4dd0*/  LDS.128 R28, [0x4000] ;  /* 0x00400000ff1c7984 */ /* 0x000ee80000000c00 */
[----:B------:R0:W-:Y:S04]  /*4de0*/  STL [R1+0x15c], R244 ;  /* 0x00015cf401007387 */ /* 0x0001e80000100800 */
[----:B0-----:R-:W2:Y:S04]  /*4df0*/  LDL.LU R244, [R1+0x40] ;  /* 0x0000400001f47983 */ /* 0x001ea80000300800 */
[----:B------:R0:W-:Y:S09]  /*4e00*/  STL [R1+0x158], R245 ;  /* 0x000158f501007387 */ /* 0x0001f20000100800 */
[----:B------:R-:W-:Y:S01]  /*4e10*/  FMUL R200, R200, 0.125 ;  /* 0x3e000000c8c87820 */ /* 0x000fe20000400000 */
[----:B------:R-:W-:Y:S01]  /*4e20*/  FMUL R201, R201, 0.125 ;  /* 0x3e000000c9c97820 */ /* 0x000fe20000400000 */
[----:B------:R-:W-:Y:S01]  /*4e30*/  FMUL R202, R202, 0.125 ;  /* 0x3e000000caca7820 */ /* 0x000fe20000400000 */
[----:B------:R-:W-:Y:S01]  /*4e40*/  FMUL R203, R203, 0.125 ;  /* 0x3e000000cbcb7820 */ /* 0x000fe20000400000 */
[----:B0-----:R-:W2:Y:S04]  /*4e50*/  LDL.LU R245, [R1+0x3c] ;  /* 0x00003c0001f57983 */ /* 0x001ea80000300800 */
[----:B------:R0:W-:Y:S01]  /*4e60*/  STL [R1+0x160], R243 ;  /* 0x000160f301007387 */ /* 0x0001e20000100800 */
[----:B------:R-:W-:Y:S01]  /*4e70*/  FMUL R169, R200, 1.4426950216293334961 ;  /* 0x3fb8aa3bc8a97820 */ /* 0x000fe20000400000 */
[----:B------:R-:W-:Y:S01]  /*4e80*/  FMUL R170, R201, 1.4426950216293334961 ;  /* 0x3fb8aa3bc9aa7820 */ /* 0x000fe20000400000 */
[----:B------:R-:W-:Y:S01]  /*4e90*/  FMUL R171, R202, 1.4426950216293334961 ;  /* 0x3fb8aa3bcaab7820 */ /* 0x000fe20000400000 */
[----:B------:R-:W-:Y:S01]  /*4ea0*/  FMUL R172, R203, 1.4426950216293334961 ;  /* 0x3fb8aa3bcbac7820 */ /* 0x000fe20000400000 */
[----:B0-----:R-:W2:Y:S04]  /*4eb0*/  LDL.LU R243, [R1+0x44] ;  /* 0x0000440001f37983 */ /* 0x001ea80000300800 */
[----:B------:R0:W-:Y:S01]  /*4ec0*/  STL [R1+0x164], R2 ;  /* 0x0001640201007387 */ /* 0x0001e20000100800 */
[----:B------:R-:W-:-:S03]  /*4ed0*/  FSEL R21, R21, -INF , !P5 ;  /* 0xff80000015157808 */ /* 0x000fc60006800000 */
[----:B0-----:R-:W2:Y:S04]  /*4ee0*/  LDL.LU R2, [R1+0x48] ;  /* 0x0000480001027983 */ /* 0x001ea80000300800 */
[----:B-1----:R-:W2:Y:S01]  /*4ef0*/  LDL R23, [R1+0x34] ;  /* 0x0000340001177983 */ /* 0x002ea20000100800 */
[----:B------:R-:W-:Y:S02]  /*4f00*/  FSEL R20, R20, -INF , !P5 ;  /* 0xff80000014147808 */ /* 0x000fe40006800000 */
[----:B------:R-:W-:Y:S01]  /*4f10*/  FSEL R17, R17, -INF , !P5 ;  /* 0xff80000011117808 */ /* 0x000fe20006800000 */
[----:B------:R-:W2:Y:S01]  /*4f20*/  LDL R25, [R1+0x2c] ;  /* 0x00002c0001197983 */ /* 0x000ea20000100800 */
[----:B------:R-:W-:Y:S02]  /*4f30*/  FSEL R169, R169, -INF , !P5 ;  /* 0xff800000a9a97808 */ /* 0x000fe40006800000 */
[----:B------:R-:W-:-:S02]  /*4f40*/  FSEL R170, R170, -INF , !P5 ;  /* 0xff800000aaaa7808 */ /* 0x000fc40006800000 */
[----:B------:R-:W-:Y:S02]  /*4f50*/  FSEL R171, R171, -INF , !P5 ;  /* 0xff800000abab7808 */ /* 0x000fe40006800000 */
[----:B------:R-:W-:Y:S02]  /*4f60*/  FSEL R172, R172, -INF , !P5 ;  /* 0xff800000acac7808 */ /* 0x000fe40006800000 */
[----:B------:R-:W-:-:S04]  /*4f70*/  ISETP.GE.AND P5, PT, R13, 0x40, PT ;  /* 0x000000400d00780c */ /* 0x000fc80003fa6270 */
[----:B---3--:R-:W-:-:S04]  /*4f80*/  ISETP.GE.AND P5, PT, R24, R28, !P5 ;  /* 0x0000001c1800720c */ /* 0x008fc80006fa6270 */
[----:B------:R-:W-:Y:S02]  /*4f90*/  SEL R64, RZ, 0x1, !P5 ;  /* 0x00000001ff407807 */ /* 0x000fe40006800000 */
[----:B----4-:R-:W-:-:S04]  /*4fa0*/  SHF.R.S32.HI R16, RZ, 0x1f, R70 ;  /* 0x0000001fff107819 */ /* 0x010fc80000011446 */
[----:B------:R-:W-:-:S04]  /*4fb0*/  LEA.HI R16, R16, R70, RZ, 0x6 ;  /* 0x0000004610107211 */ /* 0x000fc800078f30ff */
[----:B------:R-:W-:-:S05]  /*4fc0*/  LOP3.LUT R16, R16, 0xffffffc0, RZ, 0xc0, !PT ;  /* 0xffffffc010107812 */ /* 0x000fca00078ec0ff */
[----:B------:R-:W-:Y:S01]  /*4fd0*/  IMAD.IADD R16, R70, 0x1, -R16 ;  /* 0x0000000146107824 */ /* 0x000fe200078e0a10 */
[----:B--2---:R-:W-:Y:S02]  /*4fe0*/  ISETP.NE.AND P5, PT, R22, RZ, PT ;  /* 0x000000ff1600720c */ /* 0x004fe40003fa5270 */
[----:B------:R-:W2:Y:S02]  /*4ff0*/  LDL R22, [R1+0x30] ;  /* 0x0000300001167983 */ /* 0x000ea40000100800 */
[----:B------:R-:W-:Y:S02]  /*5000*/  ISETP.GE.OR P6, PT, R231, R16, !P5 ;  /* 0x00000010e700720c */ /* 0x000fe40006fc6670 */
[----:B------:R-:W-:Y:S02]  /*5010*/  SHF.R.S32.HI R16, RZ, 0x1f, R69 ;  /* 0x0000001fff107819 */ /* 0x000fe40000011445 */
[----:B------:R-:W-:Y:S02]  /*5020*/  ISETP.EQ.AND P6, PT, R24, R31, P6 ;  /* 0x0000001f1800720c */ /* 0x000fe400037c2270 */
[----:B------:R-:W-:-:S02]  /*5030*/  LEA.HI R16, R16, R69, RZ, 0x6 ;  /* 0x0000004510107211 */ /* 0x000fc400078f30ff */
[----:B------:R-:W-:Y:S02]  /*5040*/  ISETP.GT.OR P6, PT, R24, R31, P6 ;  /* 0x0000001f1800720c */ /* 0x000fe400037c4670 */
[----:B------:R-:W-:Y:S02]  /*5050*/  LOP3.LUT R16, R16, 0xffffffc0, RZ, 0xc0, !PT ;  /* 0xffffffc010107812 */ /* 0x000fe400078ec0ff */
[----:B------:R-:W-:-:S03]  /*5060*/  ISETP.LT.AND P6, PT, R13, 0x40, P6 ;  /* 0x000000400d00780c */ /* 0x000fc600037c1270 */
[----:B------:R-:W-:Y:S01]  /*5070*/  IMAD.IADD R16, R69, 0x1, -R16 ;  /* 0x0000000145107824 */ /* 0x000fe200078e0a10 */
[----:B------:R-:W-:-:S04]  /*5080*/  SEL R215, RZ, 0x1, !P6 ;  /* 0x00000001ffd77807 */ /* 0x000fc80007000000 */
[----:B------:R-:W-:Y:S02]  /*5090*/  ISETP.GE.OR P6, PT, R231, R16, !P5 ;  /* 0x00000010e700720c */ /* 0x000fe40006fc6670 */
[----:B------:R-:W-:Y:S02]  /*50a0*/  SHF.R.S32.HI R16, RZ, 0x1f, R68 ;  /* 0x0000001fff107819 */ /* 0x000fe40000011444 */
[----:B------:R-:W-:Y:S02]  /*50b0*/  ISETP.EQ.AND P6, PT, R24, R30, P6 ;  /* 0x0000001e1800720c */ /* 0x000fe400037c2270 */
[----:B------:R-:W-:Y:S02]  /*50c0*/  LEA.HI R16, R16, R68, RZ, 0x6 ;  /* 0x0000004410107211 */ /* 0x000fe400078f30ff */
[----:B------:R-:W-:Y:S02]  /*50d0*/  ISETP.GT.OR P6, PT, R24, R30, P6 ;  /* 0x0000001e1800720c */ /* 0x000fe400037c4670 */
[----:B------:R-:W-:-:S02]  /*50e0*/  LOP3.LUT R16, R16, 0xffffffc0, RZ, 0xc0, !PT ;  /* 0xffffffc010107812 */ /* 0x000fc400078ec0ff */
[----:B------:R-:W-:-:S03]  /*50f0*/  ISETP.LT.AND P6, PT, R13, 0x40, P6 ;  /* 0x000000400d00780c */ /* 0x000fc600037c1270 */
[----:B------:R-:W-:Y:S01]  /*5100*/  IMAD.IADD R16, R68, 0x1, -R16 ;  /* 0x0000000144107824 */ /* 0x000fe200078e0a10 */
[----:B------:R-:W-:Y:S01]  /*5110*/  SEL R213, RZ, 0x1, !P6 ;  /* 0x00000001ffd57807 */ /* 0x000fe20007000000 */
[----:B------:R-:W3:Y:S03]  /*5120*/  LDL R68, [R1+0xa8] ;  /* 0x0000a80001447983 */ /* 0x000ee60000100800 */
[----:B------:R-:W-:-:S04]  /*5130*/  ISETP.GE.OR P6, PT, R231, R16, !P5 ;  /* 0x00000010e700720c */ /* 0x000fc80006fc6670 */
[----:B------:R-:W-:-:S04]  /*5140*/  ISETP.EQ.AND P6, PT, R24, R29, P6 ;  /* 0x0000001d1800720c */ /* 0x000fc800037c2270 */
[----:B------:R-:W-:Y:S02]  /*5150*/  ISETP.GT.OR P6, PT, R24, R29, P6 ;  /* 0x0000001d1800720c */ /* 0x000fe400037c4670 */
[----:B------:R-:W0:Y:S01]  /*5160*/  LDS.128 R28, [0x4010] ;  /* 0x00401000ff1c7984 */ /* 0x000e220000000c00 */
[----:B------:R-:W-:-:S04]  /*5170*/  SHF.R.S32.HI R16, RZ, 0x1f, R65 ;  /* 0x0000001fff107819 */ /* 0x000fc80000011441 */
[----:B------:R-:W-:-:S04]  /*5180*/  LEA.HI R16, R16, R65, RZ, 0x6 ;  /* 0x0000004110107211 */ /* 0x000fc800078f30ff */
[----:B------:R-:W-:Y:S02]  /*5190*/  LOP3.LUT R16, R16, 0xffffffc0, RZ, 0xc0, !PT ;  /* 0xffffffc010107812 */ /* 0x000fe400078ec0ff */
[----:B------:R-:W-:-:S03]  /*51a0*/  ISETP.LT.AND P6, PT, R13, 0x40, P6 ;  /* 0x000000400d00780c */ /* 0x000fc600037c1270 */
[----:B------:R-:W-:Y:S01]  /*51b0*/  IMAD.IADD R16, R65, 0x1, -R16 ;  /* 0x0000000141107824 */ /* 0x000fe200078e0a10 */
[----:B------:R-:W-:-:S04]  /*51c0*/  SEL R212, RZ, 0x1, !P6 ;  /* 0x00000001ffd47807 */ /* 0x000fc80007000000 */
[----:B------:R-:W-:Y:S02]  /*51d0*/  ISETP.GE.OR P6, PT, R231, R16, !P5 ;  /* 0x00000010e700720c */ /* 0x000fe40006fc6670 */
[----:B------:R-:W-:-:S04]  /*51e0*/  SHF.R.S32.HI R16, RZ, 0x1f, R23 ;  /* 0x0000001fff107819 */ /* 0x000fc80000011417 */
[----:B------:R-:W-:-:S04]  /*51f0*/  LEA.HI R16, R16, R23, RZ, 0x6 ;  /* 0x0000001710107211 */ /* 0x000fc800078f30ff */
[----:B------:R-:W-:Y:S02]  /*5200*/  LOP3.LUT R16, R16, 0xffffffc0, RZ, 0xc0, !PT ;  /* 0xffffffc010107812 */ /* 0x000fe400078ec0ff */
[----:B0-----:R-:W-:-:S04]  /*5210*/  ISETP.EQ.AND P6, PT, R24, R31, P6 ;  /* 0x0000001f1800720c */ /* 0x001fc800037c2270 */
[----:B------:R-:W-:Y:S01]  /*5220*/  ISETP.GT.OR P6, PT, R24, R31, P6 ;  /* 0x0000001f1800720c */ /* 0x000fe200037c4670 */
[----:B------:R-:W-:Y:S02]  /*5230*/  IMAD.IADD R16, R23, 0x1, -R16 ;  /* 0x0000000117107824 */ /* 0x000fe400078e0a10 */
[----:B------:R-:W4:Y:S01]  /*5240*/  LDL R23, [R1+0xac] ;  /* 0x0000ac0001177983 */ /* 0x000f220000100800 */
[----:B------:R-:W-:-:S04]  /*5250*/  ISETP.LT.AND P6, PT, R13, 0x40, P6 ;  /* 0x000000400d00780c */ /* 0x000fc800037c1270 */
[----:B------:R-:W-:Y:S02]  /*5260*/  SEL R200, RZ, 0x1, !P6 ;  /* 0x00000001ffc87807 */ /* 0x000fe40007000000 */
[----:B------:R-:W-:Y:S02]  /*5270*/  ISETP.GE.OR P6, PT, R231, R16, !P5 ;  /* 0x00000010e700720c */ /* 0x000fe40006fc6670 */
[----:B--2---:R-:W-:-:S04]  /*5280*/  SHF.R.S32.HI R16, RZ, 0x1f, R22 ;  /* 0x0000001fff107819 */ /* 0x004fc80000011416 */
[----:B------:R-:W-:-:S04]  /*5290*/  LEA.HI R16, R16, R22, RZ, 0x6 ;  /* 0x0000001610107211 */ /* 0x000fc800078f30ff */
[----:B------:R-:W-:-:S05]  /*52a0*/  LOP3.LUT R16, R16, 0xffffffc0, RZ, 0xc0, !PT ;  /* 0xffffffc010107812 */ /* 0x000fca00078ec0ff */
[----:B------:R-:W-:Y:S02]  /*52b0*/  IMAD.IADD R16, R22, 0x1, -R16 ;  /* 0x0000000116107824 */ /* 0x000fe400078e0a10 */
[----:B------:R-:W2:Y:S01]  /*52c0*/  LDL R22, [R1+0xb0] ;  /* 0x0000b00001167983 */ /* 0x000ea20000100800 */
[----:B------:R-:W-:-:S04]  /*52d0*/  ISETP.EQ.AND P6, PT, R24, R30, P6 ;  /* 0x0000001e1800720c */ /* 0x000fc800037c2270 */
[----:B------:R-:W-:-:S04]  /*52e0*/  ISETP.GT.OR P6, PT, R24, R30, P6 ;  /* 0x0000001e1800720c */ /* 0x000fc800037c4670 */
[----:B------:R-:W-:-:S04]  /*52f0*/  ISETP.LT.AND P6, PT, R13, 0x40, P6 ;  /* 0x000000400d00780c */ /* 0x000fc800037c1270 */
[----:B------:R-:W-:Y:S02]  /*5300*/  SEL R151, RZ, 0x1, !P6 ;  /* 0x00000001ff977807 */ /* 0x000fe40007000000 */
[----:B------:R-:W-:Y:S02]  /*5310*/  ISETP.GE.OR P6, PT, R231, R16, !P5 ;  /* 0x00000010e700720c */ /* 0x000fe40006fc6670 */
[----:B------:R-:W-:Y:S02]  /*5320*/  SHF.R.S32.HI R16, RZ, 0x1f, R25 ;  /* 0x0000001fff107819 */ /* 0x000fe40000011419 */
[----:B------:R-:W-:Y:S02]  /*5330*/  ISETP.EQ.AND P6, PT, R24, R29, P6 ;  /* 0x0000001d1800720c */ /* 0x000fe400037c2270 */
[----:B------:R-:W-:Y:S02]  /*5340*/  LEA.HI R16, R16, R25, RZ, 0x6 ;  /* 0x0000001910107211 */ /* 0x000fe400078f30ff */
[----:B------:R-:W-:-:S02]  /*5350*/  ISETP.GT.OR P6, PT, R24, R29, P6 ;  /* 0x0000001d1800720c */ /* 0x000fc400037c4670 */
[----:B------:R-:W-:Y:S02]  /*5360*/  LOP3.LUT R16, R16, 0xffffffc0, RZ, 0xc0, !PT ;  /* 0xffffffc010107812 */ /* 0x000fe400078ec0ff */
[----:B------:R-:W-:-:S03]  /*5370*/  ISETP.LT.AND P6, PT, R13, 0x40, P6 ;  /* 0x000000400d00780c */ /* 0x000fc600037c1270 */
[----:B------:R-:W-:Y:S02]  /*5380*/  IMAD.IADD R16, R25, 0x1, -R16 ;  /* 0x0000000119107824 */ /* 0x000fe400078e0a10 */
[----:B------:R-:W2:Y:S01]  /*5390*/  LDL R25, [R1+0xb4] ;  /* 0x0000b40001197983 */ /* 0x000ea20000100800 */
[----:B------:R-:W-:Y:S02]  /*53a0*/  SEL R150, RZ, 0x1, !P6 ;  /* 0x00000001ff967807 */ /* 0x000fe40007000000 */
[----:B------:R-:W-:-:S04]  /*53b0*/  ISETP.GE.OR P6, PT, R231, R16, !P5 ;  /* 0x00000010e700720c */ /* 0x000fc80006fc6670 */
[----:B------:R-:W-:-:S04]  /*53c0*/  ISETP.EQ.AND P6, PT, R24, R28, P6 ;  /* 0x0000001c1800720c */ /* 0x000fc800037c2270 */
[----:B------:R-:W-:Y:S02]  /*53d0*/  ISETP.GT.OR P6, PT, R24, R28, P6 ;  /* 0x0000001c1800720c */ /* 0x000fe400037c4670 */
[----:B------:R-:W0:Y:S01]  /*53e0*/  LDS.128 R28, [0x4030] ;  /* 0x00403000ff1c7984 */ /* 0x000e220000000c00 */
[----:B---3--:R-:W-:-:S04]  /*53f0*/  SHF.R.S32.HI R16, RZ, 0x1f, R68 ;  /* 0x0000001fff107819 */ /* 0x008fc80000011444 */
[----:B------:R-:W-:-:S04]  /*5400*/  LEA.HI R16, R16, R68, RZ, 0x6 ;  /* 0x0000004410107211 */ /* 0x000fc800078f30ff */
[----:B------:R-:W-:Y:S02]  /*5410*/  LOP3.LUT R16, R16, 0xffffffc0, RZ, 0xc0, !PT ;  /* 0xffffffc010107812 */ /* 0x000fe400078ec0ff */
[----:B------:R-:W-:-:S03]  /*5420*/  ISETP.LT.AND P6, PT, R13, 0x40, P6 ;  /* 0x000000400d00780c */ /* 0x000fc600037c1270 */
[----:B------:R-:W-:Y:S02]  /*5430*/  IMAD.IADD R16, R68, 0x1, -R16 ;  /* 0x0000000144107824 */ /* 0x000fe400078e0a10 */
[----:B------:R-:W3:Y:S01]  /*5440*/  LDL R68, [R1+0xb8] ;  /* 0x0000b80001447983 */ /* 0x000ee20000100800 */
[----:B------:R-:W-:Y:S02]  /*5450*/  SEL R65, RZ, 0x1, !P6 ;  /* 0x00000001ff417807 */ /* 0x000fe40007000000 */
[----:B------:R-:W-:Y:S02]  /*5460*/  ISETP.GE.OR P6, PT, R231, R16, !P5 ;  /* 0x00000010e700720c */ /* 0x000fe40006fc6670 */
[----:B----4-:R-:W-:Y:S02]  /*5470*/  SHF.R.S32.HI R16, RZ, 0x1f, R23 ;  /* 0x0000001fff107819 */ /* 0x010fe40000011417 */
[----:B0-----:R-:W-:Y:S02]  /*5480*/  ISETP.EQ.AND P6, PT, R24, R31, P6 ;  /* 0x0000001f1800720c */ /* 0x001fe400037c2270 */
[----:B------:R-:W-:-:S02]  /*5490*/  LEA.HI R16, R16, R23, RZ, 0x6 ;  /* 0x0000001710107211 */ /* 0x000fc400078f30ff */
[----:B------:R-:W-:Y:S02]  /*54a0*/  ISETP.GT.OR P6, PT, R24, R31, P6 ;  /* 0x0000001f1800720c */ /* 0x000fe400037c4670 */
[----:B------:R-:W-:Y:S02]  /*54b0*/  LOP3.LUT R16, R16, 0xffffffc0, RZ, 0xc0, !PT ;  /* 0xffffffc010107812 */ /* 0x000fe400078ec0ff */
[----:B------:R-:W-:-:S03]  /*54c0*/  ISETP.LT.AND P6, PT, R13, 0x40, P6 ;  /* 0x000000400d00780c */ /* 0x000fc600037c1270 */
[----:B------:R-:W-:Y:S02]  /*54d0*/  IMAD.IADD R16, R23, 0x1, -R16 ;  /* 0x0000000117107824 */ /* 0x000fe400078e0a10 */
[----:B------:R-:W4:Y:S01]  /*54e0*/  LDL R23, [R1+0xbc] ;  /* 0x0000bc0001177983 */ /* 0x000f220000100800 */
        /* <DEDUP_REMOVED lines=18> */
[----:B------:R-:W-:Y:S01]  /*5610*/  IMAD.IADD R16, R25, 0x1, -R16 ;  /* 0x0000000119107824 */ /* 0x000fe200078e0a10 */
[----:B------:R-:W-:Y:S01]  /*5620*/  SEL R202, RZ, 0x1, !P6 ;  /* 0x00000001ffca7807 */ /* 0x000fe20007000000 */
[----:B------:R-:W2:Y:S03]  /*5630*/  LDL R25, [R1+0xc4] ;  /* 0x0000c40001197983 */ /* 0x000ea60000100800 */
        /* <DEDUP_REMOVED lines=8> */
[----:B------:R-:W-:Y:S01]  /*56c0*/  IMAD.IADD R16, R68, 0x1, -R16 ;  /* 0x0000000144107824 */ /* 0x000fe200078e0a10 */
[----:B------:R-:W-:Y:S01]  /*56d0*/  SEL R201, RZ, 0x1, !P6 ;  /* 0x00000001ffc97807 */ /* 0x000fe20007000000 */
[----:B------:R-:W3:Y:S03]  /*56e0*/  LDL R68, [R1+0x90] ;  /* 0x0000900001447983 */ /* 0x000ee60000100800 */
        /* <DEDUP_REMOVED lines=21> */
[----:B------:R-:W-:-:S04]  /*5840*/  SHF.R.S32.HI R16, RZ, 0x1f, R25 ;  /* 0x0000001fff107819 */ /* 0x000fc80000011419 */
[----:B------:R-:W-:-:S04]  /*5850*/  LEA.HI R16, R16, R25, RZ, 0x6 ;  /* 0x0000001910107211 */ /* 0x000fc800078f30ff */
[----:B------:R-:W-:-:S05]  /*5860*/  LOP3.LUT R16, R16, 0xffffffc0, RZ, 0xc0, !PT ;  /* 0xffffffc010107812 */ /* 0x000fca00078ec0ff */
[----:B------:R-:W-:Y:S02]  /*5870*/  IMAD.IADD R16, R25, 0x1, -R16 ;  /* 0x0000000119107824 */ /* 0x000fe400078e0a10 */
[----:B------:R-:W3:Y:S01]  /*5880*/  LDL R25, [R1+0x94] ;  /* 0x0000940001197983 */ /* 0x000ee20000100800 */
[----:B------:R-:W-:-:S04]  /*5890*/  ISETP.EQ.AND P6, PT, R24, R29, P6 ;  /* 0x0000001d1800720c */ /* 0x000fc800037c2270 */
[----:B------:R-:W-:-:S04]  /*58a0*/  ISETP.GT.OR P6, PT, R24, R29, P6 ;  /* 0x0000001d1800720c */ /* 0x000fc800037c4670 */
[----:B------:R-:W-:-:S04]  /*58b0*/  ISETP.LT.AND P6, PT, R13, 0x40, P6 ;  /* 0x000000400d00780c */ /* 0x000fc800037c1270 */
[----:B------:R-:W-:Y:S02]  /*58c0*/  SEL R149, RZ, 0x1, !P6 ;  /* 0x00000001ff957807 */ /* 0x000fe40007000000 */
[----:B------:R-:W-:-:S04]  /*58d0*/  ISETP.GE.OR P6, PT, R231, R16, !P5 ;  /* 0x00000010e700720c */ /* 0x000fc80006fc6670 */
[----:B------:R-:W-:-:S04]  /*58e0*/  ISETP.EQ.AND P6, PT, R24, R28, P6 ;  /* 0x0000001c1800720c */ /* 0x000fc800037c2270 */
[----:B------:R-:W-:Y:S02]  /*58f0*/  ISETP.GT.OR P6, PT, R24, R28, P6 ;  /* 0x0000001c1800720c */ /* 0x000fe400037c4670 */
[----:B------:R-:W0:Y:S02]  /*5900*/  LDS.128 R28, [0x4050] ;  /* 0x00405000ff1c7984 */ /* 0x000e240000000c00 */
[----:B------:R-:W-:-:S04]  /*5910*/  ISETP.LT.AND P6, PT, R13, 0x40, P6 ;  /* 0x000000400d00780c */ /* 0x000fc800037c1270 */
[----:B------:R-:W-:Y:S02]  /*5920*/  SEL R148, RZ, 0x1, !P6 ;  /* 0x00000001ff947807 */ /* 0x000fe40007000000 */
[----:B----4-:R-:W-:-:S04]  /*5930*/  SHF.R.S32.HI R16, RZ, 0x1f, R23 ;  /* 0x0000001fff107819 */ /* 0x010fc80000011417 */
[----:B------:R-:W-:-:S04]  /*5940*/  LEA.HI R16, R16, R23, RZ, 0x6 ;  /* 0x0000001710107211 */ /* 0x000fc800078f30ff */
[----:B------:R-:W-:-:S05]  /*5950*/  LOP3.LUT R16, R16, 0xffffffc0, RZ, 0xc0, !PT ;  /* 0xffffffc010107812 */ /* 0x000fca00078ec0ff */
[----:B------:R-:W-:Y:S02]  /*5960*/  IMAD.IADD R16, R23, 0x1, -R16 ;  /* 0x0000000117107824 */ /* 0x000fe400078e0a10 */
[----:B------:R-:W4:Y:S03]  /*5970*/  LDL R23, [R1+0x98] ;  /* 0x0000980001177983 */ /* 0x000f260000100800 */
[----:B------:R-:W-:Y:S02]  /*5980*/  ISETP.GE.OR P6, PT, R231, R16, !P5 ;  /* 0x00000010e700720c */ /* 0x000fe40006fc6670 */
[----:B--2---:R-:W-:-:S04]  /*5990*/  SHF.R.S32.HI R16, RZ, 0x1f, R22 ;  /* 0x0000001fff107819 */ /* 0x004fc80000011416 */
[----:B------:R-:W-:-:S04]  /*59a0*/  LEA.HI R16, R16, R22, RZ, 0x6 ;  /* 0x0000001610107211 */ /* 0x000fc800078f30ff */
[----:B------:R-:W-:-:S05]  /*59b0*/  LOP3.LUT R16, R16, 0xffffffc0, RZ, 0xc0, !PT ;  /* 0xffffffc010107812 */ /* 0x000fca00078ec0ff */
[----:B------:R-:W-:Y:S02]  /*59c0*/  IMAD.IADD R16, R22, 0x1, -R16 ;  /* 0x0000000116107824 */ /* 0x000fe400078e0a10 */
[----:B------:R-:W2:Y:S01]  /*59d0*/  LDL R22, [R1+0x9c] ;  /* 0x00009c0001167983 */ /* 0x000ea20000100800 */
[----:B0-----:R-:W-:-:S04]  /*59e0*/  ISETP.EQ.AND P6, PT, R24, R31, P6 ;  /* 0x0000001f1800720c */ /* 0x001fc800037c2270 */
[----:B------:R-:W-:-:S04]  /*59f0*/  ISETP.GT.OR P6, PT, R24, R31, P6 ;  /* 0x0000001f1800720c */ /* 0x000fc800037c4670 */
[----:B------:R-:W-:-:S04]  /*5a00*/  ISETP.LT.AND P6, PT, R13, 0x40, P6 ;  /* 0x000000400d00780c */ /* 0x000fc800037c1270 */
[----:B------:R-:W-:Y:S02]  /*5a10*/  SEL R197, RZ, 0x1, !P6 ;  /* 0x00000001ffc57807 */ /* 0x000fe40007000000 */
[----:B------:R-:W-:Y:S02]  /*5a20*/  ISETP.GE.OR P6, PT, R231, R16, !P5 ;  /* 0x00000010e700720c */ /* 0x000fe40006fc6670 */
[----:B---3--:R-:W-:Y:S02]  /*5a30*/  SHF.R.S32.HI R16, RZ, 0x1f, R68 ;  /* 0x0000001fff107819 */ /* 0x008fe40000011444 */
[----:B------:R-:W-:Y:S02]  /*5a40*/  ISETP.EQ.AND P6, PT, R24, R30, P6 ;  /* 0x0000001e1800720c */ /* 0x000fe400037c2270 */
[----:B------:R-:W-:Y:S02]  /*5a50*/  LEA.HI R16, R16, R68, RZ, 0x6 ;  /* 0x0000004410107211 */ /* 0x000fe400078f30ff */
[----:B------:R-:W-:-:S02]  /*5a60*/  ISETP.GT.OR P6, PT, R24, R30, P6 ;  /* 0x0000001e1800720c */ /* 0x000fc400037c4670 */
[----:B------:R-:W-:Y:S02]  /*5a70*/  LOP3.LUT R16, R16, 0xffffffc0, RZ, 0xc0, !PT ;  /* 0xffffffc010107812 */ /* 0x000fe400078ec0ff */
[----:B------:R-:W-:-:S03]  /*5a80*/  ISETP.LT.AND P6, PT, R13, 0x40, P6 ;  /* 0x000000400d00780c */ /* 0x000fc600037c1270 */
[----:B------:R-:W-:Y:S02]  /*5a90*/  IMAD.IADD R16, R68, 0x1, -R16 ;  /* 0x0000000144107824 */ /* 0x000fe400078e0a10 */
[----:B------:R-:W3:Y:S01]  /*5aa0*/  LDL R68, [R1+0xa0] ;  /* 0x0000a00001447983 */ /* 0x000ee20000100800 */
        /* <DEDUP_REMOVED lines=14> */
[----:B------:R-:W0:Y:S01]  /*5b90*/  LDS.128 R28, [0x4040] ;  /* 0x00404000ff1c7984 */ /* 0x000e220000000c00 */
[----:B----4-:R-:W-:-:S04]  /*5ba0*/  SHF.R.S32.HI R16, RZ, 0x1f, R23 ;  /* 0x0000001fff107819 */ /* 0x010fc80000011417 */
[----:B------:R-:W-:-:S04]  /*5bb0*/  LEA.HI R16, R16, R23, RZ, 0x6 ;  /* 0x0000001710107211 */ /* 0x000fc800078f30ff */
        /* <DEDUP_REMOVED lines=10> */
[----:B------:R-:W2:Y:S04]  /*5c60*/  LDL R22, [R1+0x6c] ;  /* 0x00006c0001167983 */ /* 0x000ea80000100800 */
[----:B------:R-:W2:Y:S01]  /*5c70*/  LDL.LU R246, [R1+0x74] ;  /* 0x0000740001f67983 */ /* 0x000ea20000300800 */
[CC--:B0-----:R-:W-:Y:S01]  /*5c80*/  ISETP.EQ.AND P6, PT, R24.reuse, R31.reuse, P6 ;  /* 0x0000001f1800720c */ /* 0x0c1fe200037c2270 */
[----:B------:R-:W-:Y:S02]  /*5c90*/  HMMA.1688.F32.TF32 R160, R160, R66, RZ ;  /* 0x00000042a0a0723c */ /* 0x000fe400000810ff */
[----:B------:R-:W2:Y:S01]  /*5ca0*/  LDL R69, [R1+0x54] ;  /* 0x0000540001457983 */ /* 0x000ea20000100800 */
        /* <DEDUP_REMOVED lines=20> */
[----:B------:R-:W-:-:S04]  /*5df0*/  SEL R184, RZ, 0x1, !P6 ;  /* 0x00000001ffb87807 */ /* 0x000fc80007000000 */
[----:B------:R-:W-:-:S04]  /*5e00*/  ISETP.GE.OR P6, PT, R231, R16, !P5 ;  /* 0x00000010e700720c */ /* 0x000fc80006fc6670 */
[----:B------:R-:W-:-:S04]  /*5e10*/  ISETP.EQ.AND P6, PT, R24, R28, P6 ;  /* 0x0000001c1800720c */ /* 0x000fc800037c2270 */
[----:B------:R-:W-:Y:S02]  /*5e20*/  ISETP.GT.OR P6, PT, R24, R28, P6 ;  /* 0x0000001c1800720c */ /* 0x000fe400037c4670 */
[----:B------:R-:W0:Y:S01]  /*5e30*/  LDS.128 R28, [0x4070] ;  /* 0x00407000ff1c7984 */ /* 0x000e220000000c00 */
[----:B------:R-:W-:Y:S01]  /*5e40*/  HMMA.1688.F32.TF32 R124, R124, R66, RZ ;  /* 0x000000427c7c723c */ /* 0x000fe200000810ff */
[----:B------:R-:W-:Y:S02]  /*5e50*/  ISETP.LT.AND P6, PT, R13, 0x40, P6 ;  /* 0x000000400d00780c */ /* 0x000fe400037c1270 */
[----:B------:R-:W3:Y:S01]  /*5e60*/  LDL R67, [R1+0x4c] ;  /* 0x00004c0001437983 */ /* 0x000ee20000100800 */
[----:B----4-:R-:W-:-:S04]  /*5e70*/  SHF.R.S32.HI R16, RZ, 0x1f, R23 ;  /* 0x0000001fff107819 */ /* 0x010fc80000011417 */
[----:B------:R-:W-:-:S04]  /*5e80*/  LEA.HI R16, R16, R23, RZ, 0x6 ;  /* 0x0000001710107211 */ /* 0x000fc800078f30ff */
[----:B------:R-:W-:Y:S01]  /*5e90*/  LOP3.LUT R16, R16, 0xffffffc0, RZ, 0xc0, !PT ;  /* 0xffffffc010107812 */ /* 0x000fe200078ec0ff */
[----:B------:R-:W-:Y:S04]  /*5ea0*/  HMMA.1688.F32.TF32 R160, R164, R62, R160 ;  /* 0x0000003ea4a0723c */ /* 0x000fe800000810a0 */
[----:B------:R-:W-:-:S03]  /*5eb0*/  IMAD.IADD R16, R23, 0x1, -R16 ;  /* 0x0000000117107824 */ /* 0x000fc600078e0a10 */
[----:B------:R-:W-:-:S04]  /*5ec0*/  SEL R166, RZ, 0x1, !P6 ;  /* 0x00000001ffa67807 */ /* 0x000fc80007000000 */
[----:B------:R-:W-:Y:S01]  /*5ed0*/  HMMA.1688.F32.TF32 R124, R156, R62, R124 ;  /* 0x0000003e9c7c723c */ /* 0x000fe2000008107c */
[----:B------:R-:W-:Y:S01]  /*5ee0*/  ISETP.GE.OR P6, PT, R231, R16, !P5 ;  /* 0x00000010e700720c */ /* 0x000fe20006fc6670 */
[----:B------:R-:W4:Y:S04]  /*5ef0*/  LDL R62, [R1+0x50] ;  /* 0x00005000013e7983 */ /* 0x000f280000100800 */
[----:B------:R-:W3:Y:S04]  /*5f00*/  LDL R63, [R1+0x58] ;  /* 0x00005800013f7983 */ /* 0x000ee80000100800 */
[----:B------:R-:W3:Y:S04]  /*5f10*/  LDL.LU R249, [R1+0x7c] ;  /* 0x00007c0001f97983 */ /* 0x000ee80000300800 */
[----:B------:R-:W3:Y:S01]  /*5f20*/  LDL.LU R248, [R1+0x78] ;  /* 0x0000780001f87983 */ /* 0x000ee20000300800 */
[----:B0-----:R-:W-:-:S04]  /*5f30*/  ISETP.EQ.AND P6, PT, R24, R31, P6 ;  /* 0x0000001f1800720c */ /* 0x001fc800037c2270 */
[----:B------:R-:W-:-:S04]  /*5f40*/  ISETP.GT.OR P6, PT, R24, R31, P6 ;  /* 0x0000001f1800720c */ /* 0x000fc800037c4670 */
[----:B------:R-:W-:-:S04]  /*5f50*/  ISETP.LT.AND P6, PT, R13, 0x40, P6 ;  /* 0x000000400d00780c */ /* 0x000fc800037c1270 */
[----:B------:R-:W-:Y:S01]  /*5f60*/  SEL R165, RZ, 0x1, !P6 ;  /* 0x00000001ffa57807 */ /* 0x000fe20007000000 */
[----:B------:R0:W-:Y:S01]  /*5f70*/  STL [R1+0x16c], R247 ;  /* 0x00016cf701007387 */ /* 0x0001e20000100800 */
[----:B--2---:R-:W-:-:S04]  /*5f80*/  SHF.R.S32.HI R16, RZ, 0x1f, R22 ;  /* 0x0000001fff107819 */ /* 0x004fc80000011416 */
[----:B------:R-:W-:-:S04]  /*5f90*/  LEA.HI R16, R16, R22, RZ, 0x6 ;  /* 0x0000001610107211 */ /* 0x000fc800078f30ff */
[----:B------:R-:W-:-:S05]  /*5fa0*/  LOP3.LUT R16, R16, 0xffffffc0, RZ, 0xc0, !PT ;  /* 0xffffffc010107812 */ /* 0x000fca00078ec0ff */
[----:B------:R-:W-:-:S05]  /*5fb0*/  IMAD.IADD R16, R22, 0x1, -R16 ;  /* 0x0000000116107824 */ /* 0x000fca00078e0a10 */
[----:B------:R-:W-:Y:S02]  /*5fc0*/  ISETP.GE.OR P6, PT, R231, R16, !P5 ;  /* 0x00000010e700720c */ /* 0x000fe40006fc6670 */
[----:B------:R-:W-:Y:S02]  /*5fd0*/  SHF.R.S32.HI R16, RZ, 0x1f, R247 ;  /* 0x0000001fff107819 */ /* 0x000fe400000114f7 */
[-C--:B------:R-:W-:Y:S02]  /*5fe0*/  ISETP.EQ.AND P6, PT, R24, R30.reuse, P6 ;  /* 0x0000001e1800720c */ /* 0x080fe400037c2270 */
[----:B------:R-:W-:Y:S02]  /*5ff0*/  LEA.HI R16, R16, R247, RZ, 0x6 ;  /* 0x000000f710107211 */ /* 0x000fe400078f30ff */
[----:B------:R-:W-:Y:S02]  /*6000*/  ISETP.GT.OR P6, PT, R24, R30, P6 ;  /* 0x0000001e1800720c */ /* 0x000fe400037c4670 */
[----:B------:R-:W-:-:S02]  /*6010*/  LOP3.LUT R16, R16, 0xffffffc0, RZ, 0xc0, !PT ;  /* 0xffffffc010107812 */ /* 0x000fc400078ec0ff */
[----:B------:R-:W-:-:S03]  /*6020*/  ISETP.LT.AND P6, PT, R13, 0x40, P6 ;  /* 0x000000400d00780c */ /* 0x000fc600037c1270 */
[----:B------:R-:W-:Y:S01]  /*6030*/  IMAD.IADD R16, R247, 0x1, -R16 ;  /* 0x00000001f7107824 */ /* 0x000fe200078e0a10 */
[----:B------:R-:W-:Y:S01]  /*6040*/  SEL R164, RZ, 0x1, !P6 ;  /* 0x00000001ffa47807 */ /* 0x000fe20007000000 */
[----:B0-----:R-:W2:Y:S03]  /*6050*/  LDL.LU R247, [R1+0x80] ;  /* 0x0000800001f77983 */ /* 0x001ea60000300800 */
[----:B------:R-:W-:Y:S02]  /*6060*/  ISETP.GE.OR P6, PT, R231, R16, !P5 ;  /* 0x00000010e700720c */ /* 0x000fe40006fc6670 */
[----:B------:R-:W-:-:S04]  /*6070*/  SHF.R.S32.HI R16, RZ, 0x1f, R246 ;  /* 0x0000001fff107819 */ /* 0x000fc800000114f6 */
[----:B------:R-:W-:-:S04]  /*6080*/  LEA.HI R16, R16, R246, RZ, 0x6 ;  /* 0x000000f610107211 */ /* 0x000fc800078f30ff */
[----:B------:R-:W-:Y:S01]  /*6090*/  LOP3.LUT R16, R16, 0xffffffc0, RZ, 0xc0, !PT ;  /* 0xffffffc010107812 */ /* 0x000fe200078ec0ff */
[----:B------:R0:W-:Y:S04]  /*60a0*/  STL [R1+0x170], R246 ;  /* 0x000170f601007387 */ /* 0x0001e80000100800 */
[----:B------:R-:W-:Y:S02]  /*60b0*/  IMAD.IADD R16, R246, 0x1, -R16 ;  /* 0x00000001f6107824 */ /* 0x000fe400078e0a10 */
[----:B0-----:R-:W4:Y:S01]  /*60c0*/  LDL.LU R246, [R1+0x84] ;  /* 0x0000840001f67983 */ /* 0x001f220000300800 */
        /* <DEDUP_REMOVED lines=10> */
[----:B---3--:R-:W-:-:S04]  /*6170*/  SHF.R.S32.HI R16, RZ, 0x1f, R248 ;  /* 0x0000001fff107819 */ /* 0x008fc800000114f8 */
[----:B------:R-:W-:-:S04]  /*6180*/  LEA.HI R16, R16, R248, RZ, 0x6 ;  /* 0x000000f810107211 */ /* 0x000fc800078f30ff */
[----:B------:R-:W-:-:S05]  /*6190*/  LOP3.LUT R16, R16, 0xffffffc0, RZ, 0xc0, !PT ;  /* 0xffffffc010107812 */ /* 0x000fca00078ec0ff */
[----:B------:R-:W-:Y:S01]  /*61a0*/  IMAD.IADD R16, R248, 0x1, -R16 ;  /* 0x00000001f8107824 */ /* 0x000fe200078e0a10 */
[----:B------:R-:W-:-:S04]  /*61b0*/  SHF.R.S32.HI R22, RZ, 0x1f, R249 ;  /* 0x0000001fff167819 */ /* 0x000fc800000114f9 */
[----:B------:R-:W-:Y:S02]  /*61c0*/  ISETP.GE.OR P6, PT, R231, R16, !P5 ;  /* 0x00000010e700720c */ /* 0x000fe40006fc6670 */
[----:B------:R-:W-:Y:S02]  /*61d0*/  LEA.HI R22, R22, R249, RZ, 0x6 ;  /* 0x000000f916167211 */ /* 0x000fe400078f30ff */
[-C--:B0-----:R-:W-:Y:S02]  /*61e0*/  ISETP.EQ.AND P6, PT, R24, R31.reuse, P6 ;  /* 0x0000001f1800720c */ /* 0x081fe400037c2270 */
[----:B------:R-:W-:Y:S02]  /*61f0*/  LOP3.LUT R22, R22, 0xffffffc0, RZ, 0xc0, !PT ;  /* 0xffffffc016167812 */ /* 0x000fe400078ec0ff */
[----:B------:R-:W-:-:S03]  /*6200*/  ISETP.GT.OR P6, PT, R24, R31, P6 ;  /* 0x0000001f1800720c */ /* 0x000fc600037c4670 */
[----:B------:R-:W-:Y:S01]  /*6210*/  IMAD.IADD R22, R249, 0x1, -R22 ;  /* 0x00000001f9167824 */ /* 0x000fe200078e0a16 */
[----:B------:R-:W-:-:S04]  /*6220*/  ISETP.LT.AND P6, PT, R13, 0x40, P6 ;  /* 0x000000400d00780c */ /* 0x000fc800037c1270 */
[----:B------:R-:W-:Y:S02]  /*6230*/  SEL R16, RZ, 0x1, !P6 ;  /* 0x00000001ff107807 */ /* 0x000fe40007000000 */
[----:B------:R-:W-:-:S04]  /*6240*/  ISETP.GE.OR P6, PT, R231, R22, !P5 ;  /* 0x00000016e700720c */ /* 0x000fc80006fc6670 */
[----:B------:R-:W-:-:S04]  /*6250*/  ISETP.EQ.AND P6, PT, R24, R30, P6 ;  /* 0x0000001e1800720c */ /* 0x000fc800037c2270 */
[----:B------:R-:W-:-:S04]  /*6260*/  ISETP.GT.OR P6, PT, R24, R30, P6 ;  /* 0x0000001e1800720c */ /* 0x000fc800037c4670 */
[----:B------:R-:W-:-:S04]  /*6270*/  ISETP.LT.AND P6, PT, R13, 0x40, P6 ;  /* 0x000000400d00780c */ /* 0x000fc800037c1270 */
[----:B------:R-:W-:Y:S01]  /*6280*/  SEL R22, RZ, 0x1, !P6 ;  /* 0x00000001ff167807 */ /* 0x000fe20007000000 */
[-C--:B------:R-:W-:Y:S08]  /*6290*/  HMMA.1688.F32.TF32 R160, R152, R60.reuse, R160 ;  /* 0x0000003c98a0723c */ /* 0x080ff000000810a0 */
[----:B------:R-:W-:Y:S07]  /*62a0*/  HMMA.1688.F32.TF32 R124, R120, R60, R124 ;  /* 0x0000003c787c723c */ /* 0x000fee000008107c */
[----:B------:R-:W-:-:S04]  /*62b0*/  SHF.R.S32.HI R60, RZ, 0x1f, R2 ;  /* 0x0000001fff3c7819 */ /* 0x000fc80000011402 */
[----:B------:R-:W-:-:S04]  /*62c0*/  LEA.HI R60, R60, R2, RZ, 0x6 ;  /* 0x000000023c3c7211 */ /* 0x000fc800078f30ff */
[----:B------:R-:W-:-:S05]  /*62d0*/  LOP3.LUT R60, R60, 0xffffffc0, RZ, 0xc0, !PT ;  /* 0xffffffc03c3c7812 */ /* 0x000fca00078ec0ff */
[----:B------:R-:W-:Y:S01]  /*62e0*/  IMAD.IADD R60, R2, 0x1, -R60 ;  /* 0x00000001023c7824 */ /* 0x000fe200078e0a3c */
[----:B------:R-:W-:Y:S04]  /*62f0*/  STL [R1+0x168], R2 ;  /* 0x0001680201007387 */ /* 0x000fe80000100800 */
[----:B------:R-:W3:Y:S01]  /*6300*/  LDL R61, [R1+0x64] ;  /* 0x00006400013d7983 */ /* 0x000ee20000100800 */
[----:B--2---:R-:W-:-:S04]  /*6310*/  SHF.R.S32.HI R23, RZ, 0x1f, R247 ;  /* 0x0000001fff177819 */ /* 0x004fc800000114f7 */
[----:B------:R-:W-:-:S04]  /*6320*/  LEA.HI R23, R23, R247, RZ, 0x6 ;  /* 0x000000f717177211 */ /* 0x000fc800078f30ff */
[----:B------:R-:W-:-:S05]  /*6330*/  LOP3.LUT R23, R23, 0xffffffc0, RZ, 0xc0, !PT ;  /* 0xffffffc017177812 */ /* 0x000fca00078ec0ff */
[----:B------:R-:W-:-:S05]  /*6340*/  IMAD.IADD R23, R247, 0x1, -R23 ;  /* 0x00000001f7177824 */ /* 0x000fca00078e0a17 */
[----:B------:R-:W-:Y:S02]  /*6350*/  ISETP.GE.OR P6, PT, R231, R23, !P5 ;  /* 0x00000017e700720c */ /* 0x000fe40006fc6670 */
[----:B----4-:R-:W-:Y:S02]  /*6360*/  SHF.R.S32.HI R25, RZ, 0x1f, R246 ;  /* 0x0000001fff197819 */ /* 0x010fe400000114f6 */
[CC--:B------:R-:W-:Y:S02]  /*6370*/  ISETP.EQ.AND P6, PT, R24.reuse, R29.reuse, P6 ;  /* 0x0000001d1800720c */ /* 0x0c0fe400037c2270 */
        /* <DEDUP_REMOVED lines=9> */
[----:B------:R-:W0:Y:S02]  /*6410*/  LDS.128 R28, [0x4090] ;  /* 0x00409000ff1c7984 */ /* 0x000e240000000c00 */
[----:B------:R-:W-:-:S04]  /*6420*/  ISETP.LT.AND P6, PT, R13, 0x40, P6 ;  /* 0x000000400d00780c */ /* 0x000fc800037c1270 */
[----:B------:R-:W-:Y:S02]  /*6430*/  SEL R25, RZ, 0x1, !P6 ;  /* 0x00000001ff197807 */ /* 0x000fe40007000000 */
[----:B------:R-:W-:-:S04]  /*6440*/  ISETP.GE.OR P6, PT, R231, R60, !P5 ;  /* 0x0000003ce700720c */ /* 0x000fc80006fc6670 */
[----:B0-----:R-:W-:-:S04]  /*6450*/  ISETP.EQ.AND P6, PT, R24, R31, P6 ;  /* 0x0000001f1800720c */ /* 0x001fc800037c2270 */
[----:B------:R-:W-:Y:S02]  /*6460*/  ISETP.GT.OR P6, PT, R24, R31, P6 ;  /* 0x0000001f1800720c */ /* 0x000fe400037c4670 */
[----:B------:R-:W-:-:S04]  /*6470*/  SHF.R.S32.HI R31, RZ, 0x1f, R67 ;  /* 0x0000001fff1f7819 */ /* 0x000fc80000011443 */
[----:B------:R-:W-:-:S04]  /*6480*/  LEA.HI R31, R31, R67, RZ, 0x6 ;  /* 0x000000431f1f7211 */ /* 0x000fc800078f30ff */
[----:B------:R-:W-:Y:S02]  /*6490*/  LOP3.LUT R31, R31, 0xffffffc0, RZ, 0xc0, !PT ;  /* 0xffffffc01f1f7812 */ /* 0x000fe400078ec0ff */
[----:B------:R-:W-:-:S03]  /*64a0*/  ISETP.LT.AND P6, PT, R13, 0x40, P6 ;  /* 0x000000400d00780c */ /* 0x000fc600037c1270 */
[----:B------:R-:W-:Y:S01]  /*64b0*/  IMAD.IADD R31, R67, 0x1, -R31 ;  /* 0x00000001431f7824 */ /* 0x000fe200078e0a1f */
[----:B------:R-:W-:-:S04]  /*64c0*/  SEL R66, RZ, 0x1, !P6 ;  /* 0x00000001ff427807 */ /* 0x000fc80007000000 */
[----:B------:R-:W-:-:S04]  /*64d0*/  ISETP.GE.OR P6, PT, R231, R31, !P5 ;  /* 0x0000001fe700720c */ /* 0x000fc80006fc6670 */
[----:B------:R-:W-:-:S04]  /*64e0*/  ISETP.EQ.AND P6, PT, R24, R30, P6 ;  /* 0x0000001e1800720c */ /* 0x000fc800037c2270 */
[----:B------:R-:W-:Y:S02]  /*64f0*/  ISETP.GT.OR P6, PT, R24, R30, P6 ;  /* 0x0000001e1800720c */ /* 0x000fe400037c4670 */
[----:B------:R-:W-:-:S04]  /*6500*/  SHF.R.S32.HI R30, RZ, 0x1f, R62 ;  /* 0x0000001fff1e7819 */ /* 0x000fc8000001143e */
[----:B------:R-:W-:-:S04]  /*6510*/  LEA.HI R30, R30, R62, RZ, 0x6 ;  /* 0x0000003e1e1e7211 */ /* 0x000fc800078f30ff */
[----:B------:R-:W-:-:S05]  /*6520*/  LOP3.LUT R30, R30, 0xffffffc0, RZ, 0xc0, !PT ;  /* 0xffffffc01e1e7812 */ /* 0x000fca00078ec0ff */
[----:B------:R-:W-:Y:S02]  /*6530*/  IMAD.IADD R30, R62, 0x1, -R30 ;  /* 0x000000013e1e7824 */ /* 0x000fe400078e0a1e */
[----:B------:R-:W2:Y:S04]  /*6540*/  LDL R62, [R1+0x60] ;  /* 0x00006000013e7983 */ /* 0x000ea80000100800 */
[----:B------:R-:W4:Y:S01]  /*6550*/  LDL.LU R2, [R1+0x5c] ;  /* 0x00005c0001027983 */ /* 0x000f220000300800 */
[----:B------:R-:W-:-:S04]  /*6560*/  ISETP.LT.AND P6, PT, R13, 0x40, P6 ;  /* 0x000000400d00780c */ /* 0x000fc800037c1270 */
[----:B------:R-:W-:Y:S02]  /*6570*/  SEL R67, RZ, 0x1, !P6 ;  /* 0x00000001ff437807 */ /* 0x000fe40007000000 */
[----:B------:R-:W-:-:S04]  /*6580*/  ISETP.GE.OR P6, PT, R231, R30, !P5 ;  /* 0x0000001ee700720c */ /* 0x000fc80006fc6670 */
[----:B------:R-:W-:-:S04]  /*6590*/  ISETP.EQ.AND P6, PT, R24, R29, P6 ;  /* 0x0000001d1800720c */ /* 0x000fc800037c2270 */
        /* <DEDUP_REMOVED lines=17> */
[----:B------:R-:W-:-:S04]  /*66b0*/  ISETP.GE.OR P6, PT, R231, R60, !P5 ;  /* 0x0000003ce700720c */ /* 0x000fc80006fc6670 */
[----:B0-----:R-:W-:-:S04]  /*66c0*/  ISETP.EQ.AND P6, PT, R24, R31, P6 ;  /* 0x0000001f1800720c */ /* 0x001fc800037c2270 */
[----:B------:R-:W-:-:S04]  /*66d0*/  ISETP.GT.OR P6, PT, R24, R31, P6 ;  /* 0x0000001f1800720c */ /* 0x000fc800037c4670 */
[----:B------:R-:W-:-:S04]  /*66e0*/  ISETP.LT.AND P6, PT, R13, 0x40, P6 ;  /* 0x000000400d00780c */ /* 0x000fc800037c1270 */
[----:B------:R-:W-:Y:S01]  /*66f0*/  SEL R70, RZ, 0x1, !P6 ;  /* 0x00000001ff467807 */ /* 0x000fe20007000000 */
[----:B------:R-:W-:-:S04]  /*6700*/  USHF.R.S32.HI UR5, URZ, 0x1f, UR27 ;  /* 0x0000001f3f057899 */ /* 0x000fc8000801141b */
[----:B------:R-:W-:-:S04]  /*6710*/  ULEA.HI UR5, UR5, UR27, URZ, 0x6 ;  /* 0x0000001b05057291 */ /* 0x000fc8000f8f303f */
[----:B------:R-:W-:-:S04]  /*6720*/  ULOP3.LUT UR5, UR5, 0xffffffc0, URZ, 0xc0, !UPT ;  /* 0xffffffc005057892 */ /* 0x000fc8000f8ec03f */
[----:B------:R-:W-:Y:S01]  /*6730*/  UIADD3 UR5, -UR5, UR27, URZ ;  /* 0x0000001b05057290 */ /* 0x000fe2000fffe13f */
[----:B----4-:R-:W-:-:S04]  /*6740*/  SHF.R.S32.HI R31, RZ, 0x1f, R2 ;  /* 0x0000001fff1f7819 */ /* 0x010fc80000011402 */
[----:B------:R-:W-:-:S04]  /*6750*/  LEA.HI R31, R31, R2, RZ, 0x6 ;  /* 0x000000021f1f7211 */ /* 0x000fc800078f30ff */
[----:B------:R-:W-:-:S05]  /*6760*/  LOP3.LUT R31, R31, 0xffffffc0, RZ, 0xc0, !PT ;  /* 0xffffffc01f1f7812 */ /* 0x000fca00078ec0ff */
[----:B------:R-:W-:-:S05]  /*6770*/  IMAD.IADD R31, R2, 0x1, -R31 ;  /* 0x00000001021f7824 */ /* 0x000fca00078e0a1f */
[----:B------:R-:W-:-:S04]  /*6780*/  ISETP.GE.OR P6, PT, R231, R31, !P5 ;  /* 0x0000001fe700720c */ /* 0x000fc80006fc6670 */
[----:B------:R-:W-:-:S04]  /*6790*/  ISETP.EQ.AND P6, PT, R24, R30, P6 ;  /* 0x0000001e1800720c */ /* 0x000fc800037c2270 */
[----:B------:R-:W-:Y:S02]  /*67a0*/  ISETP.GT.OR P6, PT, R24, R30, P6 ;  /* 0x0000001e1800720c */ /* 0x000fe400037c4670 */
[----:B--2---:R-:W-:-:S04]  /*67b0*/  SHF.R.S32.HI R30, RZ, 0x1f, R62 ;  /* 0x0000001fff1e7819 */ /* 0x004fc8000001143e */
        /* <DEDUP_REMOVED lines=8> */
[----:B---3--:R-:W-:-:S04]  /*6840*/  SHF.R.S32.HI R29, RZ, 0x1f, R61 ;  /* 0x0000001fff1d7819 */ /* 0x008fc8000001143d */
        /* <DEDUP_REMOVED lines=11> */
[----:B------:R-:W-:Y:S01]  /*6900*/  ISETP.GE.OR P6, PT, R231, UR5, !P5 ;  /* 0x00000005e7007c0c */ /* 0x000fe2000efc6670 */
[----:B------:R-:W-:-:S04]  /*6910*/  USHF.R.S32.HI UR5, URZ, 0x1f, UR26 ;  /* 0x0000001f3f057899 */ /* 0x000fc8000801141a */
[----:B------:R-:W-:-:S04]  /*6920*/  ULEA.HI UR5, UR5, UR26, URZ, 0x6 ;  /* 0x0000001a05057291 */ /* 0x000fc8000f8f303f */
[----:B------:R-:W-:-:S04]  /*6930*/  ULOP3.LUT UR5, UR5, 0xffffffc0, URZ, 0xc0, !UPT ;  /* 0xffffffc005057892 */ /* 0x000fc8000f8ec03f */
[----:B------:R-:W-:Y:S01]  /*6940*/  UIADD3 UR5, -UR5, UR26, URZ ;  /* 0x0000001a05057290 */ /* 0x000fe2000fffe13f */
[----:B0-----:R-:W-:-:S04]  /*6950*/  ISETP.EQ.AND P6, PT, R24, R31, P6 ;  /* 0x0000001f1800720c */ /* 0x001fc800037c2270 */
[----:B------:R-:W-:-:S04]  /*6960*/  ISETP.GT.OR P6, PT, R24, R31, P6 ;  /* 0x0000001f1800720c */ /* 0x000fc800037c4670 */
[----:B------:R-:W-:-:S04]  /*6970*/  ISETP.LT.AND P6, PT, R13, 0x40, P6 ;  /* 0x000000400d00780c */ /* 0x000fc800037c1270 */
[----:B------:R-:W-:Y:S02]  /*6980*/  SEL R122, RZ, 0x1, !P6 ;  /* 0x00000001ff7a7807 */ /* 0x000fe40007000000 */
[----:B------:R-:W-:Y:S01]  /*6990*/  ISETP.GE.OR P6, PT, R231, UR5, !P5 ;  /* 0x00000005e7007c0c */ /* 0x000fe2000efc6670 */
[----:B------:R-:W-:-:S03]  /*69a0*/  USHF.R.S32.HI UR5, URZ, 0x1f, UR25 ;  /* 0x0000001f3f057899 */ /* 0x000fc60008011419 */
[----:B------:R-:W-:Y:S01]  /*69b0*/  ISETP.EQ.AND P6, PT, R24, R30, P6 ;  /* 0x0000001e1800720c */ /* 0x000fe200037c2270 */
[----:B------:R-:W-:-:S03]  /*69c0*/  ULEA.HI UR5, UR5, UR25, URZ, 0x6 ;  /* 0x0000001905057291 */ /* 0x000fc6000f8f303f */
[----:B------:R-:W-:Y:S01]  /*69d0*/  ISETP.GT.OR P6, PT, R24, R30, P6 ;  /* 0x0000001e1800720c */ /* 0x000fe200037c4670 */
[----:B------:R-:W-:-:S03]  /*69e0*/  ULOP3.LUT UR5, UR5, 0xffffffc0, URZ, 0xc0, !UPT ;  /* 0xffffffc005057892 */ /* 0x000fc6000f8ec03f */
[----:B------:R-:W-:Y:S01]  /*69f0*/  ISETP.LT.AND P6, PT, R13, 0x40, P6 ;  /* 0x000000400d00780c */ /* 0x000fe200037c1270 */
[----:B------:R-:W-:-:S03]  /*6a00*/  UIADD3 UR5, -UR5, UR25, URZ ;  /* 0x0000001905057290 */ /* 0x000fc6000fffe13f */
[----:B------:R-:W-:-:S03]  /*6a10*/  SEL R123, RZ, 0x1, !P6 ;  /* 0x00000001ff7b7807 */ /* 0x000fc60007000000 */
        /* <DEDUP_REMOVED lines=9> */
[----:B------:R-:W-:-:S04]  /*6ab0*/  ISETP.GE.OR P6, PT, R231, UR5, !P5 ;  /* 0x00000005e7007c0c */ /* 0x000fc8000efc6670 */
[----:B------:R-:W-:-:S04]  /*6ac0*/  ISETP.EQ.AND P6, PT, R24, R28, P6 ;  /* 0x0000001c1800720c */ /* 0x000fc800037c2270 */
[----:B------:R-:W-:Y:S02]  /*6ad0*/  ISETP.GT.OR P6, PT, R24, R28, P6 ;  /* 0x0000001c1800720c */ /* 0x000fe400037c4670 */
[----:B------:R-:W0:Y:S01]  /*6ae0*/  LDS.128 R28, [0x40a0] ;  /* 0x0040a000ff1c7984 */ /* 0x000e220000000c00 */
[----:B------:R-:W-:-:S04]  /*6af0*/  USHF.R.S32.HI UR5, URZ, 0x1f, UR23 ;  /* 0x0000001f3f057899 */ /* 0x000fc80008011417 */
[----:B------:R-:W-:-:S04]  /*6b00*/  ULEA.HI UR5, UR5, UR23, URZ, 0x6 ;  /* 0x0000001705057291 */ /* 0x000fc8000f8f303f */
[----:B------:R-:W-:Y:S01]  /*6b10*/  ULOP3.LUT UR5, UR5, 0xffffffc0, URZ, 0xc0, !UPT ;  /* 0xffffffc005057892 */ /* 0x000fe2000f8ec03f */
[----:B------:R-:W-:-:S03]  /*6b20*/  ISETP.LT.AND P6, PT, R13, 0x40, P6 ;  /* 0x000000400d00780c */ /* 0x000fc600037c1270 */
[----:B------:R-:W-:Y:S01]  /*6b30*/  UIADD3 UR5, -UR5, UR23, URZ ;  /* 0x0000001705057290 */ /* 0x000fe2000fffe13f */
[----:B------:R-:W-:-:S05]  /*6b40*/  SEL R153, RZ, 0x1, !P6 ;  /* 0x00000001ff997807 */ /* 0x000fca0007000000 */
[----:B------:R-:W-:Y:S01]  /*6b50*/  ISETP.GE.OR P6, PT, R231, UR5, !P5 ;  /* 0x00000005e7007c0c */ /* 0x000fe2000efc6670 */
[----:B------:R-:W-:-:S04]  /*6b60*/  USHF.R.S32.HI UR5, URZ, 0x1f, UR22 ;  /* 0x0000001f3f057899 */ /* 0x000fc80008011416 */
[----:B------:R-:W-:-:S04]  /*6b70*/  ULEA.HI UR5, UR5, UR22, URZ, 0x6 ;  /* 0x0000001605057291 */ /* 0x000fc8000f8f303f */
[----:B------:R-:W-:-:S04]  /*6b80*/  ULOP3.LUT UR5, UR5, 0xffffffc0, URZ, 0xc0, !UPT ;  /* 0xffffffc005057892 */ /* 0x000fc8000f8ec03f */
[----:B------:R-:W-:Y:S01]  /*6b90*/  UIADD3 UR5, -UR5, UR22, URZ ;  /* 0x0000001605057290 */ /* 0x000fe2000fffe13f */
[----:B0-----:R-:W-:-:S04]  /*6ba0*/  ISETP.EQ.AND P6, PT, R24, R31, P6 ;  /* 0x0000001f1800720c */ /* 0x001fc800037c2270 */
[----:B------:R-:W-:Y:S01]  /*6bb0*/  ISETP.GT.OR P6, PT, R24, R31, P6 ;  /* 0x0000001f1800720c */ /* 0x000fe200037c4670 */
[----:B------:R-:W-:Y:S03]  /*6bc0*/  HMMA.1688.F32.TF32 R124, R56, R34, R124 ;  /* 0x00000022387c723c */ /* 0x000fe6000008107c */
        /* <DEDUP_REMOVED lines=24> */
[----:B------:R-:W-:-:S04]  /*6d50*/  USHF.R.S32.HI UR5, URZ, 0x1f, UR35 ;  /* 0x0000001f3f057899 */ /* 0x000fc80008011423 */
[----:B------:R-:W-:Y:S01]  /*6d60*/  ULEA.HI UR5, UR5, UR35, URZ, 0x6 ;  /* 0x0000002305057291 */ /* 0x000fe2000f8f303f */
[----:B------:R-:W-:Y:S03]  /*6d70*/  HMMA.1688.F32.TF32 R160, R144, R34, R160 ;  /* 0x0000002290a0723c */ /* 0x000fe600000810a0 */
        /* <DEDUP_REMOVED lines=58> */
[----:B------:R-:W-:Y:S01]  /*7120*/  UIADD3 UR5, -UR5, UR29, URZ ;  /* 0x0000001d05057290 */ /* 0x000fe2000fffe13f */
[----:B------:R-:W-:Y:S02]  /*7130*/  IMAD.MOV.U32 R229, RZ, RZ, R173 ;  /* 0x000000ffffe57224 */ /* 0x000fe400078e00ad */
        /* <DEDUP_REMOVED lines=11> */
[----:B------:R-:W-:-:S04]  /*71f0*/  ISETP.GE.OR P6, PT, R231, UR5, !P5 ;  /* 0x00000005e7007c0c */ /* 0x000fc8000efc6670 */
[----:B------:R-:W-:-:S04]  /*7200*/  ISETP.EQ.AND P6, PT, R24, R28, P6 ;  /* 0x0000001c1800720c */ /* 0x000fc800037c2270 */
[----:B------:R-:W-:Y:S02]  /*7210*/  ISETP.GT.OR P6, PT, R24, R28, P6 ;  /* 0x0000001c1800720c */ /* 0x000fe400037c4670 */
[----:B------:R-:W0:Y:S01]  /*7220*/  LDS.128 R28, [0x40f0] ;  /* 0x0040f000ff1c7984 */ /* 0x000e220000000c00 */
[----:B------:R-:W-:Y:S07]  /*7230*/  HMMA.1688.F32.TF32 R124, R140, R32, R124 ;  /* 0x000000208c7c723c */ /* 0x000fee000008107c */
[----:B------:R-:W-:-:S04]  /*7240*/  SHF.R.S32.HI R32, RZ, 0x1f, R245 ;  /* 0x0000001fff207819 */ /* 0x000fc800000114f5 */
[----:B------:R-:W-:-:S04]  /*7250*/  LEA.HI R32, R32, R245, RZ, 0x6 ;  /* 0x000000f520207211 */ /* 0x000fc800078f30ff */
[----:B------:R-:W-:Y:S02]  /*7260*/  LOP3.LUT R32, R32, 0xffffffc0, RZ, 0xc0, !PT ;  /* 0xffffffc020207812 */ /* 0x000fe400078ec0ff */
[----:B------:R-:W-:-:S03]  /*7270*/  ISETP.LT.AND P6, PT, R13, 0x40, P6 ;  /* 0x000000400d00780c */ /* 0x000fc600037c1270 */
[----:B------:R-:W-:Y:S02]  /*7280*/  IMAD.IADD R32, R245, 0x1, -R32 ;  /* 0x00000001f5207824 */ /* 0x000fe400078e0a20 */
[----:B------:R-:W-:Y:S01]  /*7290*/  IMAD.MOV.U32 R228, RZ, RZ, R175 ;  /* 0x000000ffffe47224 */ /* 0x000fe200078e00af */
        /* <DEDUP_REMOVED lines=9> */
[----:B------:R-:W-:Y:S01]  /*7330*/  SEL R32, RZ, 0x1, !P6 ;  /* 0x00000001ff207807 */ /* 0x000fe20007000000 */
[----:B------:R-:W-:-:S03]  /*7340*/  USHF.R.S32.HI UR5, URZ, 0x1f, UR41 ;  /* 0x0000001f3f057899 */ /* 0x000fc60008011429 */
[----:B------:R-:W-:Y:S01]  /*7350*/  ISETP.GE.OR P6, PT, R231, R31, !P5 ;  /* 0x0000001fe700720c */ /* 0x000fe20006fc6670 */
[----:B------:R-:W-:-:S03]  /*7360*/  ULEA.HI UR5, UR5, UR41, URZ, 0x6 ;  /* 0x0000002905057291 */ /* 0x000fc6000f8f303f */
[----:B------:R-:W-:Y:S01]  /*7370*/  ISETP.EQ.AND P6, PT, R24, R30, P6 ;  /* 0x0000001e1800720c */ /* 0x000fe200037c2270 */
[----:B------:R-:W-:-:S03]  /*7380*/  ULOP3.LUT UR5, UR5, 0xffffffc0, URZ, 0xc0, !UPT ;  /* 0xffffffc005057892 */ /* 0x000fc6000f8ec03f */
[----:B------:R-:W-:Y:S01]  /*7390*/  ISETP.GT.OR P6, PT, R24, R30, P6 ;  /* 0x0000001e1800720c */ /* 0x000fe200037c4670 */
[----:B------:R-:W-:-:S03]  /*73a0*/  UIADD3 UR5, -UR5, UR41, URZ ;  /* 0x0000002905057290 */ /* 0x000fc6000fffe13f */
        /* <DEDUP_REMOVED lines=28> */
[----:B------:R-:W-:-:S03]  /*7570*/  IMAD.MOV.U32 R226, RZ, RZ, R187 ;  /* 0x000000ffffe27224 */ /* 0x000fc600078e00bb */
        /* <DEDUP_REMOVED lines=12> */
[----:B------:R-:W-:-:S04]  /*7640*/  USHF.R.S32.HI UR5, URZ, 0x1f, UR36 ;  /* 0x0000001f3f057899 */ /* 0x000fc80008011424 */
[----:B------:R-:W-:-:S04]  /*7650*/  ULEA.HI UR5, UR5, UR36, URZ, 0x6 ;  /* 0x0000002405057291 */ /* 0x000fc8000f8f303f */
[----:B------:R-:W-:-:S04]  /*7660*/  ULOP3.LUT UR5, UR5, 0xffffffc0, URZ, 0xc0, !UPT ;  /* 0xffffffc005057892 */ /* 0x000fc8000f8ec03f */
[----:B------:R-:W-:-:S06]  /*7670*/  UIADD3 UR5, -UR5, UR36, URZ ;  /* 0x0000002405057290 */ /* 0x000fcc000fffe13f */
[----:B------:R-:W-:Y:S01]  /*7680*/  ISETP.GE.OR P5, PT, R231, UR5, !P5 ;  /* 0x00000005e7007c0c */ /* 0x000fe2000efa6670 */
[----:B------:R-:W-:Y:S02]  /*7690*/  IMAD.MOV.U32 R231, RZ, RZ, R227 ;  /* 0x000000ffffe77224 */ /* 0x000fe400078e00e3 */
[----:B------:R-:W0:Y:S01]  /*76a0*/  S2R R227, SR_TID.X ;  /* 0x0000000000e37919 */ /* 0x000e220000002100 */
[----:B------:R-:W-:Y:S01]  /*76b0*/  HMMA.1688.F32.TF32 R160, R132, R26, R160 ;  /* 0x0000001a84a0723c */ /* 0x000fe200000810a0 */
[----:B------:R-:W-:Y:S02]  /*76c0*/  PRMT R64, R64, 0x3340, R212 ;  /* 0x0000334040407816 */ /* 0x000fe400000000d4 */
[----:B------:R-:W-:-:S05]  /*76d0*/  PRMT R65, R65, 0x3340, R150 ;  /* 0x0000334041417816 */ /* 0x000fca0000000096 */
[----:B------:R-:W-:Y:S07]  /*76e0*/  HMMA.1688.F32.TF32 R124, R128, R26, R124 ;  /* 0x0000001a807c723c */ /* 0x000fee000008107c */
[----:B------:R-:W-:Y:S02]  /*76f0*/  PRMT R26, R213, 0x3340, R215 ;  /* 0x00003340d51a7816 */ /* 0x000fe400000000d7 */
[----:B------:R-:W-:Y:S01]  /*7700*/  PRMT R27, R151, 0x3340, R200 ;  /* 0x00003340971b7816 */ /* 0x000fe200000000c8 */
[----:B0-----:R-:W-:Y:S01]  /*7710*/  IMAD.SHL.U32 R218, R227, 0x8, RZ ;  /* 0x00000008e3da7824 */ /* 0x001fe200078e00ff */
[----:B------:R-:W-:-:S04]  /*7720*/  PRMT R26, R64, 0x5410, R26 ;  /* 0x00005410401a7816 */ /* 0x000fc8000000001a */
[----:B------:R-:W-:Y:S02]  /*7730*/  LOP3.LUT R218, R218, 0x1f8, RZ, 0xc0, !PT ;  /* 0x000001f8dada7812 */ /* 0x000fe400078ec0ff */
[----:B------:R-:W-:Y:S02]  /*7740*/  PRMT R27, R65, 0x5410, R27 ;  /* 0x00005410411b7816 */ /* 0x000fe4000000001b */
[----:B------:R-:W-:Y:S01]  /*7750*/  LEA R218, R218, 0x4000, 0x1 ;  /* 0x00004000dada7811 */ /* 0x000fe200078e08ff */
[----:B------:R-:W-:Y:S01]  /*7760*/  BAR.SYNC.DEFER_BLOCKING 0x0 ;  /* 0x0000000000007b1d */ /* 0x000fe20000010000 */
[-C--:B------:R-:W-:Y:S08]  /*7770*/  HMMA.1688.F32.TF32 R160, R72, R38.reuse, R160 ;  /* 0x0000002648a0723c */ /* 0x080ff000000810a0 */
[----:B------:R-:W-:Y:S01]  /*7780*/  HMMA.1688.F32.TF32 R124, R44, R38, R124 ;  /* 0x000000262c7c723c */ /* 0x000fe2000008107c */
[----:B------:R-:W-:Y:S04]  /*7790*/  STS.64 [R218], R26 ;  /* 0x0000001ada007388 */ /* 0x000fe80000000a00 */
[----:B------:R-:W-:Y:S11]  /*77a0*/  BAR.SYNC.DEFER_BLOCKING 0x0 ;  /* 0x0000000000007b1d */ /* 0x000ff60000010000 */
[-C--:B------:R-:W-:Y:S08]  /*77b0*/  HMMA.1688.F32.TF32 R160, R108, R36.reuse, R160 ;  /* 0x000000246ca0723c */ /* 0x080ff000000810a0 */
[----:B------:R-:W-:Y:S01]  /*77c0*/  HMMA.1688.F32.TF32 R124, R192, R36, R124 ;  /* 0x00000024c07c723c */ /* 0x000fe2000008107c */
[----:B------:R-:W0:Y:S01]  /*77d0*/  LDS.U8 R26, [R3+0x4040] ;  /* 0x00404000031a7984 */ /* 0x000e220000000000 */
[----:B------:R-:W-:-:S04]  /*77e0*/  ISETP.EQ.AND P5, PT, R24, R28, P5 ;  /* 0x0000001c1800720c */ /* 0x000fc80002fa2270 */
[----:B------:R-:W-:-:S10]  /*77f0*/  ISETP.GT.OR P5, PT, R24, R28, P5 ;  /* 0x0000001c1800720c */ /* 0x000fd40002fa4670 */
[----:B------:R-:W-:Y:S01]  /*7800*/  FMUL R160, R160, 0.125 ;  /* 0x3e000000a0a07820 */ /* 0x000fe20000400000 */
[----:B------:R-:W-:Y:S01]  /*7810*/  ISETP.EQ.AND P6, PT, R24, R29, P6 ;  /* 0x0000001d1800720c */ /* 0x000fe200037c2270 */
[----:B------:R-:W-:Y:S01]  /*7820*/  FMUL R161, R161, 0.125 ;  /* 0x3e000000a1a17820 */ /* 0x000fe20000400000 */
[----:B------:R-:W-:Y:S01]  /*7830*/  ISETP.LT.AND P5, PT, R13, 0x40, P5 ;  /* 0x000000400d00780c */ /* 0x000fe20002fa1270 */
[----:B------:R-:W-:Y:S01]  /*7840*/  FMUL R162, R162, 0.125 ;  /* 0x3e000000a2a27820 */ /* 0x000fe20000400000 */
[----:B------:R-:W-:-:S03]  /*7850*/  FMUL R163, R163, 0.125 ;  /* 0x3e000000a3a37820 */ /* 0x000fc60000400000 */
[----:B------:R-:W-:Y:S01]  /*7860*/  FMUL R124, R124, 0.125 ;  /* 0x3e0000007c7c7820 */ /* 0x000fe20000400000 */
[----:B------:R-:W-:Y:S01]  /*7870*/  FMUL R125, R125, 0.125 ;  /* 0x3e0000007d7d7820 */ /* 0x000fe20000400000 */
[----:B------:R-:W-:Y:S01]  /*7880*/  FMUL R126, R126, 0.125 ;  /* 0x3e0000007e7e7820 */ /* 0x000fe20000400000 */
[----:B------:R-:W-:Y:S01]  /*7890*/  FMUL R127, R127, 0.125 ;  /* 0x3e0000007f7f7820 */ /* 0x000fe20000400000 */
[----:B------:R-:W-:Y:S01]  /*78a0*/  ISETP.GT.OR P6, PT, R24, R29, P6 ;  /* 0x0000001d1800720c */ /* 0x000fe200037c4670 */
[----:B------:R-:W-:Y:S01]  /*78b0*/  FMUL R111, R160, 1.4426950216293334961 ;  /* 0x3fb8aa3ba06f7820 */ /* 0x000fe20000400000 */
[----:B------:R-:W-:Y:S01]  /*78c0*/  SEL R24, RZ, 0x1, !P5 ;  /* 0x00000001ff187807 */ /* 0x000fe20006800000 */
[----:B------:R-:W-:Y:S01]  /*78d0*/  FMUL R110, R161, 1.4426950216293334961 ;  /* 0x3fb8aa3ba16e7820 */ /* 0x000fe20000400000 */
[----:B------:R-:W-:Y:S01]  /*78e0*/  FMUL R109, R162, 1.4426950216293334961 ;  /* 0x3fb8aa3ba26d7820 */ /* 0x000fe20000400000 */
[----:B------:R-:W-:Y:S01]  /*78f0*/  FMUL R108, R163, 1.4426950216293334961 ;  /* 0x3fb8aa3ba36c7820 */ /* 0x000fe20000400000 */
[----:B------:R-:W-:Y:S01]  /*7900*/  FMUL R75, R124, 1.4426950216293334961 ;  /* 0x3fb8aa3b7c4b7820 */ /* 0x000fe20000400000 */
[----:B------:R-:W-:Y:S01]  /*7910*/  FMUL R74, R125, 1.4426950216293334961 ;  /* 0x3fb8aa3b7d4a7820 */ /* 0x000fe20000400000 */
[----:B------:R-:W-:Y:S01]  /*7920*/  FMUL R73, R126, 1.4426950216293334961 ;  /* 0x3fb8aa3b7e497820 */ /* 0x000fe20000400000 */
[----:B------:R-:W-:Y:S01]  /*7930*/  FMUL R72, R127, 1.4426950216293334961 ;  /* 0x3fb8aa3b7f487820 */ /* 0x000fe20000400000 */
[----:B------:R-:W-:-:S04]  /*7940*/  ISETP.GE.AND P5, PT, R242, 0x40, PT ;  /* 0x00000040f200780c */ /* 0x000fc80003fa6270 */
[----:B------:R-:W-:Y:S02]  /*7950*/  FSEL R111, R111, -INF , !P5 ;  /* 0xff8000006f6f7808 */ /* 0x000fe40006800000 */
[----:B------:R-:W-:Y:S02]  /*7960*/  FSEL R110, R110, -INF , !P5 ;  /* 0xff8000006e6e7808 */ /* 0x000fe40006800000 */
[----:B------:R-:W-:Y:S02]  /*7970*/  FSEL R109, R109, -INF , !P5 ;  /* 0xff8000006d6d7808 */ /* 0x000fe40006800000 */
[----:B------:R-:W-:Y:S02]  /*7980*/  FSEL R108, R108, -INF , !P5 ;  /* 0xff8000006c6c7808 */ /* 0x000fe40006800000 */
[----:B0-----:R-:W-:Y:S02]  /*7990*/  LOP3.LUT R26, R26, 0x1, RZ, 0xc0, !PT ;  /* 0x000000011a1a7812 */ /* 0x001fe400078ec0ff */
[----:B------:R-:W-:-:S02]  /*79a0*/  FSEL R75, R75, -INF , !P5 ;  /* 0xff8000004b4b7808 */ /* 0x000fc40006800000 */
[----:B------:R-:W-:Y:S02]  /*79b0*/  FSEL R74, R74, -INF , !P5 ;  /* 0xff8000004a4a7808 */ /* 0x000fe40006800000 */
[----:B------:R-:W-:Y:S02]  /*79c0*/  FSEL R73, R73, -INF , !P5 ;  /* 0xff80000049497808 */ /* 0x000fe40006800000 */
[----:B------:R-:W-:Y:S02]  /*79d0*/  FSEL R72, R72, -INF , !P5 ;  /* 0xff80000048487808 */ /* 0x000fe40006800000 */
[----:B------:R-:W-:Y:S02]  /*79e0*/  ISETP.NE.U32.AND P5, PT, R26, 0x1, PT ;  /* 0x000000011a00780c */ /* 0x000fe40003fa5070 */
[----:B------:R-:W0:Y:S02]  /*79f0*/  LDS.U8 R26, [R3+0x4041] ;  /* 0x00404100031a7984 */ /* 0x000e240000000000 */
[----:B------:R-:W-:-:S02]  /*7a00*/  FSEL R134, R231, -INF , !P5 ;  /* 0xff800000e7867808 */ /* 0x000fc40006800000 */
[----:B0-----:R-:W-:-:S04]  /*7a10*/  LOP3.LUT R26, R26, 0x1, RZ, 0xc0, !PT ;  /* 0x000000011a1a7812 */ /* 0x001fc800078ec0ff */
[----:B------:R-:W-:Y:S02]  /*7a20*/  ISETP.NE.U32.AND P5, PT, R26, 0x1, PT ;  /* 0x000000011a00780c */ /* 0x000fe40003fa5070 */
[----:B------:R-:W0:Y:S02]  /*7a30*/  LDS.U8 R26, [R4+0x4100] ;  /* 0x00410000041a7984 */ /* 0x000e240000000000 */
[----:B------:R-:W-:Y:S02]  /*7a40*/  FSEL R135, R228, -INF , !P5 ;  /* 0xff800000e4877808 */ /* 0x000fe40006800000 */
        /* <DEDUP_REMOVED lines=10> */
[----:B------:R-:W0:Y:S01]  /*7af0*/  LDS.U8 R26, [R5+0x4141] ;  /* 0x00414100051a7984 */ /* 0x000e220000000000 */
[----:B------:R-:W-:Y:S02]  /*7b00*/  IMAD.SHL.U32 R28, R227, 0x2, RZ ;  /* 0x00000002e31c7824 */ /* 0x000fe400078e00ff */
[----:B------:R-:W-:Y:S01]  /*7b10*/  IMAD.U32 R160, RZ, RZ, UR21 ;  /* 0x00000015ffa07e24 */ /* 0x000fe2000f8e00ff */
[----:B------:R-:W-:Y:S02]  /*7b20*/  FSEL R46, R116, -INF , !P5 ;  /* 0xff800000742e7808 */ /* 0x000fe40006800000 */
[----:B------:R-:W-:Y:S01]  /*7b30*/  PRMT R27, R203, 0x3340, R214 ;  /* 0x00003340cb1b7816 */ /* 0x000fe200000000d6 */
[----:B------:R-:W2:Y:S01]  /*7b40*/  LDL.LU R116, [R1+0x214] ;  /* 0x0002140001747983 */ /* 0x000ea20000300800 */
[----:B------:R-:W-:-:S02]  /*7b50*/  LOP3.LUT R160, R160, 0x3e, R28, 0xf8, !PT ;  /* 0x0000003ea0a07812 */ /* 0x000fc400078ef81c */
[----:B0-----:R-:W-:-:S04]  /*7b60*/  LOP3.LUT R26, R26, 0x1, RZ, 0xc0, !PT ;  /* 0x000000011a1a7812 */ /* 0x001fc800078ec0ff */
[----:B------:R-:W-:Y:S02]  /*7b70*/  ISETP.NE.U32.AND P5, PT, R26, 0x1, PT ;  /* 0x000000011a00780c */ /* 0x000fe40003fa5070 */
[----:B------:R-:W-:-:S05]  /*7b80*/  LOP3.LUT R26, R160, 0xb8, RZ, 0xc0, !PT ;  /* 0x000000b8a01a7812 */ /* 0x000fca00078ec0ff */
[----:B------:R-:W-:-:S05]  /*7b90*/  IMAD.IADD R160, R160, 0x1, R26 ;  /* 0x00000001a0a07824 */ /* 0x000fca00078e021a */
[----:B------:R-:W0:Y:S01]  /*7ba0*/  LDS.U8 R26, [R160+0x4000] ;  /* 0x00400000a01a7984 */ /* 0x000e220000000000 */
[----:B------:R-:W-:Y:S02]  /*7bb0*/  FSEL R47, R117, -INF , !P5 ;  /* 0xff800000752f7808 */ /* 0x000fe40006800000 */
[----:B------:R-:W-:Y:S01]  /*7bc0*/  PRMT R201, R201, 0x3340, R202 ;  /* 0x00003340c9c97816 */ /* 0x000fe200000000ca */
[----:B------:R-:W3:Y:S01]  /*7bd0*/  LDL.LU R117, [R1+0x210] ;  /* 0x0002100001757983 */ /* 0x000ee20000300800 */
[----:B0-----:R-:W-:-:S04]  /*7be0*/  LOP3.LUT R26, R26, 0x1, RZ, 0xc0, !PT ;  /* 0x000000011a1a7812 */ /* 0x001fc800078ec0ff */
[----:B------:R-:W-:Y:S02]  /*7bf0*/  ISETP.NE.U32.AND P5, PT, R26, 0x1, PT ;  /* 0x000000011a00780c */ /* 0x000fe40003fa5070 */
[----:B------:R-:W0:Y:S02]  /*7c00*/  LDS.U8 R26, [R160+0x4001] ;  /* 0x00400100a01a7984 */ /* 0x000e240000000000 */
[----:B------:R-:W-:Y:S02]  /*7c10*/  FSEL R150, R52, -INF , !P5 ;  /* 0xff80000034967808 */ /* 0x000fe40006800000 */
[----:B------:R-:W-:Y:S01]  /*7c20*/  PRMT R148, R148, 0x3340, R149 ;  /* 0x0000334094947816 */ /* 0x000fe20000000095 */
[----:B------:R-:W4:Y:S01]  /*7c30*/  LDL.LU R52, [R1+0x20c] ;  /* 0x00020c0001347983 */ /* 0x000f220000300800 */
[----:B------:R-:W-:Y:S02]  /*7c40*/  PRMT R27, R201, 0x5410, R27 ;  /* 0x00005410c91b7816 */ /* 0x000fe4000000001b */
[----:B0-----:R-:W-:-:S04]  /*7c50*/  LOP3.LUT R26, R26, 0x1, RZ, 0xc0, !PT ;  /* 0x000000011a1a7812 */ /* 0x001fc800078ec0ff */
[----:B------:R-:W-:Y:S02]  /*7c60*/  ISETP.NE.U32.AND P5, PT, R26, 0x1, PT ;  /* 0x000000011a00780c */ /* 0x000fe40003fa5070 */
[----:B------:R-:W-:-:S04]  /*7c70*/  PRMT R26, R198, 0x3340, R199 ;  /* 0x00003340c61a7816 */ /* 0x000fc800000000c7 */
[----:B------:R-:W-:Y:S01]  /*7c80*/  PRMT R26, R148, 0x5410, R26 ;  /* 0x00005410941a7816 */ /* 0x000fe2000000001a */
[----:B------:R-:W-:Y:S06]  /*7c90*/  BAR.SYNC.DEFER_BLOCKING 0x0 ;  /* 0x0000000000007b1d */ /* 0x000fec0000010000 */
[----:B------:R0:W-:Y:S04]  /*7ca0*/  STS.64 [R218], R26 ;  /* 0x0000001ada007388 */ /* 0x0001e80000000a00 */
[----:B------:R-:W-:Y:S06]  /*7cb0*/  BAR.SYNC.DEFER_BLOCKING 0x0 ;  /* 0x0000000000007b1d */ /* 0x000fec0000010000 */
[----:B------:R-:W1:Y:S01]  /*7cc0*/  LDS.U8 R26, [R160+0x4000] ;  /* 0x00400000a01a7984 */ /* 0x000e620000000000 */
[----:B------:R-:W-:-:S02]  /*7cd0*/  FSEL R151, R53, -INF , !P5 ;  /* 0xff80000035977808 */ /* 0x000fc40006800000 */
[----:B0-----:R-:W-:Y:S01]  /*7ce0*/  PRMT R27, R196, 0x3340, R197 ;  /* 0x00003340c41b7816 */ /* 0x001fe200000000c5 */
[----:B------:R-:W2:Y:S01]  /*7cf0*/  LDL.LU R53, [R1+0x208] ;  /* 0x0002080001357983 */ /* 0x000ea20000300800 */
[----:B-1----:R-:W-:-:S04]  /*7d00*/  LOP3.LUT R26, R26, 0x1, RZ, 0xc0, !PT ;  /* 0x000000011a1a7812 */ /* 0x002fc800078ec0ff */
[----:B------:R-:W-:Y:S02]  /*7d10*/  ISETP.NE.U32.AND P5, PT, R26, 0x1, PT ;  /* 0x000000011a00780c */ /* 0x000fe40003fa5070 */
[----:B------:R-:W0:Y:S02]  /*7d20*/  LDS.U8 R26, [R160+0x4001] ;  /* 0x00400100a01a7984 */ /* 0x000e240000000000 */
[----:B------:R-:W-:Y:S02]  /*7d30*/  FSEL R148, R80, -INF , !P5 ;  /* 0xff80000050947808 */ /* 0x000fe40006800000 */
[----:B------:R-:W-:Y:S01]  /*7d40*/  PRMT R190, R190, 0x3340, R191 ;  /* 0x00003340bebe7816 */ /* 0x000fe200000000bf */
[----:B------:R-:W2:Y:S01]  /*7d50*/  LDL.LU R80, [R1+0x204] ;  /* 0x0002040001507983 */ /* 0x000ea20000300800 */
[----:B0-----:R-:W-:-:S04]  /*7d60*/  LOP3.LUT R26, R26, 0x1, RZ, 0xc0, !PT ;  /* 0x000000011a1a7812 */ /* 0x001fc800078ec0ff */
        /* <DEDUP_REMOVED lines=37> */
[----:B------:R-:W-:-:S04]  /*7fc0*/  PRMT R26, R185, 0x3340, R186 ;  /* 0x00003340b91a7816 */ /* 0x000fc800000000ba */
[----:B------:R-:W-:Y:S01]  /*7fd0*/  PRMT R26, R166, 0x5410, R26 ;  /* 0x00005410a61a7816 */ /* 0x000fe2000000001a */
[----:B------:R-:W-:Y:S06]  /*7fe0*/  BAR.SYNC.DEFER_BLOCKING 0x0 ;  /* 0x0000000000007b1d */ /* 0x000fec0000010000 */
[----:B------:R-:W-:Y:S04]  /*7ff0*/  STS.64 [R218], R26 ;  /* 0x0000001ada007388 */ /* 0x000fe80000000a00 */
[----:B------:R-:W-:Y:S06]  /*8000*/  BAR.SYNC.DEFER_BLOCKING 0x0 ;  /* 0x0000000000007b1d */ /* 0x000fec0000010000 */
[----:B------:R-:W0:Y:S01]  /*8010*/  LDS.U8 R26, [R160+0x4000] ;  /* 0x00400000a01a7984 */ /* 0x000e220000000000 */
[----:B------:R-:W-:-:S02]  /*8020*/  FSEL R45, R237, -INF , !P5 ;  /* 0xff800000ed2d7808 */ /* 0x000fc40006800000 */
        /* <DEDUP_REMOVED lines=40> */
[----:B------:R-:W0:Y:S04]  /*82b0*/  LDS.U8 R26, [R5+0x4141] ;  /* 0x00414100051a7984 */ /* 0x000e280000000000 */
[----:B------:R-:W-:Y:S06]  /*82c0*/  BAR.SYNC.DEFER_BLOCKING 0x0 ;  /* 0x0000000000007b1d */ /* 0x000fec0000010000 */
[----:B------:R1:W-:Y:S04]  /*82d0*/  STS.64 [R218], R22 ;  /* 0x00000016da007388 */ /* 0x0003e80000000a00 */
[----:B------:R-:W-:Y:S06]  /*82e0*/  BAR.SYNC.DEFER_BLOCKING 0x0 ;  /* 0x0000000000007b1d */ /* 0x000fec0000010000 */
[----:B------:R-:W3:Y:S01]  /*82f0*/  LDS.U8 R16, [R160+0x4000] ;  /* 0x00400000a0107984 */ /* 0x000ee20000000000 */
[----:B0-----:R-:W-:-:S02]  /*8300*/  LOP3.LUT R26, R26, 0x1, RZ, 0xc0, !PT ;  /* 0x000000011a1a7812 */ /* 0x001fc400078ec0ff */
[----:B------:R-:W-:Y:S02]  /*8310*/  FSEL R30, R54, -INF , !P5 ;  /* 0xff800000361e7808 */ /* 0x000fe40006800000 */
[----:B------:R-:W-:Y:S01]  /*8320*/  ISETP.NE.U32.AND P5, PT, R26, 0x1, PT ;  /* 0x000000011a00780c */ /* 0x000fe20003fa5070 */
[----:B------:R-:W2:Y:S03]  /*8330*/  LDL.LU R54, [R1+0x1cc] ;  /* 0x0001cc0001367983 */ /* 0x000ea60000300800 */
[----:B------:R-:W-:Y:S02]  /*8340*/  FSEL R31, R55, -INF , !P5 ;  /* 0xff800000371f7808 */ /* 0x000fe40006800000 */
[----:B-1----:R-:W-:Y:S01]  /*8350*/  PRMT R23, R67, 0x3340, R66 ;  /* 0x0000334043177816 */ /* 0x002fe20000000042 */
[----:B------:R-:W2:Y:S01]  /*8360*/  LDL.LU R55, [R1+0x1c8] ;  /* 0x0001c80001377983 */ /* 0x000ea20000300800 */
[----:B---3--:R-:W-:-:S04]  /*8370*/  LOP3.LUT R16, R16, 0x1, RZ, 0xc0, !PT ;  /* 0x0000000110107812 */ /* 0x008fc800078ec0ff */
[----:B------:R-:W-:Y:S02]  /*8380*/  ISETP.NE.U32.AND P5, PT, R16, 0x1, PT ;  /* 0x000000011000780c */ /* 0x000fe40003fa5070 */
[----:B------:R-:W0:Y:S02]  /*8390*/  LDS.U8 R16, [R160+0x4001] ;  /* 0x00400100a0107984 */ /* 0x000e240000000000 */
        /* <DEDUP_REMOVED lines=36> */
[----:B------:R-:W-:Y:S01]  /*85e0*/  BAR.SYNC.DEFER_BLOCKING 0x0 ;  /* 0x0000000000007b1d */ /* 0x000fe20000010000 */
[----:B------:R-:W-:Y:S02]  /*85f0*/  FSEL R36, R238, -INF , !P5 ;  /* 0xff800000ee247808 */ /* 0x000fe40006800000 */
[----:B------:R-:W-:Y:S02]  /*8600*/  PRMT R39, R156, 0x5410, R39 ;  /* 0x000054109c277816 */ /* 0x000fe40000000027 */
[----:B------:R-:W-:Y:S01]  /*8610*/  PRMT R38, R174, 0x5410, R38 ;  /* 0x00005410ae267816 */ /* 0x000fe20000000026 */
[----:B------:R-:W2:Y:S04]  /*8620*/  LDL.LU R238, [R1+0x1ac] ;  /* 0x0001ac0001ee7983 */ /* 0x000ea80000300800 */
[----:B------:R1:W-:Y:S01]  /*8630*/  STS.64 [R218], R22 ;  /* 0x00000016da007388 */ /* 0x0003e20000000a00 */
[----:B0-----:R-:W-:-:S04]  /*8640*/  LOP3.LUT R16, R16, 0x1, RZ, 0xc0, !PT ;  /* 0x0000000110107812 */ /* 0x001fc800078ec0ff */
[----:B------:R-:W-:Y:S01]  /*8650*/  ISETP.NE.U32.AND P5, PT, R16, 0x1, PT ;  /* 0x000000011000780c */ /* 0x000fe20003fa5070 */
[----:B------:R-:W-:Y:S06]  /*8660*/  BAR.SYNC.DEFER_BLOCKING 0x0 ;  /* 0x0000000000007b1d */ /* 0x000fec0000010000 */
[----:B------:R-:W0:Y:S01]  /*8670*/  LDS.U8 R16, [R160+0x4000] ;  /* 0x00400000a0107984 */ /* 0x000e220000000000 */
[----:B------:R-:W-:Y:S02]  /*8680*/  FSEL R37, R239, -INF , !P5 ;  /* 0xff800000ef257808 */ /* 0x000fe40006800000 */
[----:B-1----:R-:W-:Y:S01]  /*8690*/  PRMT R23, R123, 0x3340, R122 ;  /* 0x000033407b177816 */ /* 0x002fe2000000007a */
[----:B------:R-:W2:Y:S01]  /*86a0*/  LDL.LU R239, [R1+0x1a8] ;  /* 0x0001a80001ef7983 */ /* 0x000ea20000300800 */
[----:B0-----:R-:W-:-:S03]  /*86b0*/  LOP3.LUT R16, R16, 0x1, RZ, 0xc0, !PT ;  /* 0x0000000110107812 */ /* 0x001fc600078ec0ff */
[----:B------:R-:W2:Y:S01]  /*86c0*/  LDL.LU R68, [R1+0xd8] ;  /* 0x0000d80001447983 */ /* 0x000ea20000300800 */
[----:B------:R-:W-:-:S03]  /*86d0*/  ISETP.NE.U32.AND P5, PT, R16, 0x1, PT ;  /* 0x000000011000780c */ /* 0x000fc60003fa5070 */
[----:B------:R-:W2:Y:S04]  /*86e0*/  LDL.LU R69, [R1+0xd4] ;  /* 0x0000d40001457983 */ /* 0x000ea80000300800 */
[----:B------:R-:W0:Y:S01]  /*86f0*/  LDS.U8 R16, [R160+0x4001] ;  /* 0x00400100a0107984 */ /* 0x000e220000000000 */
        /* <DEDUP_REMOVED lines=21> */
[----:B------:R-:W-:Y:S02]  /*8850*/  PRMT R22, R59, 0x3340, R58 ;  /* 0x000033403b167816 */ /* 0x000fe4000000003a */
[----:B------:R-:W-:Y:S02]  /*8860*/  PRMT R23, R152, 0x5410, R23 ;  /* 0x0000541098177816 */ /* 0x000fe40000000017 */
[----:B------:R-:W-:-:S02]  /*8870*/  PRMT R22, R154, 0x5410, R22 ;  /* 0x000054109a167816 */ /* 0x000fc40000000016 */
[----:B0-----:R-:W-:-:S04]  /*8880*/  LOP3.LUT R16, R16, 0x1, RZ, 0xc0, !PT ;  /* 0x0000000110107812 */ /* 0x001fc800078ec0ff */
[----:B------:R-:W-:Y:S02]  /*8890*/  ISETP.NE.U32.AND P5, PT, R16, 0x1, PT ;  /* 0x000000011000780c */ /* 0x000fe40003fa5070 */
[----:B------:R-:W0:Y:S04]  /*88a0*/  LDS.U8 R16, [R5+0x4141] ;  /* 0x0041410005107984 */ /* 0x000e280000000000 */
[----:B------:R-:W-:Y:S01]  /*88b0*/  BAR.SYNC.DEFER_BLOCKING 0x0 ;  /* 0x0000000000007b1d */ /* 0x000fe20000010000 */
[----:B------:R-:W-:-:S05]  /*88c0*/  FSEL R26, R216, -INF , !P5 ;  /* 0xff800000d81a7808 */ /* 0x000fca0006800000 */
[----:B------:R-:W-:Y:S01]  /*88d0*/  STS.64 [R218], R22 ;  /* 0x00000016da007388 */ /* 0x000fe20000000a00 */
[----:B0-----:R-:W-:-:S04]  /*88e0*/  LOP3.LUT R16, R16, 0x1, RZ, 0xc0, !PT ;  /* 0x0000000110107812 */ /* 0x001fc800078ec0ff */
[----:B------:R-:W-:Y:S01]  /*88f0*/  ISETP.NE.U32.AND P5, PT, R16, 0x1, PT ;  /* 0x000000011000780c */ /* 0x000fe20003fa5070 */
[----:B------:R-:W-:Y:S06]  /*8900*/  BAR.SYNC.DEFER_BLOCKING 0x0 ;  /* 0x0000000000007b1d */ /* 0x000fec0000010000 */
        /* <DEDUP_REMOVED lines=64> */
[----:B------:R-:W-:Y:S02]  /*8d10*/  ISETP.LT.AND P6, PT, R13, 0x40, P6 ;  /* 0x000000400d00780c */ /* 0x000fe400037c1270 */
[----:B------:R-:W-:Y:S02]  /*8d20*/  FSEL R38, R171, -INF , !P5 ;  /* 0xff800000ab267808 */ /* 0x000fe40006800000 */
[----:B------:R-:W-:Y:S02]  /*8d30*/  SEL R189, RZ, 0x1, !P6 ;  /* 0x00000001ffbd7807 */ /* 0x000fe40007000000 */
[----:B------:R-:W-:Y:S02]  /*8d40*/  PRMT R17, R33, 0x3340, R32 ;  /* 0x0000334021117816 */ /* 0x000fe40000000020 */
[----:B------:R-:W-:-:S02]  /*8d50*/  PRMT R142, R143, 0x3340, R142 ;  /* 0x000033408f8e7816 */ /* 0x000fc4000000008e */
[----:B------:R-:W-:Y:S02]  /*8d60*/  PRMT R24, R24, 0x3340, R189 ;  /* 0x0000334018187816 */ /* 0x000fe400000000bd */
[----:B------:R-:W-:Y:S02]  /*8d70*/  PRMT R17, R142, 0x5410, R17 ;  /* 0x000054108e117816 */ /* 0x000fe40000000011 */
        /* <DEDUP_REMOVED lines=8> */
[----:B------:R-:W-:-:S03]  /*8e00*/  FSEL R39, R172, -INF , !P5 ;  /* 0xff800000ac277808 */ /* 0x000fc60006800000 */
[----:B------:R-:W1:Y:S01]  /*8e10*/  LDS.U8 R160, [R160+0x4001] ;  /* 0x00400100a0a07984 */ /* 0x000e620000000000 */
[----:B0-----:R-:W-:-:S04]  /*8e20*/  LOP3.LUT R16, R16, 0x1, RZ, 0xc0, !PT ;  /* 0x0000000110107812 */ /* 0x001fc800078ec0ff */
[----:B------:R-:W-:Y:S02]  /*8e30*/  ISETP.NE.U32.AND P5, PT, R16, 0x1, PT ;  /* 0x000000011000780c */ /* 0x000fe40003fa5070 */
[----:B------:R-:W0:Y:S01]  /*8e40*/  LDS.U8 R16, [R3+0x4040] ;  /* 0x0040400003107984 */ /* 0x000e220000000000 */
[----:B-1----:R-:W-:Y:S02]  /*8e50*/  LOP3.LUT R160, R160, 0x1, RZ, 0xc0, !PT ;  /* 0x00000001a0a07812 */ /* 0x002fe400078ec0ff */
[----:B------:R-:W-:Y:S02]  /*8e60*/  FSEL R142, R111, -INF , !P5 ;  /* 0xff8000006f8e7808 */ /* 0x000fe40006800000 */
[----:B------:R-:W-:-:S04]  /*8e70*/  ISETP.NE.U32.AND P5, PT, R160, 0x1, PT ;  /* 0x00000001a000780c */ /* 0x000fc80003fa5070 */
        /* <DEDUP_REMOVED lines=21> */
[----:B------:R-:W-:Y:S01]  /*8fd0*/  BAR.SYNC.DEFER_BLOCKING 0x0 ;  /* 0x0000000000007b1d */ /* 0x000fe20000010000 */
[----:B0-----:R-:W-:-:S04]  /*8fe0*/  LOP3.LUT R16, R16, 0x1, RZ, 0xc0, !PT ;  /* 0x0000000110107812 */ /* 0x001fc800078ec0ff */
[----:B------:R-:W-:Y:S02]  /*8ff0*/  ISETP.NE.U32.AND P5, PT, R16, 0x1, PT ;  /* 0x000000011000780c */ /* 0x000fe40003fa5070 */
[----:B------:R-:W-:-:S04]  /*9000*/  FMNMX R16, R150, R151, !PT ;  /* 0x0000009796107209 */ /* 0x000fc80007800000 */
        /* <DEDUP_REMOVED lines=13> */
[----:B------:R-:W-:-:S05]  /*90e0*/  FMNMX R16, R143, R16, !PT ;  /* 0x000000108f107209 */ /* 0x000fca0007800000 */
[----:B------:R-:W0:Y:S02]  /*90f0*/  SHFL.BFLY PT, R17, R16, 0x2, 0x1f ;  /* 0x0c401f0010117f89 */ /* 0x000e2400000e0000 */
[----:B0-----:R-:W-:-:S05]  /*9100*/  FMNMX R17, R16, R17, !PT ;  /* 0x0000001110117209 */ /* 0x001fca0007800000 */
[----:B------:R-:W0:Y:S02]  /*9110*/  SHFL.BFLY PT, R16, R17, 0x1, 0x1f ;  /* 0x0c201f0011107f89 */ /* 0x000e2400000e0000 */
[----:B0-----:R-:W-:-:S04]  /*9120*/  FMNMX R16, R17, R16, !PT ;  /* 0x0000001011107209 */ /* 0x001fc80007800000 */
[----:B--2---:R-:W-:Y:S02]  /*9130*/  FMNMX R68, R16, R68, !PT ;  /* 0x0000004410447209 */ /* 0x004fe40007800000 */
[----:B------:R-:W-:-:S04]  /*9140*/  FMNMX R16, R134, R135, !PT ;  /* 0x0000008786107209 */ /* 0x000fc80007800000 */
[----:B------:R-:W-:-:S04]  /*9150*/  FMNMX R16, R132, R16, !PT ;  /* 0x0000001084107209 */ /* 0x000fc80007800000 */
[----:B------:R-:W-:-:S04]  /*9160*/  FMNMX R16, R133, R16, !PT ;  /* 0x0000001085107209 */ /* 0x000fc80007800000 */
[----:B------:R-:W-:-:S04]  /*9170*/  FMNMX R16, R126, R16, !PT ;  /* 0x000000107e107209 */ /* 0x000fc80007800000 */
[----:B------:R-:W-:Y:S02]  /*9180*/  FMNMX R16, R127, R16, !PT ;  /* 0x000000107f107209 */ /* 0x000fe40007800000 */
[----:B------:R-:W-:Y:S02]  /*9190*/  FSEL R33, R72, -INF , !P5 ;  /* 0xff80000048217808 */ /* 0x000fe40006800000 */
[----:B------:R-:W-:Y:S02]  /*91a0*/  FMNMX R16, R128, R16, !PT ;  /* 0x0000001080107209 */ /* 0x000fe40007800000 */
[C---:B------:R-:W-:Y:S02]  /*91b0*/  FSETP.NEU.AND P5, PT, R68.reuse, -INF , PT ;  /* 0xff8000004400780b */ /* 0x040fe40003fad000 */
[----:B------:R-:W-:Y:S01]  /*91c0*/  FMNMX R16, R129, R16, !PT ;  /* 0x0000001081107209 */ /* 0x000fe20007800000 */
[----:B------:R0:W-:Y:S01]  /*91d0*/  STL [R1+0xd8], R68 ;  /* 0x0000d84401007387 */ /* 0x0001e20000100800 */
[----:B------:R-:W-:-:S02]  /*91e0*/  FSEL R153, R68, RZ, P5 ;  /* 0x000000ff44997208 */ /* 0x000fc40002800000 */
[----:B------:R-:W-:Y:S01]  /*91f0*/  FMNMX R16, R124, R16, !PT ;  /* 0x000000107c107209 */ /* 0x000fe20007800000 */
[----:B0-----:R-:W2:Y:S03]  /*9200*/  LDL.LU R68, [R1+0xd0] ;  /* 0x0000d00001447983 */ /* 0x001ea60000300800 */
        /* <DEDUP_REMOVED lines=11> */
[----:B------:R-:W-:-:S04]  /*92c0*/  FMNMX R69, R16, R69, !PT ;  /* 0x0000004510457209 */ /* 0x000fc80007800000 */
[C---:B------:R-:W-:Y:S01]  /*92d0*/  FSETP.NEU.AND P5, PT, R69.reuse, -INF , PT ;  /* 0xff8000004500780b */ /* 0x040fe20003fad000 */
[----:B------:R0:W-:Y:S03]  /*92e0*/  STL [R1+0xd4], R69 ;  /* 0x0000d44501007387 */ /* 0x0001e60000100800 */
[----:B------:R-:W-:Y:S02]  /*92f0*/  FSEL R152, R69, RZ, P5 ;  /* 0x000000ff45987208 */ /* 0x000fe40002800000 */
[----:B0-----:R-:W3:Y:S04]  /*9300*/  LDL.LU R69, [R1+0xcc] ;  /* 0x0000cc0001457983 */ /* 0x001ee80000300800 */
[----:B------:R-:W3:Y:S01]  /*9310*/  LDL R154, [R1] ;  /* 0x00000000019a7983 */ /* 0x000ee20000100800 */
        /* <DEDUP_REMOVED lines=33> */
[----:B------:R-:W-:Y:S02]  /*9530*/  FMNMX R16, R32, R16, !PT ;  /* 0x0000001020107209 */ /* 0x000fe40007800000 */
[C---:B------:R-:W-:Y:S02]  /*9540*/  FSETP.NEU.AND P5, PT, R68.reuse, -INF , PT ;  /* 0xff8000004400780b */ /* 0x040fe40003fad000 */
[----:B------:R-:W-:Y:S01]  /*9550*/  FMNMX R16, R33, R16, !PT ;  /* 0x0000001021107209 */ /* 0x000fe20007800000 */
[----:B------:R-:W-:Y:S01]  /*9560*/  STL [R1+0xd0], R68 ;  /* 0x0000d04401007387 */ /* 0x000fe20000100800 */
[----:B------:R-:W-:-:S03]  /*9570*/  FSEL R17, R68, RZ, P5 ;  /* 0x000000ff44117208 */ /* 0x000fc60002800000 */
[----:B------:R-:W0:Y:S04]  /*9580*/  SHFL.BFLY PT, R68, R16, 0x2, 0x1f ;  /* 0x0c401f0010447f89 */ /* 0x000e2800000e0000 */
[----:B------:R-:W-:Y:S01]  /*9590*/  STS.64 [R6+0x4000], R150 ;  /* 0x0040009606007388 */ /* 0x000fe20000000a00 */
[----:B0-----:R-:W-:-:S05]  /*95a0*/  FMNMX R68, R16, R68, !PT ;  /* 0x0000004410447209 */ /* 0x001fca0007800000 */
[----:B------:R-:W0:Y:S04]  /*95b0*/  SHFL.BFLY PT, R16, R68, 0x1, 0x1f ;  /* 0x0c201f0044107f89 */ /* 0x000e2800000e0000 */
[----:B---3--:R-:W-:Y:S04]  /*95c0*/  STS.64 [R154+0x100], R134 ;  /* 0x000100869a007388 */ /* 0x008fe80000000a00 */
[----:B------:R-:W-:Y:S04]  /*95d0*/  STS.64 [R252+0x400], R64 ;  /* 0x00040040fc007388 */ /* 0x000fe80000000a00 */
[----:B------:R-:W-:Y:S04]  /*95e0*/  STS.64 [R251+0x500], R46 ;  /* 0x0005002efb007388 */ /* 0x000fe80000000a00 */
[----:B------:R-:W-:Y:S01]  /*95f0*/  BAR.SYNC.DEFER_BLOCKING 0x0 ;  /* 0x0000000000007b1d */ /* 0x000fe20000010000 */
[----:B0-----:R-:W-:-:S04]  /*9600*/  FMNMX R16, R68, R16, !PT ;  /* 0x0000001044107209 */ /* 0x001fc80007800000 */
[----:B------:R-:W-:-:S04]  /*9610*/  FMNMX R69, R16, R69, !PT ;  /* 0x0000004510457209 */ /* 0x000fc80007800000 */
[C---:B------:R-:W-:Y:S01]  /*9620*/  FSETP.NEU.AND P5, PT, R69.reuse, -INF , PT ;  /* 0xff8000004500780b */ /* 0x040fe20003fad000 */
[----:B------:R-:W-:Y:S03]  /*9630*/  STL [R1+0xcc], R69 ;  /* 0x0000cc4501007387 */ /* 0x000fe60000100800 */
[----:B------:R-:W-:Y:S01]  /*9640*/  FSEL R16, R69, RZ, P5 ;  /* 0x000000ff45107208 */ /* 0x000fe20002800000 */
[----:B------:R-:W2:Y:S04]  /*9650*/  LDL.LU R156, [R1+0x1c] ;  /* 0x00001c00019c7983 */ /* 0x000ea80000300800 */
[----:B------:R-:W3:Y:S04]  /*9660*/  LDL R155, [R1+0xdc] ;  /* 0x0000dc00019b7983 */ /* 0x000ee80000100800 */
[----:B------:R-:W0:Y:S04]  /*9670*/  LDS.128 R68, [R15] ;  /* 0x000000000f447984 */ /* 0x000e280000000c00 */
[----:B------:R-:W1:Y:S04]  /*9680*/  LDS.128 R72, [R15+0x10] ;  /* 0x000010000f487984 */ /* 0x000e680000000c00 */
[----:B------:R-:W-:Y:S06]  /*9690*/  BAR.SYNC.DEFER_BLOCKING 0x0 ;  /* 0x0000000000007b1d */ /* 0x000fec0000010000 */
[----:B------:R-:W0:Y:S01]  /*96a0*/  S2R R161, SR_TID.X ;  /* 0x0000000000a17919 */ /* 0x000e220000002100 */
[--C-:B------:R-:W-:Y:S01]  /*96b0*/  FADD R204, R20, -R152.reuse ;  /* 0x8000009814cc7221 */ /* 0x100fe20000000000 */
[----:B------:R-:W-:Y:S01]  /*96c0*/  FADD R205, R21, -R152 ;  /* 0x8000009815cd7221 */ /* 0x000fe20000000000 */
[--C-:B------:R-:W-:Y:S01]  /*96d0*/  FADD R192, R30, -R16.reuse ;  /* 0x800000101ec07221 */ /* 0x100fe20000000000 */
        /* <DEDUP_REMOVED lines=8> */
[----:B------:R-:W-:Y:S01]  /*9760*/  FADD R191, R57, -R17 ;  /* 0x8000001139bf7221 */ /* 0x000fe20000000000 */
[--C-:B------:R-:W-:Y:S01]  /*9770*/  FADD R200, R46, -R16.reuse ;  /* 0x800000102ec87221 */ /* 0x100fe20000000000 */
[--C-:B------:R-:W-:Y:S01]  /*9780*/  FADD R201, R47, -R16.reuse ;  /* 0x800000102fc97221 */ /* 0x100fe20000000000 */
[--C-:B------:R-:W-:Y:S01]  /*9790*/  FADD R196, R44, -R16.reuse ;  /* 0x800000102cc47221 */ /* 0x100fe20000000000 */
[--C-:B------:R-:W-:Y:S01]  /*97a0*/  FADD R197, R45, -R16.reuse ;  /* 0x800000102dc57221 */ /* 0x100fe20000000000 */
[----:B------:R-:W-:Y:S01]  /*97b0*/  FADD R188, R36, -R16 ;  /* 0x8000001024bc7221 */ /* 0x000fe20000000000 */
[----:B------:R-:W-:Y:S04]  /*97c0*/  STS.64 [R6+0x4000], R148 ;  /* 0x0040009406007388 */ /* 0x000fe80000000a00 */
[----:B------:R-:W-:Y:S04]  /*97d0*/  STS.64 [R154+0x100], R132 ;  /* 0x000100849a007388 */ /* 0x000fe80000000a00 */
[----:B------:R-:W-:Y:S04]  /*97e0*/  STS.64 [R252+0x400], R62 ;  /* 0x0004003efc007388 */ /* 0x000fe80000000a00 */
[----:B------:R-:W-:Y:S04]  /*97f0*/  STS.64 [R251+0x500], R44 ;  /* 0x0005002cfb007388 */ /* 0x000fe80000000a00 */
[----:B------:R-:W-:Y:S01]  /*9800*/  BAR.SYNC.DEFER_BLOCKING 0x0 ;  /* 0x0000000000007b1d */ /* 0x000fe20000010000 */
[----:B0-----:R-:W-:-:S04]  /*9810*/  FMNMX R68, R68, R69, !PT ;  /* 0x0000004544447209 */ /* 0x001fc80007800000 */
[----:B------:R-:W-:Y:S01]  /*9820*/  FMNMX R68, R70, R68, !PT ;  /* 0x0000004446447209 */ /* 0x000fe20007800000 */
[----:B------:R-:W-:Y:S01]  /*9830*/  FADD R189, R37, -R16 ;  /* 0x8000001025bd7221 */ /* 0x000fe20000000000 */
[--C-:B------:R-:W-:Y:S01]  /*9840*/  FADD R226, R150, -R153.reuse ;  /* 0x8000009996e27221 */ /* 0x100fe20000000000 */
[--C-:B------:R-:W-:Y:S01]  /*9850*/  FADD R227, R151, -R153.reuse ;  /* 0x8000009997e37221 */ /* 0x100fe20000000000 */
[----:B------:R-:W-:Y:S01]  /*9860*/  FMNMX R120, R71, R68, !PT ;  /* 0x0000004447787209 */ /* 0x000fe20007800000 */
        /* <DEDUP_REMOVED lines=13> */
[----:B------:R-:W-:Y:S01]  /*9940*/  FADD R207, R143, -R153 ;  /* 0x800000998fcf7221 */ /* 0x000fe20000000000 */
[----:B------:R-:W0:Y:S04]  /*9950*/  LDS.128 R108, [R15] ;  /* 0x000000000f6c7984 */ /* 0x000e280000000c00 */
[----:B------:R-:W0:Y:S04]  /*9960*/  LDS.128 R68, [R15+0x10] ;  /* 0x000010000f447984 */ /* 0x000e280000000c00 */
[----:B------:R-:W-:Y:S01]  /*9970*/  BAR.SYNC.DEFER_BLOCKING 0x0 ;  /* 0x0000000000007b1d */ /* 0x000fe20000010000 */
[----:B-1----:R-:W-:-:S04]  /*9980*/  FMNMX R72, R72, R120, !PT ;  /* 0x0000007848487209 */ /* 0x002fc80007800000 */
[----:B------:R-:W-:Y:S01]  /*9990*/  FMNMX R72, R73, R72, !PT ;  /* 0x0000004849487209 */ /* 0x000fe20007800000 */
[--C-:B------:R-:W-:Y:S01]  /*99a0*/  FADD R234, R126, -R152.reuse ;  /* 0x800000987eea7221 */ /* 0x100fe20000000000 */
[--C-:B------:R-:W-:Y:S01]  /*99b0*/  FADD R235, R127, -R152.reuse ;  /* 0x800000987feb7221 */ /* 0x100fe20000000000 */
[--C-:B------:R-:W-:Y:S01]  /*99c0*/  FADD R228, R124, -R152.reuse ;  /* 0x800000987ce47221 */ /* 0x100fe20000000000 */
[----:B------:R-:W-:Y:S01]  /*99d0*/  FMNMX R72, R74, R72, !PT ;  /* 0x000000484a487209 */ /* 0x000fe20007800000 */
[----:B------:R-:W-:Y:S01]  /*99e0*/  FADD R229, R125, -R152 ;  /* 0x800000987de57221 */ /* 0x000fe20000000000 */
[----:B------:R-:W2:Y:S02]  /*99f0*/  LDL R162, [R1+0xc] ;  /* 0x00000c0001a27983 */ /* 0x000ea40000100800 */
[----:B------:R-:W-:Y:S02]  /*9a00*/  FMNMX R120, R75, R72, !PT ;  /* 0x000000484b787209 */ /* 0x000fe40007800000 */
[----:B------:R-:W-:Y:S04]  /*9a10*/  STS.64 [R6+0x4000], R144 ;  /* 0x0040009006007388 */ /* 0x000fe80000000a00 */
[----:B------:R-:W-:Y:S04]  /*9a20*/  STS.64 [R154+0x100], R126 ;  /* 0x0001007e9a007388 */ /* 0x000fe80000000a00 */
[----:B------:R-:W-:Y:S04]  /*9a30*/  STS.64 [R252+0x400], R60 ;  /* 0x0004003cfc007388 */ /* 0x000fe80000000a00 */
[----:B------:R-:W-:Y:S04]  /*9a40*/  STS.64 [R251+0x500], R30 ;  /* 0x0005001efb007388 */ /* 0x000fe80000000a00 */
[----:B------:R-:W-:Y:S01]  /*9a50*/  BAR.SYNC.DEFER_BLOCKING 0x0 ;  /* 0x0000000000007b1d */ /* 0x000fe20000010000 */
[----:B0-----:R-:W-:-:S04]  /*9a60*/  FMNMX R108, R108, R120, !PT ;  /* 0x000000786c6c7209 */ /* 0x001fc80007800000 */
[----:B------:R-:W-:-:S04]  /*9a70*/  FMNMX R108, R109, R108, !PT ;  /* 0x0000006c6d6c7209 */ /* 0x000fc80007800000 */
[----:B------:R-:W-:-:S04]  /*9a80*/  FMNMX R108, R110, R108, !PT ;  /* 0x0000006c6e6c7209 */ /* 0x000fc80007800000 */
[----:B------:R-:W-:Y:S01]  /*9a90*/  FMNMX R120, R111, R108, !PT ;  /* 0x0000006c6f787209 */ /* 0x000fe20007800000 */
[----:B------:R-:W0:Y:S04]  /*9aa0*/  LDS.128 R72, [R15] ;  /* 0x000000000f487984 */ /* 0x000e280000000c00 */
[----:B------:R-:W1:Y:S04]  /*9ab0*/  LDS.128 R108, [R15+0x10] ;  /* 0x000010000f6c7984 */ /* 0x000e680000000c00 */
[----:B------:R-:W-:Y:S01]  /*9ac0*/  BAR.SYNC.DEFER_BLOCKING 0x0 ;  /* 0x0000000000007b1d */ /* 0x000fe20000010000 */
[----:B------:R-:W-:-:S04]  /*9ad0*/  FMNMX R68, R68, R120, !PT ;  /* 0x0000007844447209 */ /* 0x000fc80007800000 */
[----:B------:R-:W-:-:S04]  /*9ae0*/  FMNMX R68, R69, R68, !PT ;  /* 0x0000004445447209 */ /* 0x000fc80007800000 */
[----:B------:R-:W-:-:S04]  /*9af0*/  FMNMX R68, R70, R68, !PT ;  /* 0x0000004446447209 */ /* 0x000fc80007800000 */
[----:B------:R-:W-:Y:S01]  /*9b00*/  FMNMX R120, R71, R68, !PT ;  /* 0x0000004447787209 */ /* 0x000fe20007800000 */
        /* <DEDUP_REMOVED lines=10> */
[----:B------:R-:W0:Y:S04]  /*9bb0*/  LDS.128 R72, [R15+0x10] ;  /* 0x000010000f487984 */ /* 0x000e280000000c00 */
[----:B------:R-:W-:Y:S01]  /*9bc0*/  BAR.SYNC.DEFER_BLOCKING 0x0 ;  /* 0x0000000000007b1d */ /* 0x000fe20000010000 */
[----:B-1----:R-:W-:-:S04]  /*9bd0*/  FMNMX R108, R108, R120, !PT ;  /* 0x000000786c6c7209 */ /* 0x002fc80007800000 */
        /* <DEDUP_REMOVED lines=16> */
[----:B------:R-:W-:Y:S01]  /*9ce0*/  FMNMX R72, R73, R72, !PT ;  /* 0x0000004849487209 */ /* 0x000fe20007800000 */
[----:B------:R-:W-:Y:S04]  /*9cf0*/  STS.64 [R6+0x4000], R136 ;  /* 0x0040008806007388 */ /* 0x000fe80000000a00 */
[----:B------:R-:W-:Y:S04]  /*9d00*/  STS.64 [R154+0x100], R66 ;  /* 0x000100429a007388 */ /* 0x000fe80000000a00 */
[----:B------:R-:W-:Y:S04]  /*9d10*/  STS.64 [R252+0x400], R22 ;  /* 0x00040016fc007388 */ /* 0x000fe80000000a00 */
[----:B------:R-:W-:Y:S01]  /*9d20*/  STS.64 [R251+0x500], R28 ;  /* 0x0005001cfb007388 */ /* 0x000fe20000000a00 */
[----:B------:R-:W-:-:S04]  /*9d30*/  FMNMX R72, R74, R72, !PT ;  /* 0x000000484a487209 */ /* 0x000fc80007800000 */
[----:B------:R-:W-:Y:S01]  /*9d40*/  FMNMX R120, R75, R72, !PT ;  /* 0x000000484b787209 */ /* 0x000fe20007800000 */
[----:B------:R-:W-:Y:S03]  /*9d50*/  BAR.SYNC.DEFER_BLOCKING 0x0 ;  /* 0x0000000000007b1d */ /* 0x000fe60000010000 */
[----:B0-----:R-:W-:-:S03]  /*9d60*/  FMNMX R108, R108, R120, !PT ;  /* 0x000000786c6c7209 */ /* 0x001fc60007800000 */
[----:B------:R-:W0:Y:S04]  /*9d70*/  LDS.128 R72, [R15] ;  /* 0x000000000f487984 */ /* 0x000e280000000c00 */
[----:B------:R-:W0:Y:S04]  /*9d80*/  LDS.128 R120, [R15+0x10] ;  /* 0x000010000f787984 */ /* 0x000e280000000c00 */
[----:B------:R-:W-:Y:S01]  /*9d90*/  BAR.SYNC.DEFER_BLOCKING 0x0 ;  /* 0x0000000000007b1d */ /* 0x000fe20000010000 */
[----:B------:R-:W-:-:S04]  /*9da0*/  FMNMX R108, R109, R108, !PT ;  /* 0x0000006c6d6c7209 */ /* 0x000fc80007800000 */
[----:B------:R-:W-:-:S04]  /*9db0*/  FMNMX R108, R110, R108, !PT ;  /* 0x0000006c6e6c7209 */ /* 0x000fc80007800000 */
[----:B------:R-:W-:-:S04]  /*9dc0*/  FMNMX R111, R111, R108, !PT ;  /* 0x0000006c6f6f7209 */ /* 0x000fc80007800000 */
[----:B-1----:R-:W-:Y:S01]  /*9dd0*/  FMNMX R68, R68, R111, !PT ;  /* 0x0000006f44447209 */ /* 0x002fe20007800000 */
[----:B------:R-:W-:Y:S04]  /*9de0*/  STS.64 [R6+0x4000], R138 ;  /* 0x0040008a06007388 */ /* 0x000fe80000000a00 */
[----:B------:R-:W-:Y:S04]  /*9df0*/  STS.64 [R154+0x100], R130 ;  /* 0x000100829a007388 */ /* 0x000fe80000000a00 */
[----:B------:R-:W-:Y:S04]  /*9e00*/  STS.64 [R252+0x400], R58 ;  /* 0x0004003afc007388 */ /* 0x000fe80000000a00 */
[----:B------:R-:W-:Y:S01]  /*9e10*/  STS.64 [R251+0x500], R38 ;  /* 0x00050026fb007388 */ /* 0x000fe20000000a00 */
[----:B------:R-:W-:-:S04]  /*9e20*/  FMNMX R68, R69, R68, !PT ;  /* 0x0000004445447209 */ /* 0x000fc80007800000 */
[----:B------:R-:W-:-:S04]  /*9e30*/  FMNMX R68, R70, R68, !PT ;  /* 0x0000004446447209 */ /* 0x000fc80007800000 */
[----:B------:R-:W-:Y:S01]  /*9e40*/  FMNMX R108, R71, R68, !PT ;  /* 0x00000044476c7209 */ /* 0x000fe20007800000 */
[----:B------:R-:W-:Y:S03]  /*9e50*/  BAR.SYNC.DEFER_BLOCKING 0x0 ;  /* 0x0000000000007b1d */ /* 0x000fe60000010000 */
[----:B0-----:R-:W-:-:S03]  /*9e60*/  FMNMX R72, R72, R108, !PT ;  /* 0x0000006c48487209 */ /* 0x001fc60007800000 */
[----:B------:R-:W0:Y:S04]  /*9e70*/  LDS.128 R68, [R15] ;  /* 0x000000000f447984 */ /* 0x000e280000000c00 */
[----:B------:R-:W1:Y:S04]  /*9e80*/  LDS.128 R108, [R15+0x10] ;  /* 0x000010000f6c7984 */ /* 0x000e680000000c00 */
[----:B------:R-:W-:Y:S01]  /*9e90*/  BAR.SYNC.DEFER_BLOCKING 0x0 ;  /* 0x0000000000007b1d */ /* 0x000fe20000010000 */
[----:B------:R-:W-:-:S04]  /*9ea0*/  FMNMX R72, R73, R72, !PT ;  /* 0x0000004849487209 */ /* 0x000fc80007800000 */
[----:B------:R-:W-:-:S04]  /*9eb0*/  FMNMX R72, R74, R72, !PT ;  /* 0x000000484a487209 */ /* 0x000fc80007800000 */
[----:B------:R-:W-:Y:S01]  /*9ec0*/  FMNMX R75, R75, R72, !PT ;  /* 0x000000484b4b7209 */ /* 0x000fe20007800000 */
        /* <DEDUP_REMOVED lines=8> */
[----:B------:R-:W-:-:S04]  /*9f50*/  FMNMX R122, R123, R122, !PT ;  /* 0x0000007a7b7a7209 */ /* 0x000fc80007800000 */
[----:B0-----:R-:W-:-:S04]  /*9f60*/  FMNMX R68, R68, R122, !PT ;  /* 0x0000007a44447209 */ /* 0x001fc80007800000 */
[----:B------:R-:W-:Y:S01]  /*9f70*/  FMNMX R68, R69, R68, !PT ;  /* 0x0000004445447209 */ /* 0x000fe20007800000 */
[----:B------:R-:W0:Y:S03]  /*9f80*/  LDS.128 R72, [R15] ;  /* 0x000000000f487984 */ /* 0x000e260000000c00 */
[----:B------:R-:W-:Y:S01]  /*9f90*/  FMNMX R70, R70, R68, !PT ;  /* 0x0000004446467209 */ /* 0x000fe20007800000 */
[----:B------:R-:W2:Y:S03]  /*9fa0*/  LDS.128 R120, [R15+0x10] ;  /* 0x000010000f787984 */ /* 0x000ea60000000c00 */
[----:B------:R-:W-:-:S04]  /*9fb0*/  FMNMX R70, R71, R70, !PT ;  /* 0x0000004647467209 */ /* 0x000fc80007800000 */
[----:B-1----:R-:W-:-:S04]  /*9fc0*/  FMNMX R70, R108, R70, !PT ;  /* 0x000000466c467209 */ /* 0x002fc80007800000 */
[----:B------:R-:W-:-:S04]  /*9fd0*/  FMNMX R70, R109, R70, !PT ;  /* 0x000000466d467209 */ /* 0x000fc80007800000 */
[----:B------:R-:W-:-:S04]  /*9fe0*/  FMNMX R70, R110, R70, !PT ;  /* 0x000000466e467209 */ /* 0x000fc80007800000 */
[----:B------:R-:W-:Y:S01]  /*9ff0*/  FMNMX R70, R111, R70, !PT ;  /* 0x000000466f467209 */ /* 0x000fe20007800000 */
[----:B------:R-:W-:Y:S03]  /*a000*/  BAR.SYNC.DEFER_BLOCKING 0x0 ;  /* 0x0000000000007b1d */ /* 0x000fe60000010000 */
[----:B0-----:R-:W-:-:S04]  /*a010*/  FMNMX R70, R72, R70, !PT ;  /* 0x0000004648467209 */ /* 0x001fc80007800000 */
[----:B------:R-:W-:-:S04]  /*a020*/  FMNMX R70, R73, R70, !PT ;  /* 0x0000004649467209 */ /* 0x000fc80007800000 */
[----:B------:R-:W-:-:S04]  /*a030*/  FMNMX R70, R74, R70, !PT ;  /* 0x000000464a467209 */ /* 0x000fc80007800000 */
[----:B------:R-:W-:-:S04]  /*a040*/  FMNMX R70, R75, R70, !PT ;  /* 0x000000464b467209 */ /* 0x000fc80007800000 */
[----:B--2---:R-:W-:-:S04]  /*a050*/  FMNMX R70, R120, R70, !PT ;  /* 0x0000004678467209 */ /* 0x004fc80007800000 */
[----:B------:R-:W-:-:S04]  /*a060*/  FMNMX R70, R121, R70, !PT ;  /* 0x0000004679467209 */ /* 0x000fc80007800000 */
[----:B------:R-:W-:-:S04]  /*a070*/  FMNMX R70, R122, R70, !PT ;  /* 0x000000467a467209 */ /* 0x000fc80007800000 */
[----:B------:R-:W-:-:S04]  /*a080*/  FMNMX R70, R123, R70, !PT ;  /* 0x000000467b467209 */ /* 0x000fc80007800000 */
[----:B------:R-:W-:-:S04]  /*a090*/  FMNMX R241, R70, R156, !PT ;  /* 0x0000009c46f17209 */ /* 0x000fc80007800000 */
[----:B------:R-:W-:-:S04]  /*a0a0*/  FSETP.NEU.AND P5, PT, R241, -INF , PT ;  /* 0xff800000f100780b */ /* 0x000fc80003fad000 */
[----:B------:R-:W-:-:S05]  /*a0b0*/  FSEL R68, R241, RZ, P5 ;  /* 0x000000fff1447208 */ /* 0x000fca0002800000 */
[----:B------:R-:W-:-:S04]  /*a0c0*/  FADD R68, -R68, R156 ;  /* 0x0000009c44447221 */ /* 0x000fc80000000100 */
[----:B------:R-:W0:Y:S01]  /*a0d0*/  MUFU.EX2 R240, R68 ;  /* 0x0000004400f07308 */ /* 0x000e220000000800 */
[----:B------:R-:W-:Y:S02]  /*a0e0*/  SHF.R.U32.HI R187, RZ, 0x4, R161 ;  /* 0x00000004ffbb7819 */ /* 0x000fe400000116a1 */
[----:B------:R-:W-:-:S05]  /*a0f0*/  LOP3.LUT R161, R161, 0x3f, RZ, 0xc0, !PT ;  /* 0x0000003fa1a17812 */ /* 0x000fca00078ec0ff */
[----:B0-----:R-:W-:Y:S04]  /*a100*/  STS [R161.X4+0x4000], R240 ;  /* 0x004000f0a1007388 */ /* 0x001fe80000004800 */
[----:B------:R-:W-:Y:S01]  /*a110*/  BAR.SYNC.DEFER_BLOCKING 0x0 ;  /* 0x0000000000007b1d */ /* 0x000fe20000010000 */
        /* <DEDUP_REMOVED lines=16> */
[----:B---3--:R-:W-:Y:S04]  /*a220*/  LDS R185, [R155.X4+0x4000] ;  /* 0x004000009bb97984 */ /* 0x008fe80000004800 */
[----:B------:R-:W-:Y:S04]  /*a230*/  LDS R184, [R155.X4+0x4020] ;  /* 0x004020009bb87984 */ /* 0x000fe80000004800 */
[----:B------:R-:W-:Y:S04]  /*a240*/  LDS R17, [R155.X4+0x4080] ;  /* 0x004080009b117984 */ /* 0x000fe80000004800 */
[----:B------:R-:W-:Y:S01]  /*a250*/  LDS R16, [R155.X4+0x40a0] ;  /* 0x0040a0009b107984 */ /* 0x000fe20000004800 */
[----:B------:R-:W-:Y:S08]  /*a260*/  MUFU.EX2 R226, R226 ;  /* 0x000000e200e27308 */ /* 0x000ff00000000800 */
[----:B------:R-:W0:Y:S01]  /*a270*/  MUFU.EX2 R227, R227 ;  /* 0x000000e300e37308 */ /* 0x000e220000000800 */
[----:B------:R-:W-:Y:S07]  /*a280*/  BAR.SYNC.DEFER_BLOCKING 0x0 ;  /* 0x0000000000007b1d */ /* 0x000fee0000010000 */
[----:B------:R-:W-:Y:S08]  /*a290*/  MUFU.EX2 R224, R224 ;  /* 0x000000e000e07308 */ /* 0x000ff00000000800 */
[----:B------:R-:W1:Y:S08]  /*a2a0*/  MUFU.EX2 R225, R225 ;  /* 0x000000e100e17308 */ /* 0x000e700000000800 */
[----:B------:R-:W-:Y:S08]  /*a2b0*/  MUFU.EX2 R202, R202 ;  /* 0x000000ca00ca7308 */ /* 0x000ff00000000800 */
[----:B------:R-:W2:Y:S08]  /*a2c0*/  MUFU.EX2 R203, R203 ;  /* 0x000000cb00cb7308 */ /* 0x000eb00000000800 */
[----:B------:R-:W-:Y:S08]  /*a2d0*/  MUFU.EX2 R200, R200 ;  /* 0x000000c800c87308 */ /* 0x000ff00000000800 */
[----:B------:R-:W3:Y:S01]  /*a2e0*/  MUFU.EX2 R201, R201 ;  /* 0x000000c900c97308 */ /* 0x000ee20000000800 */
[----:B0-----:R-:W-:Y:S04]  /*a2f0*/  STS.64 [R6+0x4000], R226 ;  /* 0x004000e206007388 */ /* 0x001fe80000000a00 */
[----:B-1----:R-:W-:Y:S04]  /*a300*/  STS.64 [R154+0x100], R224 ;  /* 0x000100e09a007388 */ /* 0x002fe80000000a00 */
[----:B--2---:R-:W-:Y:S04]  /*a310*/  STS.64 [R252+0x400], R202 ;  /* 0x000400cafc007388 */ /* 0x004fe80000000a00 */
[----:B---3--:R-:W-:Y:S04]  /*a320*/  STS.64 [R251+0x500], R200 ;  /* 0x000500c8fb007388 */ /* 0x008fe80000000a00 */
[----:B------:R-:W-:Y:S06]  /*a330*/  BAR.SYNC.DEFER_BLOCKING 0x0 ;  /* 0x0000000000007b1d */ /* 0x000fec0000010000 */
[----:B------:R-:W-:Y:S08]  /*a340*/  MUFU.EX2 R222, R222 ;  /* 0x000000de00de7308 */ /* 0x000ff00000000800 */
[----:B------:R-:W0:Y:S01]  /*a350*/  MUFU.EX2 R223, R223 ;  /* 0x000000df00df7308 */ /* 0x000e220000000800 */
[----:B------:R-:W1:Y:S04]  /*a360*/  LDS.128 R148, [R15] ;  /* 0x000000000f947984 */ /* 0x000e680000000c00 */
[----:B------:R-:W2:Y:S04]  /*a370*/  LDS.128 R144, [R15+0x10] ;  /* 0x000010000f907984 */ /* 0x000ea80000000c00 */
[----:B------:R-:W-:Y:S06]  /*a380*/  BAR.SYNC.DEFER_BLOCKING 0x0 ;  /* 0x0000000000007b1d */ /* 0x000fec0000010000 */
[----:B------:R-:W-:Y:S08]  /*a390*/  MUFU.EX2 R220, R220 ;  /* 0x000000dc00dc7308 */ /* 0x000ff00000000800 */
[----:B------:R-:W3:Y:S08]  /*a3a0*/  MUFU.EX2 R221, R221 ;  /* 0x000000dd00dd7308 */ /* 0x000ef00000000800 */
[----:B------:R-:W-:Y:S08]  /*a3b0*/  MUFU.EX2 R198, R198 ;  /* 0x000000c600c67308 */ /* 0x000ff00000000800 */
[----:B------:R-:W0:Y:S08]  /*a3c0*/  MUFU.EX2 R199, R199 ;  /* 0x000000c700c77308 */ /* 0x000e300000000800 */
[----:B------:R-:W-:Y:S08]  /*a3d0*/  MUFU.EX2 R196, R196 ;  /* 0x000000c400c47308 */ /* 0x000ff00000000800 */
[----:B------:R-:W1:Y:S01]  /*a3e0*/  MUFU.EX2 R197, R197 ;  /* 0x000000c500c57308 */ /* 0x000e620000000800 */
[----:B0-----:R-:W-:Y:S04]  /*a3f0*/  STS.64 [R6+0x4000], R222 ;  /* 0x004000de06007388 */ /* 0x001fe80000000a00 */
[----:B---3--:R-:W-:Y:S04]  /*a400*/  STS.64 [R154+0x100], R220 ;  /* 0x000100dc9a007388 */ /* 0x008fe80000000a00 */
[----:B------:R-:W-:Y:S04]  /*a410*/  STS.64 [R252+0x400], R198 ;  /* 0x000400c6fc007388 */ /* 0x000fe80000000a00 */
[----:B-1----:R-:W-:Y:S04]  /*a420*/  STS.64 [R251+0x500], R196 ;  /* 0x000500c4fb007388 */ /* 0x002fe80000000a00 */
[----:B------:R-:W-:Y:S06]  /*a430*/  BAR.SYNC.DEFER_BLOCKING 0x0 ;  /* 0x0000000000007b1d */ /* 0x000fec0000010000 */
[----:B------:R-:W-:Y:S08]  /*a440*/  MUFU.EX2 R218, R218 ;  /* 0x000000da00da7308 */ /* 0x000ff00000000800 */
[----:B------:R-:W0:Y:S01]  /*a450*/  MUFU.EX2 R219, R219 ;  /* 0x000000db00db7308 */ /* 0x000e220000000800 */
[----:B------:R-:W1:Y:S04]  /*a460*/  LDS.128 R140, [R15] ;  /* 0x000000000f8c7984 */ /* 0x000e680000000c00 */
[----:B------:R-:W3:Y:S04]  /*a470*/  LDS.128 R124, [R15+0x10] ;  /* 0x000010000f7c7984 */ /* 0x000ee80000000c00 */
[----:B------:R-:W-:Y:S06]  /*a480*/  BAR.SYNC.DEFER_BLOCKING 0x0 ;  /* 0x0000000000007b1d */ /* 0x000fec0000010000 */
[----:B------:R-:W-:Y:S08]  /*a490*/  MUFU.EX2 R234, R234 ;  /* 0x000000ea00ea7308 */ /* 0x000ff00000000800 */
[----:B------:R-:W0:Y:S08]  /*a4a0*/  MUFU.EX2 R235, R235 ;  /* 0x000000eb00eb7308 */ /* 0x000e300000000800 */
[----:B------:R-:W-:Y:S08]  /*a4b0*/  MUFU.EX2 R194, R194 ;  /* 0x000000c200c27308 */ /* 0x000ff00000000800 */
[----:B------:R-:W0:Y:S08]  /*a4c0*/  MUFU.EX2 R195, R195 ;  /* 0x000000c300c37308 */ /* 0x000e300000000800 */
[----:B------:R-:W-:Y:S08]  /*a4d0*/  MUFU.EX2 R192, R192 ;  /* 0x000000c000c07308 */ /* 0x000ff00000000800 */
[----:B------:R-:W1:Y:S01]  /*a4e0*/  MUFU.EX2 R193, R193 ;  /* 0x000000c100c17308 */ /* 0x000e620000000800 */
[----:B0-----:R-:W-:Y:S04]  /*a4f0*/  STS.64 [R6+0x4000], R218 ;  /* 0x004000da06007388 */ /* 0x001fe80000000a00 */
[----:B------:R-:W-:Y:S04]  /*a500*/  STS.64 [R154+0x100], R234 ;  /* 0x000100ea9a007388 */ /* 0x000fe80000000a00 */
[----:B------:R-:W-:Y:S04]  /*a510*/  STS.64 [R252+0x400], R194 ;  /* 0x000400c2fc007388 */ /* 0x000fe80000000a00 */
[----:B-1----:R-:W-:Y:S04]  /*a520*/  STS.64 [R251+0x500], R192 ;  /* 0x000500c0fb007388 */ /* 0x002fe80000000a00 */
[----:B------:R-:W-:Y:S01]  /*a530*/  BAR.SYNC.DEFER_BLOCKING 0x0 ;  /* 0x0000000000007b1d */ /* 0x000fe20000010000 */
[--C-:B------:R-:W-:Y:S01]  /*a540*/  FADD R232, R128, -R152.reuse ;  /* 0x8000009880e87221 */ /* 0x100fe20000000000 */
[--C-:B------:R-:W-:Y:S01]  /*a550*/  FADD R233, R129, -R152.reuse ;  /* 0x8000009881e97221 */ /* 0x100fe20000000000 */
[--C-:B------:R-:W-:Y:S01]  /*a560*/  FADD R208, R130, -R152.reuse ;  /* 0x8000009882d07221 */ /* 0x100fe20000000000 */
[----:B------:R-:W-:-:S02]  /*a570*/  FADD R209, R131, -R152 ;  /* 0x8000009883d17221 */ /* 0x000fc40000000000 */
[----:B------:R-:W-:Y:S08]  /*a580*/  MUFU.EX2 R216, R216 ;  /* 0x000000d800d87308 */ /* 0x000ff00000000800 */
[----:B------:R-:W0:Y:S01]  /*a590*/  MUFU.EX2 R217, R217 ;  /* 0x000000d900d97308 */ /* 0x000e220000000800 */
[----:B------:R-:W1:Y:S04]  /*a5a0*/  LDS.128 R128, [R15] ;  /* 0x000000000f807984 */ /* 0x000e680000000c00 */
[----:B------:R-:W0:Y:S04]  /*a5b0*/  LDS.128 R132, [R15+0x10] ;  /* 0x000010000f847984 */ /* 0x000e280000000c00 */
        /* <DEDUP_REMOVED lines=33> */
[----:B------:R-:W-:-:S04]  /*a7d0*/  FADD R213, R67, -R152 ;  /* 0x8000009843d57221 */ /* 0x000fc80000000000 */
        /* <DEDUP_REMOVED lines=15> */
[----:B------:R-:W-:Y:S06]  /*a8d0*/  BAR.SYNC.DEFER_BLOCKING 0x0 ;  /* 0x0000000000007b1d */ /* 0x000fec0000010000 */
[----:B------:R-:W-:Y:S08]  /*a8e0*/  MUFU.EX2 R210, R210 ;  /* 0x000000d200d27308 */ /* 0x000ff00000000800 */
[----:B------:R-:W0:Y:S01]  /*a8f0*/  MUFU.EX2 R211, R211 ;  /* 0x000000d300d37308 */ /* 0x000e220000000800 */
[----:B------:R-:W-:Y:S04]  /*a900*/  LDS.128 R44, [R15] ;  /* 0x000000000f2c7984 */ /* 0x000fe80000000c00 */
[----:B------:R-:W-:Y:S04]  /*a910*/  LDS.128 R56, [R15+0x10] ;  /* 0x000010000f387984 */ /* 0x000fe80000000c00 */
[----:B------:R-:W-:Y:S06]  /*a920*/  BAR.SYNC.DEFER_BLOCKING 0x0 ;  /* 0x0000000000007b1d */ /* 0x000fec0000010000 */
[----:B------:R-:W-:Y:S08]  /*a930*/  MUFU.EX2 R208, R208 ;  /* 0x000000d000d07308 */ /* 0x000ff00000000800 */
[----:B------:R-:W1:Y:S08]  /*a940*/  MUFU.EX2 R209, R209 ;  /* 0x000000d100d17308 */ /* 0x000e700000000800 */
[----:B------:R-:W-:Y:S08]  /*a950*/  MUFU.EX2 R22, R22 ;  /* 0x0000001600167308 */ /* 0x000ff00000000800 */
[----:B------:R-:W0:Y:S08]  /*a960*/  MUFU.EX2 R23, R23 ;  /* 0x0000001700177308 */ /* 0x000e300000000800 */
[----:B------:R-:W-:Y:S08]  /*a970*/  MUFU.EX2 R30, R30 ;  /* 0x0000001e001e7308 */ /* 0x000ff00000000800 */
[----:B------:R-:W2:Y:S01]  /*a980*/  MUFU.EX2 R31, R31 ;  /* 0x0000001f001f7308 */ /* 0x000ea20000000800 */
[----:B0-----:R-:W-:Y:S04]  /*a990*/  STS.64 [R6+0x4000], R210 ;  /* 0x004000d206007388 */ /* 0x001fe80000000a00 */
[----:B-1----:R-:W-:Y:S04]  /*a9a0*/  STS.64 [R154+0x100], R208 ;  /* 0x000100d09a007388 */ /* 0x002fe80000000a00 */
[----:B------:R-:W-:Y:S04]  /*a9b0*/  STS.64 [R252+0x400], R22 ;  /* 0x00040016fc007388 */ /* 0x000fe80000000a00 */
[----:B--2---:R-:W-:Y:S04]  /*a9c0*/  STS.64 [R251+0x500], R30 ;  /* 0x0005001efb007388 */ /* 0x004fe80000000a00 */
        /* <DEDUP_REMOVED lines=9> */
[----:B------:R-:W2:Y:S08]  /*aa60*/  MUFU.EX2 R25, R25 ;  /* 0x0000001900197308 */ /* 0x000eb00000000800 */
[----:B------:R-:W-:Y:S08]  /*aa70*/  MUFU.EX2 R32, R32 ;  /* 0x0000002000207308 */ /* 0x000ff00000000800 */
[----:B------:R-:W3:Y:S01]  /*aa80*/  MUFU.EX2 R33, R33 ;  /* 0x0000002100217308 */ /* 0x000ee20000000800 */
[----:B0-----:R-:W-:Y:S04]  /*aa90*/  STS.64 [R6+0x4000], R206 ;  /* 0x004000ce06007388 */ /* 0x001fe80000000a00 */
[----:B-1----:R0:W-:Y:S04]  /*aaa0*/  STS.64 [R154+0x100], R204 ;  /* 0x000100cc9a007388 */ /* 0x0021e80000000a00 */
[----:B--2---:R-:W-:Y:S04]  /*aab0*/  STS.64 [R252+0x400], R24 ;  /* 0x00040018fc007388 */ /* 0x004fe80000000a00 */
[----:B---3--:R-:W-:Y:S01]  /*aac0*/  STS.64 [R251+0x500], R32 ;  /* 0x00050020fb007388 */ /* 0x008fe20000000a00 */
[----:B------:R-:W-:-:S02]  /*aad0*/  SGXT.U32 R187, R187, 0x2 ;  /* 0x00000002bbbb781a */ /* 0x000fc40000000000 */
[----:B------:R-:W-:Y:S02]  /*aae0*/  IADD3 R186, R162, UR4, RZ ;  /* 0x00000004a2ba7c10 */ /* 0x000fe4000fffe0ff */
[----:B------:R-:W-:Y:S02]  /*aaf0*/  ISETP.GE.AND P6, PT, R178, 0x40, PT ;  /* 0x00000040b200780c */ /* 0x000fe40003fc6270 */
[C---:B------:R-:W-:Y:S01]  /*ab00*/  LOP3.LUT R68, R186.reuse, R187, RZ, 0xfc, !PT ;  /* 0x000000bbba447212 */ /* 0x040fe200078efcff */
[----:B------:R-:W-:Y:S01]  /*ab10*/  CS2R R72, SRZ ;  /* 0x0000000000487805 */ /* 0x000fe2000001ff00 */
[----:B------:R-:W-:Y:S01]  /*ab20*/  CS2R R74, SRZ ;  /* 0x00000000004a7805 */ /* 0x000fe2000001ff00 */
[----:B------:R-:W-:Y:S01]  /*ab30*/  LOP3.LUT R152, R186, 0x4, R187, 0xfe, !PT ;  /* 0x00000004ba987812 */ /* 0x000fe200078efebb */
[----:B------:R-:W-:Y:S01]  /*ab40*/  CS2R R70, SRZ ;  /* 0x0000000000467805 */ /* 0x000fe2000001ff00 */
[----:B------:R-:W-:Y:S01]  /*ab50*/  IMAD R68, R68, 0x300, RZ ;  /* 0x0000030044447824 */ /* 0x000fe200078e02ff */
[----:B------:R-:W-:Y:S01]  /*ab60*/  CS2R R172, SRZ ;  /* 0x0000000000ac7805 */ /* 0x000fe2000001ff00 */
[----:B------:R-:W-:Y:S01]  /*ab70*/  CS2R R174, SRZ ;  /* 0x0000000000ae7805 */ /* 0x000fe2000001ff00 */
[----:B------:R-:W-:Y:S01]  /*ab80*/  FADD R148, R148, R149 ;  /* 0x0000009594947221 */ /* 0x000fe20000000000 */
[--C-:B------:R-:W-:Y:S01]  /*ab90*/  IMAD.WIDE R68, R68, 0x4, R18.reuse ;  /* 0x0000000444447825 */ /* 0x100fe200078e0212 */
[----:B------:R-:W-:Y:S03]  /*aba0*/  BAR.SYNC.DEFER_BLOCKING 0x0 ;  /* 0x0000000000007b1d */ /* 0x000fe60000010000 */
[----:B------:R-:W-:Y:S01]  /*abb0*/  IMAD R152, R152, 0x300, RZ ;  /* 0x0000030098987824 */ /* 0x000fe200078e02ff */
[----:B------:R-:W-:Y:S01]  /*abc0*/  CS2R R168, SRZ ;  /* 0x0000000000a87805 */ /* 0x000fe2000001ff00 */
[----:B------:R-:W-:Y:S01]  /*abd0*/  CS2R R170, SRZ ;  /* 0x0000000000aa7805 */ /* 0x000fe2000001ff00 */
[----:B------:R-:W-:Y:S01]  /*abe0*/  CS2R R164, SRZ ;  /* 0x0000000000a47805 */ /* 0x000fe2000001ff00 */
[----:B------:R-:W-:Y:S01]  /*abf0*/  IMAD.WIDE R152, R152, 0x4, R18 ;  /* 0x0000000498987825 */ /* 0x000fe200078e0212 */
[----:B------:R-:W-:Y:S01]  /*ac00*/  CS2R R166, SRZ ;  /* 0x0000000000a67805 */ /* 0x000fe2000001ff00 */
[----:B------:R-:W-:Y:S01]  /*ac10*/  CS2R R160, SRZ ;  /* 0x0000000000a07805 */ /* 0x000fe2000001ff00 */
[----:B------:R-:W-:Y:S01]  /*ac20*/  CS2R R162, SRZ ;  /* 0x0000000000a27805 */ /* 0x000fe2000001ff00 */
[----:B------:R-:W-:Y:S01]  /*ac30*/  CS2R R156, SRZ ;  /* 0x00000000009c7805 */ /* 0x000fe2000001ff00 */
[----:B------:R-:W-:Y:S01]  /*ac40*/  CS2R R158, SRZ ;  /* 0x00000000009e7805 */ /* 0x000fe2000001ff00 */
[----:B0-----:R-:W-:Y:S01]  /*ac50*/  CS2R R154, SRZ ;  /* 0x00000000009a7805 */ /* 0x001fe2000001ff00 */
[----:B------:R-:W2:Y:S04]  /*ac60*/  LDL.LU R178, [R1+0x1a4] ;  /* 0x0001a40001b27983 */ /* 0x000ea80000300800 */
[----:B------:R0:W3:Y:S01]  /*ac70*/  @!P6 LDG.E.128 R72, [R68.64+0x800] ;  /* 0x000800104448e981 */ /* 0x0000e2000c1e1d00 */
[----:B------:R-:W-:Y:S01]  /*ac80*/  ISETP.GE.AND P6, PT, R179, 0x40, PT ;  /* 0x00000040b300780c */ /* 0x000fe20003fc6270 */
[----:B------:R-:W-:-:S02]  /*ac90*/  FADD R150, R150, R148 ;  /* 0x0000009496967221 */ /* 0x000fc40000000000 */
[----:B------:R-:W2:Y:S01]  /*aca0*/  LDL.LU R179, [R1+0x1a0] ;  /* 0x0001a00001b37983 */ /* 0x000ea20000300800 */
[----:B0-----:R-:W-:-:S09]  /*acb0*/  CS2R R68, SRZ ;  /* 0x0000000000447805 */ /* 0x001fd2000001ff00 */
[----:B------:R0:W2:Y:S01]  /*acc0*/  @!P6 LDG.E.128 R68, [R152.64+0x800] ;  /* 0x000800109844e981 */ /* 0x0000a2000c1e1d00 */
[----:B------:R-:W-:Y:S01]  /*acd0*/  ISETP.GE.AND P6, PT, R182, 0x40, PT ;  /* 0x00000040b600780c */ /* 0x000fe20003fc6270 */
[----:B------:R-:W-:Y:S01]  /*ace0*/  FADD R150, R151, R150 ;  /* 0x0000009697967221 */ /* 0x000fe20000000000 */
[C-C-:B------:R-:W-:Y:S01]  /*acf0*/  LOP3.LUT R148, R186.reuse, 0x1c, R187.reuse, 0xfe, !PT ;  /* 0x0000001cba947812 */ /* 0x140fe200078efebb */
[----:B------:R-:W2:Y:S01]  /*ad00*/  LDL.LU R182, [R1+0x19c] ;  /* 0x00019c0001b67983 */ /* 0x000ea20000300800 */
[----:B0-----:R-:W-:-:S05]  /*ad10*/  LOP3.LUT R152, R186, 0x8, R187, 0xfe, !PT ;  /* 0x00000008ba987812 */ /* 0x001fca00078efebb */
[----:B------:R-:W-:-:S04]  /*ad20*/  IMAD R152, R152, 0x300, RZ ;  /* 0x0000030098987824 */ /* 0x000fc800078e02ff */
[----:B------:R-:W-:-:S05]  /*ad30*/  IMAD.WIDE R152, R152, 0x4, R18 ;  /* 0x0000000498987825 */ /* 0x000fca00078e0212 */
[----:B------:R0:W2:Y:S01]  /*ad40*/  @!P6 LDG.E.128 R172, [R152.64+0x800] ;  /* 0x0008001098ace981 */ /* 0x0000a2000c1e1d00 */
[----:B------:R-:W-:Y:S01]  /*ad50*/  ISETP.GE.AND P6, PT, R183, 0x40, PT ;  /* 0x00000040b700780c */ /* 0x000fe20003fc6270 */
[----:B------:R-:W-:Y:S01]  /*ad60*/  FADD R144, R144, R150 ;  /* 0x0000009690907221 */ /* 0x000fe20000000000 */
[----:B------:R-:W-:Y:S01]  /*ad70*/  IMAD R148, R148, 0x300, RZ ;  /* 0x0000030094947824 */ /* 0x000fe200078e02ff */
[----:B------:R-:W2:Y:S01]  /*ad80*/  LDL.LU R183, [R1+0x198] ;  /* 0x0001980001b77983 */ /* 0x000ea20000300800 */
[----:B0-----:R-:W-:-:S05]  /*ad90*/  LOP3.LUT R152, R186, 0xc, R187, 0xfe, !PT ;  /* 0x0000000cba987812 */ /* 0x001fca00078efebb */
[----:B------:R-:W-:-:S04]  /*ada0*/  IMAD R152, R152, 0x300, RZ ;  /* 0x0000030098987824 */ /* 0x000fc800078e02ff */
[----:B------:R-:W-:Y:S01]  /*adb0*/  IMAD.WIDE R152, R152, 0x4, R18 ;  /* 0x0000000498987825 */ /* 0x000fe200078e0212 */
[----:B------:R-:W-:-:S04]  /*adc0*/  FADD R144, R145, R144 ;  /* 0x0000009091907221 */ /* 0x000fc80000000000 */
[----:B------:R0:W2:Y:S01]  /*add0*/  @!P6 LDG.E.128 R168, [R152.64+0x800] ;  /* 0x0008001098a8e981 */ /* 0x0000a2000c1e1d00 */
[----:B------:R-:W-:Y:S01]  /*ade0*/  ISETP.GE.AND P6, PT, R0, 0x40, PT ;  /* 0x000000400000780c */ /* 0x000fe20003fc6270 */
[----:B------:R-:W-:Y:S01]  /*adf0*/  FADD R146, R146, R144 ;  /* 0x0000009092927221 */ /* 0x000fe20000000000 */
[----:B------:R-:W-:Y:S01]  /*ae00*/  IMAD.WIDE R148, R148, 0x4, R18 ;  /* 0x0000000494947825 */ /* 0x000fe200078e0212 */
[----:B------:R-:W-:Y:S01]  /*ae10*/  CS2R R150, SRZ ;  /* 0x0000000000967805 */ /* 0x000fe2000001ff00 */
[----:B------:R-:W2:Y:S01]  /*ae20*/  LDL.LU R0, [R1+0x194] ;  /* 0x0001940001007983 */ /* 0x000ea20000300800 */
[----:B0-----:R-:W-:Y:S01]  /*ae30*/  LOP3.LUT R152, R186, 0x10, R187, 0xfe, !PT ;  /* 0x00000010ba987812 */ /* 0x001fe200078efebb */
[----:B------:R-:W-:-:S04]  /*ae40*/  FADD R146, R147, R146 ;  /* 0x0000009293927221 */ /* 0x000fc80000000000 */
[----:B------:R-:W-:Y:S01]  /*ae50*/  IMAD R152, R152, 0x300, RZ ;  /* 0x0000030098987824 */ /* 0x000fe200078e02ff */
[----:B------:R-:W-:-:S03]  /*ae60*/  FADD R140, R140, R146 ;  /* 0x000000928c8c7221 */ /* 0x000fc60000000000 */
[----:B------:R-:W-:Y:S01]  /*ae70*/  IMAD.WIDE R152, R152, 0x4, R18 ;  /* 0x0000000498987825 */ /* 0x000fe200078e0212 */
[----:B------:R-:W-:-:S04]  /*ae80*/  FADD R140, R141, R140 ;  /* 0x0000008c8d8c7221 */ /* 0x000fc80000000000 */
[----:B------:R0:W2:Y:S01]  /*ae90*/  @!P6 LDG.E.128 R164, [R152.64+0x800] ;  /* 0x0008001098a4e981 */ /* 0x0000a2000c1e1d00 */
[----:B------:R-:W-:Y:S01]  /*aea0*/  ISETP.GE.AND P6, PT, R14, 0x40, PT ;  /* 0x000000400e00780c */ /* 0x000fe20003fc6270 */
[----:B------:R-:W-:Y:S01]  /*aeb0*/  FADD R142, R142, R140 ;  /* 0x0000008c8e8e7221 */ /* 0x000fe20000000000 */
[C-C-:B------:R-:W-:Y:S01]  /*aec0*/  LOP3.LUT R144, R186.reuse, 0x20, R187.reuse, 0xfe, !PT ;  /* 0x00000020ba907812 */ /* 0x140fe200078efebb */
        /* <DEDUP_REMOVED lines=11> */
[----:B------:R-:W-:Y:S01]  /*af80*/  IMAD R144, R144, 0x300, RZ ;  /* 0x0000030090907824 */ /* 0x000fe200078e02ff */
[C-C-:B------:R-:W-:Y:S01]  /*af90*/  LOP3.LUT R140, R186.reuse, 0x24, R187.reuse, 0xfe, !PT ;  /* 0x00000024ba8c7812 */ /* 0x140fe200078efebb */
[----:B------:R-:W-:Y:S01]  /*afa0*/  CS2R R142, SRZ ;  /* 0x00000000008e7805 */ /* 0x000fe2000001ff00 */
[----:B0-----:R-:W-:Y:S01]  /*afb0*/  LOP3.LUT R152, R186, 0x18, R187, 0xfe, !PT ;  /* 0x00000018ba987812 */ /* 0x001fe200078efebb */
[----:B------:R-:W-:Y:S01]  /*afc0*/  FADD R126, R127, R126 ;  /* 0x0000007e7f7e7221 */ /* 0x000fe20000000000 */
[----:B------:R-:W2:Y:S03]  /*afd0*/  LDL.LU R7, [R1+0x18c] ;  /* 0x00018c0001077983 */ /* 0x000ea60000300800 */
[----:B------:R-:W-:-:S04]  /*afe0*/  IMAD R152, R152, 0x300, RZ ;  /* 0x0000030098987824 */ /* 0x000fc800078e02ff */
[----:B------:R-:W-:Y:S01]  /*aff0*/  IMAD.WIDE R152, R152, 0x4, R18 ;  /* 0x0000000498987825 */ /* 0x000fe200078e0212 */
[----:B------:R-:W-:-:S04]  /*b000*/  FADD R126, R128, R126 ;  /* 0x0000007e807e7221 */ /* 0x000fc80000000000 */
[----:B------:R0:W2:Y:S01]  /*b010*/  @!P6 LDG.E.128 R156, [R152.64+0x800] ;  /* 0x00080010989ce981 */ /* 0x0000a2000c1e1d00 */
[----:B------:R-:W-:Y:S01]  /*b020*/  ISETP.GE.AND P6, PT, R250, 0x40, PT ;  /* 0x00000040fa00780c */ /* 0x000fe20003fc6270 */
[----:B------:R-:W-:Y:S01]  /*b030*/  FADD R126, R129, R126 ;  /* 0x0000007e817e7221 */ /* 0x000fe20000000000 */
[----:B------:R-:W-:Y:S01]  /*b040*/  IMAD.WIDE R144, R144, 0x4, R18 ;  /* 0x0000000490907825 */ /* 0x000fe200078e0212 */
[----:B------:R-:W-:Y:S01]  /*b050*/  LOP3.LUT R124, R186, 0x28, R187, 0xfe, !PT ;  /* 0x00000028ba7c7812 */ /* 0x000fe200078efebb */
[----:B------:R-:W2:Y:S01]  /*b060*/  LDL.LU R250, [R1+0x188] ;  /* 0x0001880001fa7983 */ /* 0x000ea20000300800 */
[----:B------:R-:W-:Y:S01]  /*b070*/  FADD R126, R130, R126 ;  /* 0x0000007e827e7221 */ /* 0x000fe20000000000 */
[----:B0-----:R-:W-:-:S03]  /*b080*/  CS2R R152, SRZ ;  /* 0x0000000000987805 */ /* 0x001fc6000001ff00 */
[----:B------:R-:W-:-:S04]  /*b090*/  FADD R126, R131, R126 ;  /* 0x0000007e837e7221 */ /* 0x000fc80000000000 */
[----:B------:R-:W-:Y:S01]  /*b0a0*/  FADD R126, R132, R126 ;  /* 0x0000007e847e7221 */ /* 0x000fe20000000000 */
[----:B------:R0:W2:Y:S01]  /*b0b0*/  @!P6 LDG.E.128 R152, [R148.64+0x800] ;  /* 0x000800109498e981 */ /* 0x0000a2000c1e1d00 */
[----:B------:R-:W-:Y:S02]  /*b0c0*/  ISETP.GE.AND P6, PT, R10, 0x40, PT ;  /* 0x000000400a00780c */ /* 0x000fe40003fc6270 */
[----:B------:R-:W-:Y:S01]  /*b0d0*/  FADD R126, R133, R126 ;  /* 0x0000007e857e7221 */ /* 0x000fe20000000000 */
[----:B------:R-:W-:Y:S02]  /*b0e0*/  IMAD R140, R140, 0x300, RZ ;  /* 0x000003008c8c7824 */ /* 0x000fe400078e02ff */
[----:B------:R-:W-:Y:S01]  /*b0f0*/  IMAD R124, R124, 0x300, RZ ;  /* 0x000003007c7c7824 */ /* 0x000fe200078e02ff */
[----:B------:R-:W-:Y:S01]  /*b100*/  FADD R126, R134, R126 ;  /* 0x0000007e867e7221 */ /* 0x000fe20000000000 */
[----:B------:R-:W-:Y:S01]  /*b110*/  CS2R R128, SRZ ;  /* 0x0000000000807805 */ /* 0x000fe2000001ff00 */
[----:B------:R-:W-:Y:S01]  /*b120*/  CS2R R130, SRZ ;  /* 0x0000000000827805 */ /* 0x000fe2000001ff00 */
[----:B0-----:R-:W-:Y:S01]  /*b130*/  CS2R R148, SRZ ;  /* 0x0000000000947805 */ /* 0x001fe2000001ff00 */
[----:B------:R-:W-:Y:S01]  /*b140*/  FADD R126, R135, R126 ;  /* 0x0000007e877e7221 */ /* 0x000fe20000000000 */
[----:B------:R-:W2:Y:S04]  /*b150*/  LDL.LU R10, [R1+0x184] ;  /* 0x00018400010a7983 */ /* 0x000ea80000300800 */
[----:B------:R0:W2:Y:S01]  /*b160*/  @!P6 LDG.E.128 R148, [R144.64+0x800] ;  /* 0x000800109094e981 */ /* 0x0000a2000c1e1d00 */
[----:B------:R-:W-:Y:S01]  /*b170*/  ISETP.GE.AND P6, PT, R8, 0x40, PT ;  /* 0x000000400800780c */ /* 0x000fe20003fc6270 */
[----:B------:R-:W-:Y:S01]  /*b180*/  FADD R126, R136, R126 ;  /* 0x0000007e887e7221 */ /* 0x000fe20000000000 */
[----:B------:R-:W-:-:S04]  /*b190*/  IMAD.WIDE R140, R140, 0x4, R18 ;  /* 0x000000048c8c7825 */ /* 0x000fc800078e0212 */
[----:B------:R-:W-:Y:S01]  /*b1a0*/  IMAD.WIDE R124, R124, 0x4, R18 ;  /* 0x000000047c7c7825 */ /* 0x000fe200078e0212 */
[----:B------:R-:W-:Y:S01]  /*b1b0*/  FADD R126, R137, R126 ;  /* 0x0000007e897e7221 */ /* 0x000fe20000000000 */
[----:B------:R-:W-:Y:S01]  /*b1c0*/  CS2R R132, SRZ ;  /* 0x0000000000847805 */ /* 0x000fe2000001ff00 */
[----:B0-----:R-:W-:Y:S01]  /*b1d0*/  CS2R R144, SRZ ;  /* 0x0000000000907805 */ /* 0x001fe2000001ff00 */
[----:B------:R-:W-:Y:S01]  /*b1e0*/  CS2R R134, SRZ ;  /* 0x0000000000867805 */ /* 0x000fe2000001ff00 */
[----:B------:R-:W-:Y:S01]  /*b1f0*/  FADD R126, R138, R126 ;  /* 0x0000007e8a7e7221 */ /* 0x000fe20000000000 */
[----:B------:R-:W2:Y:S03]  /*b200*/  LDL.LU R8, [R1+0x180] ;  /* 0x0001800001087983 */ /* 0x000ea60000300800 */
[----:B------:R-:W-:Y:S01]  /*b210*/  FADD R126, R139, R126 ;  /* 0x0000007e8b7e7221 */ /* 0x000fe20000000000 */
[----:B------:R0:W2:Y:S01]  /*b220*/  @!P6 LDG.E.128 R144, [R140.64+0x800] ;  /* 0x000800108c90e981 */ /* 0x0000a2000c1e1d00 */
[----:B------:R-:W-:-:S02]  /*b230*/  ISETP.GE.AND P6, PT, R9, 0x40, PT ;  /* 0x000000400900780c */ /* 0x000fc40003fc6270 */
[----:B------:R-:W-:Y:S01]  /*b240*/  FADD R120, R120, R126 ;  /* 0x0000007e78787221 */ /* 0x000fe20000000000 */
[----:B------:R-:W-:Y:S01]  /*b250*/  CS2R R136, SRZ ;  /* 0x0000000000887805 */ /* 0x000fe2000001ff00 */
[----:B------:R-:W-:Y:S01]  /*b260*/  CS2R R138, SRZ ;  /* 0x00000000008a7805 */ /* 0x000fe2000001ff00 */
[----:B------:R-:W2:Y:S01]  /*b270*/  LDL.LU R9, [R1+0x17c] ;  /* 0x00017c0001097983 */ /* 0x000ea20000300800 */
[----:B------:R-:W-:Y:S01]  /*b280*/  FADD R120, R121, R120 ;  /* 0x0000007879787221 */ /* 0x000fe20000000000 */
[----:B0-----:R-:W-:-:S03]  /*b290*/  CS2R R140, SRZ ;  /* 0x00000000008c7805 */ /* 0x001fc6000001ff00 */
[----:B------:R-:W-:Y:S01]  /*b2a0*/  FADD R122, R122, R120 ;  /* 0x000000787a7a7221 */ /* 0x000fe20000000000 */
[----:B------:R-:W-:Y:S02]  /*b2b0*/  LOP3.LUT R120, R186, 0x2c, R187, 0xfe, !PT ;  /* 0x0000002cba787812 */ /* 0x000fe400078efebb */
[----:B------:R0:W2:Y:S01]  /*b2c0*/  @!P6 LDG.E.128 R140, [R124.64+0x800] ;  /* 0x000800107c8ce981 */ /* 0x0000a2000c1e1d00 */
[----:B------:R-:W-:Y:S02]  /*b2d0*/  ISETP.GE.AND P6, PT, R11, 0x40, PT ;  /* 0x000000400b00780c */ /* 0x000fe40003fc6270 */
[----:B------:R-:W-:Y:S01]  /*b2e0*/  IMAD R120, R120, 0x300, RZ ;  /* 0x0000030078787824 */ /* 0x000fe200078e02ff */
[----:B------:R-:W-:Y:S01]  /*b2f0*/  FADD R123, R123, R122 ;  /* 0x0000007a7b7b7221 */ /* 0x000fe20000000000 */
[----:B------:R-:W-:Y:S01]  /*b300*/  CS2R R126, SRZ ;  /* 0x00000000007e7805 */ /* 0x000fe2000001ff00 */
[----:B------:R-:W2:Y:S01]  /*b310*/  LDL.LU R11, [R1+0x178] ;  /* 0x00017800010b7983 */ /* 0x000ea20000300800 */
[----:B------:R-:W-:-:S07]  /*b320*/  IMAD.WIDE R120, R120, 0x4, R18 ;  /* 0x0000000478787825 */ /* 0x000fce00078e0212 */
[----:B------:R1:W2:Y:S01]  /*b330*/  @!P6 LDG.E.128 R136, [R120.64+0x800] ;  /* 0x000800107888e981 */ /* 0x0002a2000c1e1d00 */
[----:B------:R-:W-:Y:S01]  /*b340*/  ISETP.GE.AND P6, PT, R12, 0x40, PT ;  /* 0x000000400c00780c */ /* 0x000fe20003fc6270 */
[----:B------:R-:W-:Y:S01]  /*b350*/  FADD R108, R108, R123 ;  /* 0x0000007b6c6c7221 */ /* 0x000fe20000000000 */
[----:B-1----:R-:W-:Y:S01]  /*b360*/  LOP3.LUT R120, R186, 0x30, R187, 0xfe, !PT ;  /* 0x00000030ba787812 */ /* 0x002fe200078efebb */
[----:B0-----:R-:W-:Y:S01]  /*b370*/  CS2R R124, SRZ ;  /* 0x00000000007c7805 */ /* 0x001fe2000001ff00 */
[----:B------:R-:W2:Y:S03]  /*b380*/  LDL.LU R12, [R1+0x174] ;  /* 0x00017400010c7983 */ /* 0x000ea60000300800 */
[----:B------:R-:W-:-:S04]  /*b390*/  IMAD R120, R120, 0x300, RZ ;  /* 0x0000030078787824 */ /* 0x000fc800078e02ff */
[----:B------:R-:W-:-:S05]  /*b3a0*/  IMAD.WIDE R120, R120, 0x4, R18 ;  /* 0x0000000478787825 */ /* 0x000fca00078e0212 */
[----:B------:R0:W2:Y:S02]  /*b3b0*/  @!P6 LDG.E.128 R132, [R120.64+0x800] ;  /* 0x000800107884e981 */ /* 0x0000a4000c1e1d00 */
[----:B0-----:R-:W-:-:S05]  /*b3c0*/  LOP3.LUT R120, R186, 0x34, R187, 0xfe, !PT ;  /* 0x00000034ba787812 */ /* 0x001fca00078efebb */
[----:B------:R-:W-:-:S04]  /*b3d0*/  IMAD R120, R120, 0x300, RZ ;  /* 0x0000030078787824 */ /* 0x000fc800078e02ff */
[----:B------:R-:W-:-:S05]  /*b3e0*/  IMAD.WIDE R120, R120, 0x4, R18 ;  /* 0x0000000478787825 */ /* 0x000fca00078e0212 */
[----:B------:R0:W2:Y:S02]  /*b3f0*/  @!P4 LDG.E.128 R128, [R120.64+0x800] ;  /* 0x000800107880c981 */ /* 0x0000a4000c1e1d00 */
[----:B0-----:R-:W-:Y:S01]  /*b400*/  FADD R120, R109, R108 ;  /* 0x0000006c6d787221 */ /* 0x001fe20000000000 */
[----:B------:R-:W-:-:S05]  /*b410*/  LOP3.LUT R108, R186, 0x38, R187, 0xfe, !PT ;  /* 0x00000038ba6c7812 */ /* 0x000fca00078efebb */
[----:B------:R-:W-:-:S04]  /*b420*/  IMAD R108, R108, 0x300, RZ ;  /* 0x000003006c6c7824 */ /* 0x000fc800078e02ff */
[----:B------:R-:W-:-:S05]  /*b430*/  IMAD.WIDE R108, R108, 0x4, R18 ;  /* 0x000000046c6c7825 */ /* 0x000fca00078e0212 */
[----:B------:R0:W2:Y:S01]  /*b440*/  @!P3 LDG.E.128 R124, [R108.64+0x800] ;  /* 0x000800106c7cb981 */ /* 0x0000a2000c1e1d00 */
[----:B------:R-:W-:Y:S01]  /*b450*/  FADD R110, R110, R120 ;  /* 0x000000786e6e7221 */ /* 0x000fe20000000000 */
[----:B------:R-:W-:Y:S01]  /*b460*/  CS2R R122, SRZ ;  /* 0x00000000007a7805 */ /* 0x000fe2000001ff00 */
[----:B0-----:R-:W-:Y:S01]  /*b470*/  LOP3.LUT R108, R186, 0x3c, R187, 0xfe, !PT ;  /* 0x0000003cba6c7812 */ /* 0x001fe200078efebb */
[----:B------:R-:W-:-:S04]  /*b480*/  CS2R R120, SRZ ;  /* 0x0000000000787805 */ /* 0x000fc8000001ff00 */
[----:B------:R-:W-:-:S04]  /*b490*/  IMAD R108, R108, 0x300, RZ ;  /* 0x000003006c6c7824 */ /* 0x000fc800078e02ff */
[----:B------:R-:W-:Y:S01]  /*b4a0*/  IMAD.WIDE R108, R108, 0x4, R18 ;  /* 0x000000046c6c7825 */ /* 0x000fe200078e0212 */
[C---:B------:R-:W-:Y:S01]  /*b4b0*/  FMUL R116, R17.reuse, R116 ;  /* 0x0000007411747220 */ /* 0x040fe20000400000 */
[C---:B------:R-:W-:Y:S01]  /*b4c0*/  FMUL R117, R17.reuse, R117 ;  /* 0x0000007511757220 */ /* 0x040fe20000400000 */
[C---:B----4-:R-:W-:Y:S01]  /*b4d0*/  FMUL R52, R17.reuse, R52 ;  /* 0x0000003411347220 */ /* 0x050fe20000400000 */
[C---:B------:R-:W-:Y:S01]  /*b4e0*/  FMUL R53, R17.reuse, R53 ;  /* 0x0000003511357220 */ /* 0x040fe20000400000 */
[----:B------:R0:W4:Y:S01]  /*b4f0*/  @!P2 LDG.E.128 R120, [R108.64+0x800] ;  /* 0x000800106c78a981 */ /* 0x000122000c1e1d00 */
[C---:B------:R-:W-:Y:S01]  /*b500*/  FMUL R80, R17.reuse, R80 ;  /* 0x0000005011507220 */ /* 0x040fe20000400000 */
        /* <DEDUP_REMOVED lines=8> */
[C---:B0-----:R-:W-:Y:S01]  /*b590*/  FMUL R108, R17.reuse, R236 ;  /* 0x000000ec116c7220 */ /* 0x041fe20000400000 */
[C---:B------:R-:W-:Y:S01]  /*b5a0*/  FMUL R109, R17.reuse, R237 ;  /* 0x000000ed116d7220 */ /* 0x040fe20000400000 */
[----:B------:R-:W-:Y:S01]  /*b5b0*/  FMUL R181, R17, R181 ;  /* 0x000000b511b57220 */ /* 0x000fe20000400000 */
[----:B------:R-:W-:Y:S01]  /*b5c0*/  FADD R111, R111, R110 ;  /* 0x0000006e6f6f7221 */ /* 0x000fe20000000000 */
[----:B------:R-:W3:Y:S03]  /*b5d0*/  LDL R17, [R1+0x13c] ;  /* 0x00013c0001117983 */ /* 0x000ee60000100800 */
[----:B------:R-:W-:Y:S01]  /*b5e0*/  FADD R36, R36, R111 ;  /* 0x0000006f24247221 */ /* 0x000fe20000000000 */
[C---:B------:R-:W-:Y:S01]  /*b5f0*/  FMUL R96, R185.reuse, R96 ;  /* 0x00000060b9607220 */ /* 0x040fe20000400000 */
[C---:B------:R-:W-:Y:S01]  /*b600*/  FMUL R97, R185.reuse, R97 ;  /* 0x00000061b9617220 */ /* 0x040fe20000400000 */
[----:B------:R-:W-:Y:S01]  /*b610*/  FMUL R112, R185, R112 ;  /* 0x00000070b9707220 */ /* 0x000fe20000400000 */
[----:B------:R-:W-:Y:S01]  /*b620*/  FADD R37, R37, R36 ;  /* 0x0000002425257221 */ /* 0x000fe20000000000 */
[C---:B------:R-:W-:Y:S01]  /*b630*/  FMUL R113, R185.reuse, R113 ;  /* 0x00000071b9717220 */ /* 0x040fe20000400000 */
[C---:B------:R-:W-:Y:S01]  /*b640*/  FMUL R100, R185.reuse, R100 ;  /* 0x00000064b9647220 */ /* 0x040fe20000400000 */
[C---:B------:R-:W-:Y:S01]  /*b650*/  FMUL R101, R185.reuse, R101 ;  /* 0x00000065b9657220 */ /* 0x040fe20000400000 */
[----:B------:R-:W-:Y:S01]  /*b660*/  FADD R38, R38, R37 ;  /* 0x0000002526267221 */ /* 0x000fe20000000000 */
        /* <DEDUP_REMOVED lines=9> */
[----:B------:R-:W-:Y:S01]  /*b700*/  FMUL R85, R185, R85 ;  /* 0x00000055b9557220 */ /* 0x000fe20000400000 */
        /* <DEDUP_REMOVED lines=16> */
[----:B------:R-:W-:Y:S01]  /*b810*/  FADD R236, R39, R38 ;  /* 0x0000002627ec7221 */ /* 0x000fe20000000000 */
[----:B------:R-:W-:Y:S04]  /*b820*/  LDS.128 R184, [R15] ;  /* 0x000000000fb87984 */ /* 0x000fe80000000c00 */
[----:B------:R-:W-:Y:S04]  /*b830*/  LDS.128 R36, [R15+0x10] ;  /* 0x000010000f247984 */ /* 0x000fe80000000c00 */
[----:B------:R-:W-:Y:S01]  /*b840*/  BAR.SYNC.DEFER_BLOCKING 0x0 ;  /* 0x0000000000007b1d */ /* 0x000fe20000010000 */
[C---:B------:R-:W-:Y:S01]  /*b850*/  FMUL R111, R16.reuse, R239 ;  /* 0x000000ef106f7220 */ /* 0x040fe20000400000 */
[----:B------:R-:W-:-:S04]  /*b860*/  FMUL R110, R16, R238 ;  /* 0x000000ee106e7220 */ /* 0x000fc80000400000 */
[----:B------:R-:W2:Y:S04]  /*b870*/  LDL R239, [R1+0xe8] ;  /* 0x0000e80001ef7983 */ /* 0x000ea80000100800 */
[----:B------:R-:W4:Y:S04]  /*b880*/  LDL R238, [R1+0xe4] ;  /* 0x0000e40001ee7983 */ /* 0x000f280000100800 */
[----:B------:R-:W4:Y:S04]  /*b890*/  LDL R237, [R1+0xe0] ;  /* 0x0000e00001ed7983 */ /* 0x000f280000100800 */
[----:B---3--:R0:W-:Y:S04]  /*b8a0*/  STS.128 [R17.X4+0x4000], R72 ;  /* 0x0040004811007388 */ /* 0x0081e80000004c00 */
[----:B0-----:R-:W3:Y:S04]  /*b8b0*/  LDL R75, [R1+0xec] ;  /* 0x0000ec00014b7983 */ /* 0x001ee80000100800 */
[----:B--2---:R0:W-:Y:S04]  /*b8c0*/  STS.128 [R239+0x400], R68 ;  /* 0x00040044ef007388 */ /* 0x0041e80000000c00 */
[----:B----4-:R-:W-:Y:S04]  /*b8d0*/  STS.128 [R238+0x800], R172 ;  /* 0x000800acee007388 */ /* 0x010fe80000000c00 */
[----:B------:R-:W-:Y:S01]  /*b8e0*/  STS.128 [R237+0xc00], R168 ;  /* 0x000c00a8ed007388 */ /* 0x000fe20000000c00 */
        /* <DEDUP_REMOVED lines=14> */
[----:B------:R-:W-:-:S02]  /*b9d0*/  FSEL R16, R226, R222, !P0 ;  /* 0x000000dee2107208 */ /* 0x000fc40004000000 */
[----:B------:R-:W-:Y:S02]  /*b9e0*/  FSEL R17, R218, R216, !P0 ;  /* 0x000000d8da117208 */ /* 0x000fe40004000000 */
[----:B0-----:R-:W-:Y:S02]  /*b9f0*/  FSEL R71, R224, R220, !P0 ;  /* 0x000000dce0477208 */ /* 0x001fe40004000000 */
[----:B------:R-:W-:Y:S02]  /*ba00*/  FSEL R72, R234, R232, !P0 ;  /* 0x000000e8ea487208 */ /* 0x000fe40004000000 */
[----:B------:R-:W-:Y:S02]  /*ba10*/  FSEL R68, R202, R198, !P0 ;  /* 0x000000c6ca447208 */ /* 0x000fe40004000000 */
[----:B------:R-:W-:Y:S02]  /*ba20*/  FSEL R69, R194, R190, !P0 ;  /* 0x000000bec2457208 */ /* 0x000fe40004000000 */
[----:B------:R-:W-:-:S02]  /*ba30*/  FSEL R70, R200, R196, !P0 ;  /* 0x000000c4c8467208 */ /* 0x000fc40004000000 */
[----:B------:R-:W-:Y:S02]  /*ba40*/  FSEL R222, R222, R226, !P0 ;  /* 0x000000e2dede7208 */ /* 0x000fe40004000000 */
[----:B------:R-:W-:Y:S02]  /*ba50*/  FSEL R216, R216, R218, !P0 ;  /* 0x000000dad8d87208 */ /* 0x000fe40004000000 */
[----:B------:R-:W-:Y:S02]  /*ba60*/  FSEL R220, R220, R224, !P0 ;  /* 0x000000e0dcdc7208 */ /* 0x000fe40004000000 */
[----:B------:R-:W-:Y:S02]  /*ba70*/  FSEL R232, R232, R234, !P0 ;  /* 0x000000eae8e87208 */ /* 0x000fe40004000000 */
[----:B------:R-:W-:Y:S02]  /*ba80*/  FSEL R198, R198, R202, !P0 ;  /* 0x000000cac6c67208 */ /* 0x000fe40004000000 */
[----:B------:R-:W-:-:S02]  /*ba90*/  FSEL R190, R190, R194, !P0 ;  /* 0x000000c2bebe7208 */ /* 0x000fc40004000000 */
[----:B------:R-:W-:Y:S01]  /*baa0*/  FSEL R196, R196, R200, !P0 ;  /* 0x000000c8c4c47208 */ /* 0x000fe20004000000 */
[----:B------:R-:W-:Y:S04]  /*bab0*/  SHFL.IDX PT, R16, R16, R0, 0x1f ;  /* 0x00001f0010107589 */ /* 0x000fe800000e0000 */
[----:B---3--:R0:W-:Y:S04]  /*bac0*/  STS.128 [R75.X4+0x5000], R164 ;  /* 0x005000a44b007388 */ /* 0x0081e80000004c00 */
[----:B0-----:R-:W2:Y:S04]  /*bad0*/  LDL R166, [R1+0x138] ;  /* 0x0001380001a67983 */ /* 0x001ea80000100800 */
[----:B------:R-:W-:Y:S04]  /*bae0*/  STS.128 [R239+0x1400], R160 ;  /* 0x001400a0ef007388 */ /* 0x000fe80000000c00 */
[----:B------:R-:W-:Y:S04]  /*baf0*/  STS.128 [R238+0x1800], R156 ;  /* 0x0018009cee007388 */ /* 0x000fe80000000c00 */
[----:B------:R-:W-:Y:S04]  /*bb00*/  STS.128 [R237+0x1c00], R152 ;  /* 0x001c0098ed007388 */ /* 0x000fe80000000c00 */
[----:B------:R-:W-:Y:S04]  /*bb10*/  STS.128 [R75.X4+0x6000], R148 ;  /* 0x006000944b007388 */ /* 0x000fe80000004c00 */
[----:B------:R-:W-:Y:S04]  /*bb20*/  STS.128 [R239+0x2400], R144 ;  /* 0x00240090ef007388 */ /* 0x000fe80000000c00 */
[----:B------:R-:W-:Y:S04]  /*bb30*/  STS.128 [R238+0x2800], R140 ;  /* 0x0028008cee007388 */ /* 0x000fe80000000c00 */
[----:B------:R-:W-:Y:S04]  /*bb40*/  STS.128 [R237+0x2c00], R136 ;  /* 0x002c0088ed007388 */ /* 0x000fe80000000c00 */
[----:B------:R-:W-:Y:S04]  /*bb50*/  STS.128 [R75.X4+0x7000], R132 ;  /* 0x007000844b007388 */ /* 0x000fe80000004c00 */
[----:B------:R-:W-:Y:S04]  /*bb60*/  STS.128 [R239+0x3400], R128 ;  /* 0x00340080ef007388 */ /* 0x000fe80000000c00 */
[----:B------:R-:W-:Y:S04]  /*bb70*/  STS.128 [R238+0x3800], R124 ;  /* 0x0038007cee007388 */ /* 0x000fe80000000c00 */
[----:B------:R-:W-:Y:S04]  /*bb80*/  STS.128 [R237+0x3c00], R120 ;  /* 0x003c0078ed007388 */ /* 0x000fe80000000c00 */
[----:B------:R-:W-:Y:S01]  /*bb90*/  BAR.SYNC.DEFER_BLOCKING 0x0 ;  /* 0x0000000000007b1d */ /* 0x000fe20000010000 */
[----:B------:R-:W-:-:S02]  /*bba0*/  FSEL R165, R192, R188, !P0 ;  /* 0x000000bcc0a57208 */ /* 0x000fc40004000000 */
[----:B------:R-:W-:-:S03]  /*bbb0*/  FSEL R188, R188, R192, !P0 ;  /* 0x000000c0bcbc7208 */ /* 0x000fc60004000000 */
[----:B------:R-:W-:Y:S04]  /*bbc0*/  SHFL.IDX PT, R121, R17, R0, 0x1f ;  /* 0x00001f0011797589 */ /* 0x000fe800000e0000 */
[----:B------:R-:W0:Y:S04]  /*bbd0*/  SHFL.IDX PT, R120, R222, R14, 0x1f ;  /* 0x00001f0ede787589 */ /* 0x000e2800000e0000 */
[----:B------:R-:W1:Y:S04]  /*bbe0*/  SHFL.IDX PT, R17, R216, R14, 0x1f ;  /* 0x00001f0ed8117589 */ /* 0x000e6800000e0000 */
[----:B------:R-:W-:Y:S04]  /*bbf0*/  LDS R132, [R7.X4+0x4020] ;  /* 0x0040200007847984 */ /* 0x000fe80000004800 */
[----:B------:R-:W-:Y:S04]  /*bc00*/  LDS R133, [R7.X4+0x5020] ;  /* 0x0050200007857984 */ /* 0x000fe80000004800 */
[----:B------:R-:W-:Y:S04]  /*bc10*/  LDS R128, [R10] ;  /* 0x000000000a807984 */ /* 0x000fe80000000800 */
[----:B------:R-:W-:Y:S04]  /*bc20*/  LDS R129, [R10+0x1000] ;  /* 0x001000000a817984 */ /* 0x000fe80000000800 */
[----:B------:R-:W-:Y:S04]  /*bc30*/  SHFL.IDX PT, R125, R71, R0, 0x1f ;  /* 0x00001f00477d7589 */ /* 0x000fe800000e0000 */
[----:B------:R-:W3:Y:S04]  /*bc40*/  SHFL.IDX PT, R124, R220, R14, 0x1f ;  /* 0x00001f0edc7c7589 */ /* 0x000ee800000e0000 */
[----:B------:R-:W-:Y:S04]  /*bc50*/  SHFL.IDX PT, R145, R72, R0, 0x1f ;  /* 0x00001f0048917589 */ /* 0x000fe800000e0000 */
[----:B------:R-:W4:Y:S04]  /*bc60*/  SHFL.IDX PT, R141, R232, R14, 0x1f ;  /* 0x00001f0ee88d7589 */ /* 0x000f2800000e0000 */
[----:B------:R0:W-:Y:S04]  /*bc70*/  SHFL.IDX PT, R149, R68, R0, 0x1f ;  /* 0x00001f0044957589 */ /* 0x0001e800000e0000 */
[----:B------:R-:W0:Y:S04]  /*bc80*/  SHFL.IDX PT, R148, R198, R14, 0x1f ;  /* 0x00001f0ec6947589 */ /* 0x000e2800000e0000 */
[----:B------:R-:W-:Y:S04]  /*bc90*/  SHFL.IDX PT, R154, R69, R0, 0x1f ;  /* 0x00001f00459a7589 */ /* 0x000fe800000e0000 */
[----:B------:R-:W4:Y:S04]  /*bca0*/  SHFL.IDX PT, R150, R190, R14, 0x1f ;  /* 0x00001f0ebe967589 */ /* 0x000f2800000e0000 */
[----:B------:R1:W-:Y:S04]  /*bcb0*/  SHFL.IDX PT, R156, R70, R0, 0x1f ;  /* 0x00001f00469c7589 */ /* 0x0003e800000e0000 */
[----:B------:R-:W4:Y:S04]  /*bcc0*/  SHFL.IDX PT, R155, R196, R14, 0x1f ;  /* 0x00001f0ec49b7589 */ /* 0x000f2800000e0000 */
[----:B------:R-:W-:Y:S04]  /*bcd0*/  SHFL.IDX PT, R165, R165, R0, 0x1f ;  /* 0x00001f00a5a57589 */ /* 0x000fe800000e0000 */
[----:B------:R-:W4:Y:S01]  /*bce0*/  SHFL.IDX PT, R163, R188, R14, 0x1f ;  /* 0x00001f0ebca37589 */ /* 0x000f2200000e0000 */
[----:B0-----:R-:W-:-:S02]  /*bcf0*/  SEL R68, R16, R120, !P1 ;  /* 0x0000007810447207 */ /* 0x001fc40004800000 */
[----:B-1----:R-:W-:Y:S01]  /*bd00*/  SEL R70, R121, R17, !P1 ;  /* 0x0000001179467207 */ /* 0x002fe20004800000 */
[----:B------:R-:W-:Y:S01]  /*bd10*/  LDS R130, [R250] ;  /* 0x00000000fa827984 */ /* 0x000fe20000000800 */
[----:B---3--:R-:W-:Y:S02]  /*bd20*/  SEL R69, R125, R124, !P1 ;  /* 0x0000007c7d457207 */ /* 0x008fe40004800000 */
[----:B----4-:R-:W-:Y:S01]  /*bd30*/  SEL R71, R145, R141, !P1 ;  /* 0x0000008d91477207 */ /* 0x010fe20004800000 */
[----:B------:R-:W0:Y:S01]  /*bd40*/  LDS R131, [R250+0x1000] ;  /* 0x00100000fa837984 */ /* 0x000e220000000800 */
[----:B------:R-:W-:Y:S02]  /*bd50*/  SEL R72, R149, R148, !P1 ;  /* 0x0000009495487207 */ /* 0x000fe40004800000 */
[----:B------:R-:W-:Y:S01]  /*bd60*/  SEL R74, R154, R150, !P1 ;  /* 0x000000969a4a7207 */ /* 0x000fe20004800000 */
[----:B------:R-:W-:Y:S01]  /*bd70*/  LDS R126, [R8] ;  /* 0x00000000087e7984 */ /* 0x000fe20000000800 */
[----:B------:R-:W-:-:S03]  /*bd80*/  SEL R73, R156, R155, !P1 ;  /* 0x0000009b9c497207 */ /* 0x000fc60004800000 */
[----:B------:R-:W1:Y:S04]  /*bd90*/  LDS R127, [R8+0x1000] ;  /* 0x00100000087f7984 */ /* 0x000e680000000800 */
[----:B------:R-:W-:Y:S01]  /*bda0*/  LDS R122, [R9] ;  /* 0x00000000097a7984 */ /* 0x000fe20000000800 */
[----:B------:R-:W-:-:S03]  /*bdb0*/  SEL R75, R165, R163, !P1 ;  /* 0x000000a3a54b7207 */ /* 0x000fc60004800000 */
[----:B------:R-:W3:Y:S01]  /*bdc0*/  LDS R123, [R9+0x1000] ;  /* 0x00100000097b7984 */ /* 0x000ee20000000800 */
[-C--:B------:R-:W-:Y:S03]  /*bdd0*/  HMMA.1688.F32.TF32 R112, R68, R132.reuse, R112 ;  /* 0x000000844470723c */ /* 0x080fe60000081070 */
[----:B------:R-:W-:Y:S04]  /*bde0*/  LDS R134, [R7.X4+0x4000] ;  /* 0x0040000007867984 */ /* 0x000fe80000004800 */
[----:B------:R-:W-:Y:S01]  /*bdf0*/  LDS R135, [R7.X4+0x5000] ;  /* 0x0050000007877984 */ /* 0x000fe20000004800 */
[----:B------:R-:W-:Y:S03]  /*be00*/  HMMA.1688.F32.TF32 R52, R72, R132, R52 ;  /* 0x000000844834723c */ /* 0x000fe60000081034 */
[----:B------:R-:W-:Y:S04]  /*be10*/  LDS R132, [R11] ;  /* 0x000000000b847984 */ /* 0x000fe80000000800 */
[----:B------:R-:W4:Y:S01]  /*be20*/  LDS R133, [R11+0x1000] ;  /* 0x001000000b857984 */ /* 0x000f220000000800 */
[----:B------:R-:W-:Y:S01]  /*be30*/  HMMA.1688.F32.TF32 R92, R68, R128, R92 ;  /* 0x00000080445c723c */ /* 0x000fe2000008105c */
[----:B------:R-:W-:-:S02]  /*be40*/  FSEL R139, R225, R221, !P0 ;  /* 0x000000dde18b7208 */ /* 0x000fc40004000000 */
[----:B------:R-:W-:Y:S01]  /*be50*/  LDS R152, [R7.X4+0x4100] ;  /* 0x0041000007987984 */ /* 0x000fe20000004800 */
[----:B------:R-:W-:-:S03]  /*be60*/  FSEL R138, R221, R225, !P0 ;  /* 0x000000e1dd8a7208 */ /* 0x000fc60004000000 */
[----:B------:R-:W-:Y:S01]  /*be70*/  LDS R153, [R7.X4+0x5100] ;  /* 0x0051000007997984 */ /* 0x000fe20000004800 */
[----:B------:R-:W-:Y:S03]  /*be80*/  HMMA.1688.F32.TF32 R40, R72, R128, R40 ;  /* 0x000000804828723c */ /* 0x000fe60000081028 */
[----:B------:R-:W-:Y:S04]  /*be90*/  LDS R128, [R12] ;  /* 0x000000000c807984 */ /* 0x000fe80000000800 */
[----:B------:R-:W4:Y:S01]  /*bea0*/  LDS R129, [R12+0x1000] ;  /* 0x001000000c817984 */ /* 0x000f220000000800 */
[----:B0-----:R-:W-:Y:S01]  /*beb0*/  HMMA.1688.F32.TF32 R100, R68, R130, R100 ;  /* 0x000000824464723c */ /* 0x001fe20000081064 */
[----:B------:R-:W-:-:S02]  /*bec0*/  FSEL R144, R235, R233, !P0 ;  /* 0x000000e9eb907208 */ /* 0x000fc40004000000 */
[----:B------:R-:W-:Y:S01]  /*bed0*/  LDS R146, [R7.X4+0x4120] ;  /* 0x0041200007927984 */ /* 0x000fe20000004800 */
[----:B------:R-:W-:-:S03]  /*bee0*/  FSEL R140, R233, R235, !P0 ;  /* 0x000000ebe98c7208 */ /* 0x000fc60004000000 */
[----:B------:R-:W-:Y:S01]  /*bef0*/  LDS R147, [R7.X4+0x5120] ;  /* 0x0051200007937984 */ /* 0x000fe20000004800 */
[----:B------:R-:W-:Y:S01]  /*bf00*/  HMMA.1688.F32.TF32 R80, R72, R130, R80 ;  /* 0x000000824850723c */ /* 0x000fe20000081050 */
[----:B------:R-:W-:Y:S02]  /*bf10*/  FSEL R157, R203, R199, !P0 ;  /* 0x000000c7cb9d7208 */ /* 0x000fe40004000000 */
[----:B------:R-:W-:Y:S04]  /*bf20*/  LDS R142, [R250+0x100] ;  /* 0x00010000fa8e7984 */ /* 0x000fe80000000800 */
[----:B------:R-:W-:Y:S01]  /*bf30*/  FSEL R130, R227, R223, !P0 ;  /* 0x000000dfe3827208 */ /* 0x000fe20004000000 */
[----:B-1----:R-:W-:Y:S01]  /*bf40*/  HMMA.1688.F32.TF32 R88, R68, R126, R88 ;  /* 0x0000007e4458723c */ /* 0x002fe20000081058 */
[----:B------:R-:W-:Y:S01]  /*bf50*/  LDS R143, [R250+0x1100] ;  /* 0x00110000fa8f7984 */ /* 0x000fe20000000800 */
[----:B------:R-:W-:-:S03]  /*bf60*/  FSEL R151, R199, R203, !P0 ;  /* 0x000000cbc7977208 */ /* 0x000fc60004000000 */
[----:B------:R-:W-:Y:S03]  /*bf70*/  LDS R136, [R10+0x100] ;  /* 0x000100000a887984 */ /* 0x000fe60000000800 */
[----:B------:R-:W-:Y:S01]  /*bf80*/  HMMA.1688.F32.TF32 R76, R72, R126, R76 ;  /* 0x0000007e484c723c */ /* 0x000fe2000008104c */
[----:B------:R-:W-:Y:S01]  /*bf90*/  SHFL.IDX PT, R127, R130, R0, 0x1f ;  /* 0x00001f00827f7589 */ /* 0x000fe200000e0000 */
[----:B------:R-:W-:-:S03]  /*bfa0*/  FSEL R159, R195, R191, !P0 ;  /* 0x000000bfc39f7208 */ /* 0x000fc60004000000 */
[----:B------:R-:W-:Y:S03]  /*bfb0*/  LDS R137, [R10+0x1100] ;  /* 0x001100000a897984 */ /* 0x000fe60000000800 */
[----:B---3--:R-:W-:Y:S01]  /*bfc0*/  HMMA.1688.F32.TF32 R48, R68, R122, R48 ;  /* 0x0000007a4430723c */ /* 0x008fe20000081030 */
[----:B------:R-:W-:Y:S01]  /*bfd0*/  LDS R130, [R8+0x100] ;  /* 0x0001000008827984 */ /* 0x000fe20000000800 */
[----:B------:R-:W-:-:S03]  /*bfe0*/  FSEL R158, R191, R195, !P0 ;  /* 0x000000c3bf9e7208 */ /* 0x000fc60004000000 */
[----:B------:R-:W-:Y:S03]  /*bff0*/  LDS R131, [R8+0x1100] ;  /* 0x0011000008837984 */ /* 0x000fe60000000800 */
[----:B------:R-:W-:Y:S01]  /*c000*/  HMMA.1688.F32.TF32 R108, R72, R122, R108 ;  /* 0x0000007a486c723c */ /* 0x000fe2000008106c */
[----:B------:R-:W-:Y:S01]  /*c010*/  LDS R122, [R9+0x100] ;  /* 0x00010000097a7984 */ /* 0x000fe20000000800 */
[----:B------:R-:W-:-:S03]  /*c020*/  FSEL R161, R201, R197, !P0 ;  /* 0x000000c5c9a17208 */ /* 0x000fc60004000000 */
[----:B------:R-:W-:Y:S03]  /*c030*/  LDS R123, [R9+0x1100] ;  /* 0x00110000097b7984 */ /* 0x000fe60000000800 */
[-C--:B----4-:R-:W-:Y:S01]  /*c040*/  HMMA.1688.F32.TF32 R104, R68, R132.reuse, R104 ;  /* 0x000000844468723c */ /* 0x090fe20000081068 */
[----:B------:R-:W-:Y:S01]  /*c050*/  FSEL R160, R197, R201, !P0 ;  /* 0x000000c9c5a07208 */ /* 0x000fe20004000000 */
[----:B------:R-:W-:Y:S01]  /*c060*/  ULEA.HI UR5, UR13, UR13, URZ, 0x1 ;  /* 0x0000000d0d057291 */ /* 0x000fe2000f8f083f */
[----:B------:R-:W-:Y:S01]  /*c070*/  FSEL R164, R193, R189, !P0 ;  /* 0x000000bdc1a47208 */ /* 0x000fe20004000000 */
[----:B------:R-:W-:Y:S01]  /*c080*/  ULDC.64 UR14, c[0x0][0x190] ;  /* 0x00006400000e7ab9 */ /* 0x000fe20000000a00 */
[----:B------:R-:W-:Y:S01]  /*c090*/  FSEL R162, R189, R193, !P0 ;  /* 0x000000c1bda27208 */ /* 0x000fe20004000000 */
[----:B------:R-:W-:Y:S01]  /*c0a0*/  FADD R44, R44, R236 ;  /* 0x000000ec2c2c7221 */ /* 0x000fe20000000000 */
[----:B------:R-:W-:Y:S01]  /*c0b0*/  LDS R237, [R8+0x3300] ;  /* 0x0033000008ed7984 */ /* 0x000fe20000000800 */
[----:B------:R-:W-:Y:S03]  /*c0c0*/  HMMA.1688.F32.TF32 R176, R72, R132, R176 ;  /* 0x0000008448b0723c */ /* 0x000fe600000810b0 */
[----:B------:R-:W-:Y:S01]  /*c0d0*/  LDS R132, [R11+0x100] ;  /* 0x000100000b847984 */ /* 0x000fe20000000800 */
[----:B------:R-:W-:-:S03]  /*c0e0*/  FSEL R223, R223, R227, !P0 ;  /* 0x000000e3dfdf7208 */ /* 0x000fc60004000000 */
[----:B------:R-:W-:Y:S01]  /*c0f0*/  LDS R133, [R11+0x1100] ;  /* 0x001100000b857984 */ /* 0x000fe20000000800 */
[-C--:B------:R-:W-:Y:S08]  /*c100*/  HMMA.1688.F32.TF32 R84, R68, R128.reuse, R84 ;  /* 0x000000804454723c */ /* 0x080ff00000081054 */
[----:B------:R-:W-:Y:S01]  /*c110*/  HMMA.1688.F32.TF32 R180, R72, R128, R180 ;  /* 0x0000008048b4723c */ /* 0x000fe200000810b4 */
[----:B------:R-:W-:Y:S04]  /*c120*/  LDS R128, [R12+0x100] ;  /* 0x000100000c807984 */ /* 0x000fe80000000800 */
[----:B------:R-:W-:Y:S03]  /*c130*/  LDS R129, [R12+0x1100] ;  /* 0x001100000c817984 */ /* 0x000fe60000000800 */
[-C--:B------:R-:W-:Y:S01]  /*c140*/  HMMA.1688.F32.TF32 R96, R68, R134.reuse, R96 ;  /* 0x000000864460723c */ /* 0x080fe20000081060 */
[----:B------:R-:W0:Y:S07]  /*c150*/  SHFL.IDX PT, R126, R223, R14, 0x1f ;  /* 0x00001f0edf7e7589 */ /* 0x000e2e00000e0000 */
[----:B------:R-:W-:Y:S01]  /*c160*/  HMMA.1688.F32.TF32 R116, R72, R134, R116 ;  /* 0x000000864874723c */ /* 0x000fe20000081074 */
[----:B------:R-:W-:Y:S04]  /*c170*/  SHFL.IDX PT, R139, R139, R0, 0x1f ;  /* 0x00001f008b8b7589 */ /* 0x000fe800000e0000 */
[----:B------:R-:W-:Y:S02]  /*c180*/  SHFL.IDX PT, R138, R138, R14, 0x1f ;  /* 0x00001f0e8a8a7589 */ /* 0x000fe400000e0000 */
[----:B------:R-:W-:-:S02]  /*c190*/  FSEL R135, R219, R217, !P0 ;  /* 0x000000d9db877208 */ /* 0x000fc40004000000 */
[----:B------:R-:W-:Y:S01]  /*c1a0*/  FSEL R134, R217, R219, !P0 ;  /* 0x000000dbd9867208 */ /* 0x000fe20004000000 */
[----:B------:R-:W-:Y:S04]  /*c1b0*/  SHFL.IDX PT, R144, R144, R0, 0x1f ;  /* 0x00001f0090907589 */ /* 0x000fe800000e0000 */
[----:B------:R-:W-:Y:S04]  /*c1c0*/  SHFL.IDX PT, R135, R135, R0, 0x1f ;  /* 0x00001f0087877589 */ /* 0x000fe800000e0000 */
[----:B------:R-:W1:Y:S04]  /*c1d0*/  SHFL.IDX PT, R134, R134, R14, 0x1f ;  /* 0x00001f0e86867589 */ /* 0x000e6800000e0000 */
[----:B------:R-:W3:Y:S04]  /*c1e0*/  SHFL.IDX PT, R140, R140, R14, 0x1f ;  /* 0x00001f0e8c8c7589 */ /* 0x000ee800000e0000 */
[----:B------:R-:W-:Y:S04]  /*c1f0*/  SHFL.IDX PT, R157, R157, R0, 0x1f ;  /* 0x00001f009d9d7589 */ /* 0x000fe800000e0000 */
[----:B------:R-:W4:Y:S04]  /*c200*/  SHFL.IDX PT, R151, R151, R14, 0x1f ;  /* 0x00001f0e97977589 */ /* 0x000f2800000e0000 */
[----:B------:R-:W-:Y:S04]  /*c210*/  SHFL.IDX PT, R159, R159, R0, 0x1f ;  /* 0x00001f009f9f7589 */ /* 0x000fe800000e0000 */
[----:B------:R-:W2:Y:S04]  /*c220*/  SHFL.IDX PT, R158, R158, R14, 0x1f ;  /* 0x00001f0e9e9e7589 */ /* 0x000ea800000e0000 */
[----:B------:R-:W-:Y:S04]  /*c230*/  SHFL.IDX PT, R161, R161, R0, 0x1f ;  /* 0x00001f00a1a17589 */ /* 0x000fe800000e0000 */
[----:B------:R-:W2:Y:S04]  /*c240*/  SHFL.IDX PT, R160, R160, R14, 0x1f ;  /* 0x00001f0ea0a07589 */ /* 0x000ea800000e0000 */
[----:B------:R-:W-:Y:S04]  /*c250*/  SHFL.IDX PT, R164, R164, R0, 0x1f ;  /* 0x00001f00a4a47589 */ /* 0x000fe800000e0000 */
[----:B------:R-:W2:Y:S01]  /*c260*/  SHFL.IDX PT, R162, R162, R14, 0x1f ;  /* 0x00001f0ea2a27589 */ /* 0x000ea200000e0000 */
[----:B0-----:R-:W-:-:S02]  /*c270*/  SEL R72, R127, R126, !P1 ;  /* 0x0000007e7f487207 */ /* 0x001fc40004800000 */
[----:B-1----:R-:W-:Y:S02]  /*c280*/  SEL R74, R135, R134, !P1 ;  /* 0x00000086874a7207 */ /* 0x002fe40004800000 */
[----:B------:R-:W-:Y:S01]  /*c290*/  SEL R120, R120, R16, !P1 ;  /* 0x0000001078787207 */ /* 0x000fe20004800000 */
[----:B------:R-:W-:Y:S01]  /*c2a0*/  USHF.R.S32.HI UR5, URZ, 0x1, UR5 ;  /* 0x000000013f057899 */ /* 0x000fe20008011405 */
[----:B------:R-:W-:Y:S01]  /*c2b0*/  SEL R73, R139, R138, !P1 ;  /* 0x0000008a8b497207 */ /* 0x000fe20004800000 */
[----:B------:R-:W-:Y:S01]  /*c2c0*/  LDS R16, [R11+0x200] ;  /* 0x000200000b107984 */ /* 0x000fe20000000800 */
[----:B---3--:R-:W-:Y:S02]  /*c2d0*/  SEL R75, R144, R140, !P1 ;  /* 0x0000008c904b7207 */ /* 0x008fe40004800000 */
[----:B----4-:R-:W-:Y:S01]  /*c2e0*/  SEL R68, R157, R151, !P1 ;  /* 0x000000979d447207 */ /* 0x010fe20004800000 */
[----:B------:R-:W-:Y:S01]  /*c2f0*/  LDS R236, [R8+0x2300] ;  /* 0x0023000008ec7984 */ /* 0x000fe20000000800 */
[----:B--2---:R-:W-:-:S02]  /*c300*/  SEL R70, R159, R158, !P1 ;  /* 0x0000009e9f467207 */ /* 0x004fc40004800000 */
[----:B------:R-:W-:Y:S01]  /*c310*/  SEL R69, R161, R160, !P1 ;  /* 0x000000a0a1457207 */ /* 0x000fe20004800000 */
[----:B------:R-:W-:Y:S01]  /*c320*/  HMMA.1688.F32.TF32 R48, R72, R122, R48 ;  /* 0x0000007a4830723c */ /* 0x000fe20000081030 */
[----:B------:R-:W-:-:S07]  /*c330*/  SEL R71, R164, R162, !P1 ;  /* 0x000000a2a4477207 */ /* 0x000fce0004800000 */
[----:B------:R-:W-:Y:S08]  /*c340*/  HMMA.1688.F32.TF32 R96, R72, R152, R96 ;  /* 0x000000984860723c */ /* 0x000ff00000081060 */
[----:B------:R-:W-:Y:S07]  /*c350*/  HMMA.1688.F32.TF32 R108, R68, R122, R108 ;  /* 0x0000007a446c723c */ /* 0x000fee000008106c */
[----:B------:R-:W-:Y:S01]  /*c360*/  SEL R122, R17, R121, !P1 ;  /* 0x00000079117a7207 */ /* 0x000fe20004800000 */
[-C--:B------:R-:W-:Y:S01]  /*c370*/  HMMA.1688.F32.TF32 R112, R72, R146.reuse, R112 ;  /* 0x000000924870723c */ /* 0x080fe20000081070 */
[----:B------:R-:W-:Y:S07]  /*c380*/  LDS R17, [R11+0x1200] ;  /* 0x001200000b117984 */ /* 0x000fee0000000800 */
[----:B------:R-:W-:Y:S01]  /*c390*/  HMMA.1688.F32.TF32 R52, R68, R146, R52 ;  /* 0x000000924434723c */ /* 0x000fe20000081034 */
[----:B------:R-:W-:Y:S04]  /*c3a0*/  LDS R146, [R250+0x200] ;  /* 0x00020000fa927984 */ /* 0x000fe80000000800 */
[----:B------:R-:W-:Y:S03]  /*c3b0*/  LDS R147, [R250+0x1200] ;  /* 0x00120000fa937984 */ /* 0x000fe60000000800 */
[-C--:B------:R-:W-:Y:S08]  /*c3c0*/  HMMA.1688.F32.TF32 R100, R72, R142.reuse, R100 ;  /* 0x0000008e4864723c */ /* 0x080ff00000081064 */
[----:B------:R-:W-:Y:S01]  /*c3d0*/  HMMA.1688.F32.TF32 R80, R68, R142, R80 ;  /* 0x0000008e4450723c */ /* 0x000fe20000081050 */
[----:B------:R-:W-:Y:S04]  /*c3e0*/  LDS R142, [R7.X4+0x4220] ;  /* 0x00422000078e7984 */ /* 0x000fe80000004800 */
[----:B------:R-:W0:Y:S03]  /*c3f0*/  LDS R143, [R7.X4+0x5220] ;  /* 0x00522000078f7984 */ /* 0x000e260000004800 */
[-C--:B------:R-:W-:Y:S08]  /*c400*/  HMMA.1688.F32.TF32 R92, R72, R136.reuse, R92 ;  /* 0x00000088485c723c */ /* 0x080ff0000008105c */
[----:B------:R-:W-:Y:S01]  /*c410*/  HMMA.1688.F32.TF32 R40, R68, R136, R40 ;  /* 0x000000884428723c */ /* 0x000fe20000081028 */
[----:B------:R-:W-:Y:S04]  /*c420*/  LDS R136, [R7.X4+0x4200] ;  /* 0x0042000007887984 */ /* 0x000fe80000004800 */
[----:B------:R-:W1:Y:S03]  /*c430*/  LDS R137, [R7.X4+0x5200] ;  /* 0x0052000007897984 */ /* 0x000e660000004800 */
[-C--:B------:R-:W-:Y:S08]  /*c440*/  HMMA.1688.F32.TF32 R88, R72, R130.reuse, R88 ;  /* 0x000000824858723c */ /* 0x080ff00000081058 */
[----:B------:R-:W-:Y:S01]  /*c450*/  HMMA.1688.F32.TF32 R76, R68, R130, R76 ;  /* 0x00000082444c723c */ /* 0x000fe2000008104c */
[----:B------:R-:W-:Y:S04]  /*c460*/  LDS R130, [R10+0x200] ;  /* 0x000200000a827984 */ /* 0x000fe80000000800 */
[----:B------:R-:W2:Y:S03]  /*c470*/  LDS R131, [R10+0x1200] ;  /* 0x001200000a837984 */ /* 0x000ea60000000800 */
[-C--:B------:R-:W-:Y:S08]  /*c480*/  HMMA.1688.F32.TF32 R104, R72, R132.reuse, R104 ;  /* 0x000000844868723c */ /* 0x080ff00000081068 */
[----:B------:R-:W-:Y:S01]  /*c490*/  HMMA.1688.F32.TF32 R176, R68, R132, R176 ;  /* 0x0000008444b0723c */ /* 0x000fe200000810b0 */
[----:B------:R-:W-:Y:S04]  /*c4a0*/  LDS R132, [R9+0x200] ;  /* 0x0002000009847984 */ /* 0x000fe80000000800 */
[----:B------:R-:W3:Y:S03]  /*c4b0*/  LDS R133, [R9+0x1200] ;  /* 0x0012000009857984 */ /* 0x000ee60000000800 */
[----:B------:R-:W-:Y:S01]  /*c4c0*/  HMMA.1688.F32.TF32 R84, R72, R128, R84 ;  /* 0x000000804854723c */ /* 0x000fe20000081054 */
[----:B------:R-:W-:Y:S04]  /*c4d0*/  LDS R74, [R8+0x200] ;  /* 0x00020000084a7984 */ /* 0x000fe80000000800 */
[----:B------:R-:W4:Y:S04]  /*c4e0*/  LDS R75, [R8+0x1200] ;  /* 0x00120000084b7984 */ /* 0x000f280000000800 */
[----:B------:R-:W-:Y:S04]  /*c4f0*/  LDS R72, [R12+0x200] ;  /* 0x000200000c487984 */ /* 0x000fe80000000800 */
[----:B------:R-:W3:Y:S01]  /*c500*/  LDS R73, [R12+0x1200] ;  /* 0x001200000c497984 */ /* 0x000ee20000000800 */
[----:B------:R-:W-:-:S02]  /*c510*/  SEL R121, R124, R125, !P1 ;  /* 0x0000007d7c797207 */ /* 0x000fc40004800000 */
[----:B------:R-:W-:Y:S01]  /*c520*/  SEL R123, R141, R145, !P1 ;  /* 0x000000918d7b7207 */ /* 0x000fe20004800000 */
[----:B------:R-:W-:Y:S01]  /*c530*/  HMMA.1688.F32.TF32 R116, R68, R152, R116 ;  /* 0x000000984474723c */ /* 0x000fe20000081074 */
[----:B------:R-:W-:Y:S04]  /*c540*/  LDS R124, [R7.X4+0x4320] ;  /* 0x00432000077c7984 */ /* 0x000fe80000004800 */
[----:B------:R-:W-:Y:S03]  /*c550*/  LDS R125, [R7.X4+0x5320] ;  /* 0x00532000077d7984 */ /* 0x000fe60000004800 */
[C---:B0-----:R-:W-:Y:S01]  /*c560*/  HMMA.1688.F32.TF32 R96, R120.reuse, R142, R96 ;  /* 0x0000008e7860723c */ /* 0x041fe20000081060 */
[----:B------:R-:W-:Y:S07]  /*c570*/  LDS R145, [R7.X4+0x7020] ;  /* 0x0070200007917984 */ /* 0x000fee0000004800 */
[C---:B-1----:R-:W-:Y:S08]  /*c580*/  HMMA.1688.F32.TF32 R112, R120.reuse, R136, R112 ;  /* 0x000000887870723c */ /* 0x042ff00000081070 */
[C---:B--2---:R-:W-:Y:S08]  /*c590*/  HMMA.1688.F32.TF32 R100, R120.reuse, R130, R100 ;  /* 0x000000827864723c */ /* 0x044ff00000081064 */
[C---:B------:R-:W-:Y:S08]  /*c5a0*/  HMMA.1688.F32.TF32 R92, R120.reuse, R146, R92 ;  /* 0x00000092785c723c */ /* 0x040ff0000008105c */
[C---:B---3--:R-:W-:Y:S08]  /*c5b0*/  HMMA.1688.F32.TF32 R88, R120.reuse, R132, R88 ;  /* 0x000000847858723c */ /* 0x048ff00000081058 */
[C---:B----4-:R-:W-:Y:S08]  /*c5c0*/  HMMA.1688.F32.TF32 R48, R120.reuse, R74, R48 ;  /* 0x0000004a7830723c */ /* 0x050ff00000081030 */
[C---:B------:R-:W-:Y:S08]  /*c5d0*/  HMMA.1688.F32.TF32 R104, R120.reuse, R72, R104 ;  /* 0x000000487868723c */ /* 0x040ff00000081068 */
[----:B------:R-:W-:Y:S01]  /*c5e0*/  HMMA.1688.F32.TF32 R84, R120, R16, R84 ;  /* 0x000000107854723c */ /* 0x000fe20000081054 */
[----:B------:R-:W-:Y:S04]  /*c5f0*/  LDS R120, [R9+0x300] ;  /* 0x0003000009787984 */ /* 0x000fe80000000800 */
[----:B------:R-:W0:Y:S03]  /*c600*/  LDS R121, [R9+0x1300] ;  /* 0x0013000009797984 */ /* 0x000e260000000800 */
[----:B------:R-:W-:Y:S01]  /*c610*/  HMMA.1688.F32.TF32 R180, R68, R128, R180 ;  /* 0x0000008044b4723c */ /* 0x000fe200000810b4 */
[----:B------:R-:W-:Y:S04]  /*c620*/  LDS R128, [R10+0x300] ;  /* 0x000300000a807984 */ /* 0x000fe80000000800 */
[----:B------:R-:W1:Y:S02]  /*c630*/  LDS R129, [R10+0x1300] ;  /* 0x001300000a817984 */ /* 0x000e640000000800 */
[----:B------:R-:W-:-:S02]  /*c640*/  SEL R68, R148, R149, !P1 ;  /* 0x0000009594447207 */ /* 0x000fc40004800000 */
[----:B------:R-:W-:Y:S01]  /*c650*/  SEL R70, R150, R154, !P1 ;  /* 0x0000009a96467207 */ /* 0x000fe20004800000 */
[----:B------:R-:W-:Y:S01]  /*c660*/  LDS R122, [R250+0x300] ;  /* 0x00030000fa7a7984 */ /* 0x000fe20000000800 */
[----:B------:R-:W-:Y:S02]  /*c670*/  SEL R69, R155, R156, !P1 ;  /* 0x0000009c9b457207 */ /* 0x000fe40004800000 */
[----:B------:R-:W-:Y:S01]  /*c680*/  SEL R71, R163, R165, !P1 ;  /* 0x000000a5a3477207 */ /* 0x000fe20004800000 */
[----:B------:R-:W2:Y:S01]  /*c690*/  LDS R123, [R250+0x1300] ;  /* 0x00130000fa7b7984 */ /* 0x000ea20000000800 */
[----:B------:R-:W-:Y:S01]  /*c6a0*/  FSEL R141, R30, R32, !P0 ;  /* 0x000000201e8d7208 */ /* 0x000fe20004000000 */
[----:B------:R-:W-:Y:S02]  /*c6b0*/  UIADD3 UR43, UR5, 0x1, URZ ;  /* 0x00000001052b7890 */ /* 0x000fe4000fffe03f */
[----:B------:R-:W-:Y:S01]  /*c6c0*/  UIMAD.WIDE UR14, UR5, UR19, UR14 ;  /* 0x00000013050e72a5 */ /* 0x000fe2000f8e020e */
[----:B------:R-:W-:Y:S01]  /*c6d0*/  FADD R45, R45, R44 ;  /* 0x0000002c2d2d7221 */ /* 0x000fe20000000000 */
[C---:B------:R-:W-:Y:S01]  /*c6e0*/  HMMA.1688.F32.TF32 R176, R68.reuse, R72, R176 ;  /* 0x0000004844b0723c */ /* 0x040fe200000810b0 */
[----:B------:R-:W-:Y:S04]  /*c6f0*/  LDS R148, [R250+0x2100] ;  /* 0x00210000fa947984 */ /* 0x000fe80000000800 */
[----:B------:R-:W-:Y:S02]  /*c700*/  LDS R149, [R250+0x3100] ;  /* 0x00310000fa957984 */ /* 0x000fe40000000800 */
[----:B------:R-:W-:Y:S01]  /*c710*/  SEL R72, R126, R127, !P1 ;  /* 0x0000007f7e487207 */ /* 0x000fe20004800000 */
[C---:B------:R-:W-:Y:S01]  /*c720*/  HMMA.1688.F32.TF32 R76, R68.reuse, R132, R76 ;  /* 0x00000084444c723c */ /* 0x040fe2000008104c */
[----:B------:R-:W-:Y:S04]  /*c730*/  LDS R126, [R12+0x300] ;  /* 0x000300000c7e7984 */ /* 0x000fe80000000800 */
[----:B------:R-:W3:Y:S03]  /*c740*/  LDS R127, [R12+0x1300] ;  /* 0x001300000c7f7984 */ /* 0x000ee60000000800 */
[C---:B------:R-:W-:Y:S01]  /*c750*/  HMMA.1688.F32.TF32 R80, R68.reuse, R130, R80 ;  /* 0x000000824450723c */ /* 0x040fe20000081050 */
[----:B------:R-:W-:Y:S04]  /*c760*/  LDS R130, [R7.X4+0x4300] ;  /* 0x0043000007827984 */ /* 0x000fe80000004800 */
[----:B------:R-:W2:Y:S03]  /*c770*/  LDS R131, [R7.X4+0x5300] ;  /* 0x0053000007837984 */ /* 0x000ea60000004800 */
[----:B------:R-:W-:Y:S01]  /*c780*/  HMMA.1688.F32.TF32 R116, R68, R142, R116 ;  /* 0x0000008e4474723c */ /* 0x000fe20000081074 */
[----:B------:R-:W-:-:S07]  /*c790*/  SEL R73, R138, R139, !P1 ;  /* 0x0000008b8a497207 */ /* 0x000fce0004800000 */
[C---:B------:R-:W-:Y:S08]  /*c7a0*/  HMMA.1688.F32.TF32 R40, R68.reuse, R146, R40 ;  /* 0x000000924428723c */ /* 0x040ff00000081028 */
[C---:B------:R-:W-:Y:S08]  /*c7b0*/  HMMA.1688.F32.TF32 R52, R68.reuse, R136, R52 ;  /* 0x000000884434723c */ /* 0x040ff00000081034 */
[C---:B------:R-:W-:Y:S08]  /*c7c0*/  HMMA.1688.F32.TF32 R108, R68.reuse, R74, R108 ;  /* 0x0000004a446c723c */ /* 0x040ff0000008106c */
[----:B------:R-:W-:Y:S01]  /*c7d0*/  HMMA.1688.F32.TF32 R180, R68, R16, R180 ;  /* 0x0000001044b4723c */ /* 0x000fe200000810b4 */
[----:B------:R-:W-:Y:S01]  /*c7e0*/  SEL R74, R134, R135, !P1 ;  /* 0x00000087864a7207 */ /* 0x000fe20004800000 */
[----:B------:R-:W-:Y:S01]  /*c7f0*/  LDS R16, [R8+0x300] ;  /* 0x0003000008107984 */ /* 0x000fe20000000800 */
[----:B------:R-:W-:-:S03]  /*c800*/  SEL R75, R140, R144, !P1 ;  /* 0x000000908c4b7207 */ /* 0x000fc60004800000 */
[----:B------:R-:W1:Y:S01]  /*c810*/  LDS R17, [R8+0x1300] ;  /* 0x0013000008117984 */ /* 0x000e620000000800 */
[----:B------:R-:W-:Y:S02]  /*c820*/  SEL R68, R151, R157, !P1 ;  /* 0x0000009d97447207 */ /* 0x000fe40004800000 */
[----:B------:R-:W-:Y:S01]  /*c830*/  SEL R70, R158, R159, !P1 ;  /* 0x0000009f9e467207 */ /* 0x000fe20004800000 */
[----:B------:R-:W-:Y:S01]  /*c840*/  SHFL.IDX PT, R141, R141, R0, 0x1f ;  /* 0x00001f008d8d7589 */ /* 0x000fe200000e0000 */
[----:B------:R-:W-:Y:S02]  /*c850*/  SEL R69, R160, R161, !P1 ;  /* 0x000000a1a0457207 */ /* 0x000fe40004800000 */
[----:B------:R-:W-:Y:S01]  /*c860*/  SEL R71, R162, R164, !P1 ;  /* 0x000000a4a2477207 */ /* 0x000fe20004800000 */
[----:B0-----:R-:W-:Y:S01]  /*c870*/  HMMA.1688.F32.TF32 R88, R72, R120, R88 ;  /* 0x000000784858723c */ /* 0x001fe20000081058 */
[----:B------:R-:W-:Y:S01]  /*c880*/  LDS R144, [R7.X4+0x6020] ;  /* 0x0060200007907984 */ /* 0x000fe20000004800 */
[----:B------:R-:W-:-:S02]  /*c890*/  FSEL R137, R230, R214, !P0 ;  /* 0x000000d6e6897208 */ /* 0x000fc40004000000 */
[----:B------:R-:W-:Y:S02]  /*c8a0*/  FSEL R136, R214, R230, !P0 ;  /* 0x000000e6d6887208 */ /* 0x000fe40004000000 */
[----:B------:R-:W-:Y:S01]  /*c8b0*/  ISETP.LE.AND P2, PT, R166, UR43, PT ;  /* 0x0000002ba6007c0c */ /* 0x000fe2000bf43270 */
[----:B------:R-:W-:Y:S01]  /*c8c0*/  FADD R46, R46, R45 ;  /* 0x0000002d2e2e7221 */ /* 0x000fe20000000000 */
[----:B------:R-:W-:Y:S01]  /*c8d0*/  HMMA.1688.F32.TF32 R76, R68, R120, R76 ;  /* 0x00000078444c723c */ /* 0x000fe2000008104c */
[----:B------:R-:W-:Y:S04]  /*c8e0*/  LDS R120, [R11+0x300] ;  /* 0x000300000b787984 */ /* 0x000fe80000000800 */
[----:B------:R-:W0:Y:S01]  /*c8f0*/  LDS R121, [R11+0x1300] ;  /* 0x001300000b797984 */ /* 0x000e220000000800 */
[----:B------:R-:W-:-:S02]  /*c900*/  FSEL R139, R208, R204, !P0 ;  /* 0x000000ccd08b7208 */ /* 0x000fc40004000000 */
[-C--:B------:R-:W-:Y:S01]  /*c910*/  HMMA.1688.F32.TF32 R96, R72, R124.reuse, R96 ;  /* 0x0000007c4860723c */ /* 0x080fe20000081060 */
[----:B------:R-:W-:Y:S02]  /*c920*/  FSEL R138, R204, R208, !P0 ;  /* 0x000000d0cc8a7208 */ /* 0x000fe40004000000 */
[----:B------:R-:W-:Y:S02]  /*c930*/  FSEL R133, R22, R24, !P0 ;  /* 0x0000001816857208 */ /* 0x000fe40004000000 */
[----:B------:R-:W-:Y:S01]  /*c940*/  FSEL R132, R24, R22, !P0 ;  /* 0x0000001618847208 */ /* 0x000fe20004000000 */
[----:B------:R-:W-:Y:S01]  /*c950*/  IMAD.U32 R146, RZ, RZ, UR14 ;  /* 0x0000000eff927e24 */ /* 0x000fe2000f8e00ff */
[----:B------:R-:W-:Y:S01]  /*c960*/  FSEL R135, R26, R28, !P0 ;  /* 0x0000001c1a877208 */ /* 0x000fe20004000000 */
[----:B------:R-:W-:Y:S01]  /*c970*/  HMMA.1688.F32.TF32 R116, R68, R124, R116 ;  /* 0x0000007c4474723c */ /* 0x000fe20000081074 */
[----:B------:R-:W-:Y:S01]  /*c980*/  FSEL R134, R28, R26, !P0 ;  /* 0x0000001a1c867208 */ /* 0x000fe20004000000 */
[----:B------:R-:W-:Y:S01]  /*c990*/  IMAD.U32 R147, RZ, RZ, UR15 ;  /* 0x0000000fff937e24 */ /* 0x000fe2000f8e00ff */
[----:B------:R-:W-:Y:S01]  /*c9a0*/  FSEL R140, R32, R30, !P0 ;  /* 0x0000001e208c7208 */ /* 0x000fe20004000000 */
[----:B------:R-:W4:Y:S03]  /*c9b0*/  LDL R151, [R1+0x134] ;  /* 0x0001340001977983 */ /* 0x000f260000100800 */
[----:B------:R-:W-:Y:S01]  /*c9c0*/  FSEL R125, R210, R206, !P0 ;  /* 0x000000ced27d7208 */ /* 0x000fe20004000000 */
[-C--:B-1----:R-:W-:Y:S01]  /*c9d0*/  HMMA.1688.F32.TF32 R100, R72, R128.reuse, R100 ;  /* 0x000000804864723c */ /* 0x082fe20000081064 */
[----:B------:R-:W-:Y:S01]  /*c9e0*/  FSEL R124, R206, R210, !P0 ;  /* 0x000000d2ce7c7208 */ /* 0x000fe20004000000 */
[----:B------:R-:W-:Y:S01]  /*c9f0*/  UMOV UR5, URZ ;  /* 0x0000003f00057c82 */ /* 0x000fe20008000000 */
[----:B------:R-:W-:Y:S04]  /*ca00*/  LDS R142, [R10+0x2000] ;  /* 0x002000000a8e7984 */ /* 0x000fe80000000800 */
[----:B------:R-:W-:Y:S01]  /*ca10*/  LDS R143, [R10+0x3000] ;  /* 0x003000000a8f7984 */ /* 0x000fe20000000800 */
[----:B------:R-:W-:Y:S08]  /*ca20*/  HMMA.1688.F32.TF32 R80, R68, R128, R80 ;  /* 0x000000804450723c */ /* 0x000ff00000081050 */
[----:B--2---:R-:W-:Y:S01]  /*ca30*/  HMMA.1688.F32.TF32 R92, R72, R122, R92 ;  /* 0x0000007a485c723c */ /* 0x004fe2000008105c */
[----:B------:R-:W-:-:S07]  /*ca40*/  FSEL R129, R228, R212, !P0 ;  /* 0x000000d4e4817208 */ /* 0x000fce0004000000 */
[----:B------:R-:W-:Y:S01]  /*ca50*/  HMMA.1688.F32.TF32 R40, R68, R122, R40 ;  /* 0x0000007a4428723c */ /* 0x000fe20000081028 */
[----:B------:R-:W-:Y:S01]  /*ca60*/  FSEL R128, R212, R228, !P0 ;  /* 0x000000e4d4807208 */ /* 0x000fe20004000000 */
[----:B------:R-:W-:Y:S04]  /*ca70*/  SHFL.IDX PT, R137, R137, R0, 0x1f ;  /* 0x00001f0089897589 */ /* 0x000fe800000e0000 */
[----:B------:R-:W1:Y:S01]  /*ca80*/  SHFL.IDX PT, R136, R136, R14, 0x1f ;  /* 0x00001f0e88887589 */ /* 0x000e6200000e0000 */
[----:B------:R-:W-:Y:S02]  /*ca90*/  FSEL R122, R34, R20, !P0 ;  /* 0x00000014227a7208 */ /* 0x000fe40004000000 */
[----:B------:R-:W-:Y:S01]  /*caa0*/  FSEL R20, R20, R34, !P0 ;  /* 0x0000002214147208 */ /* 0x000fe20004000000 */
[-C--:B---3--:R-:W-:Y:S01]  /*cab0*/  HMMA.1688.F32.TF32 R104, R72, R126.reuse, R104 ;  /* 0x0000007e4868723c */ /* 0x088fe20000081068 */
[----:B------:R-:W-:Y:S04]  /*cac0*/  SHFL.IDX PT, R125, R125, R0, 0x1f ;  /* 0x00001f007d7d7589 */ /* 0x000fe800000e0000 */
[----:B------:R-:W2:Y:S03]  /*cad0*/  SHFL.IDX PT, R124, R124, R14, 0x1f ;  /* 0x00001f0e7c7c7589 */ /* 0x000ea600000e0000 */
[----:B------:R-:W-:Y:S01]  /*cae0*/  HMMA.1688.F32.TF32 R176, R68, R126, R176 ;  /* 0x0000007e44b0723c */ /* 0x000fe200000810b0 */
[----:B------:R-:W-:Y:S04]  /*caf0*/  SHFL.IDX PT, R129, R129, R0, 0x1f ;  /* 0x00001f0081817589 */ /* 0x000fe800000e0000 */
[----:B------:R-:W3:Y:S04]  /*cb00*/  SHFL.IDX PT, R128, R128, R14, 0x1f ;  /* 0x00001f0e80807589 */ /* 0x000ee800000e0000 */
[----:B------:R-:W-:Y:S04]  /*cb10*/  SHFL.IDX PT, R139, R139, R0, 0x1f ;  /* 0x00001f008b8b7589 */ /* 0x000fe800000e0000 */
[----:B------:R-:W0:Y:S04]  /*cb20*/  SHFL.IDX PT, R138, R138, R14, 0x1f ;  /* 0x00001f0e8a8a7589 */ /* 0x000e2800000e0000 */
[----:B------:R-:W-:Y:S04]  /*cb30*/  SHFL.IDX PT, R127, R122, R0, 0x1f ;  /* 0x00001f007a7f7589 */ /* 0x000fe800000e0000 */
[----:B------:R-:W0:Y:S04]  /*cb40*/  SHFL.IDX PT, R126, R20, R14, 0x1f ;  /* 0x00001f0e147e7589 */ /* 0x000e2800000e0000 */
[----:B------:R-:W-:Y:S04]  /*cb50*/  SHFL.IDX PT, R133, R133, R0, 0x1f ;  /* 0x00001f0085857589 */ /* 0x000fe800000e0000 */
[----:B------:R-:W0:Y:S04]  /*cb60*/  SHFL.IDX PT, R132, R132, R14, 0x1f ;  /* 0x00001f0e84847589 */ /* 0x000e2800000e0000 */
[----:B------:R-:W-:Y:S04]  /*cb70*/  SHFL.IDX PT, R135, R135, R0, 0x1f ;  /* 0x00001f0087877589 */ /* 0x000fe800000e0000 */
[----:B------:R-:W0:Y:S04]  /*cb80*/  SHFL.IDX PT, R134, R134, R14, 0x1f ;  /* 0x00001f0e86867589 */ /* 0x000e2800000e0000 */
[----:B------:R-:W0:Y:S01]  /*cb90*/  SHFL.IDX PT, R140, R140, R14, 0x1f ;  /* 0x00001f0e8c8c7589 */ /* 0x000e2200000e0000 */
[-C--:B------:R-:W-:Y:S03]  /*cba0*/  HMMA.1688.F32.TF32 R112, R72, R130.reuse, R112 ;  /* 0x000000824870723c */ /* 0x080fe60000081070 */
[----:B------:R-:W4:Y:S04]  /*cbb0*/  LDL.LU R198, [R1+0x20] ;  /* 0x0000200001c67983 */ /* 0x000f280000300800 */
[----:B------:R-:W4:Y:S01]  /*cbc0*/  LDL.LU R232, [R1+0x28] ;  /* 0x0000280001e87983 */ /* 0x000f220000300800 */
[----:B------:R-:W-:Y:S03]  /*cbd0*/  HMMA.1688.F32.TF32 R52, R68, R130, R52 ;  /* 0x000000824434723c */ /* 0x000fe60000081034 */
[----:B------:R-:W4:Y:S04]  /*cbe0*/  LDL.LU R220, [R1+0x24] ;  /* 0x0000240001dc7983 */ /* 0x000f280000300800 */
[----:B------:R-:W4:Y:S01]  /*cbf0*/  LDL.LU R216, [R1+0x38] ;  /* 0x0000380001d87983 */ /* 0x000f220000300800 */
[-C--:B------:R-:W-:Y:S03]  /*cc00*/  HMMA.1688.F32.TF32 R48, R72, R16.reuse, R48 ;  /* 0x000000104830723c */ /* 0x080fe60000081030 */
[----:B------:R-:W4:Y:S04]  /*cc10*/  LDL.LU R222, [R1+0x34] ;  /* 0x0000340001de7983 */ /* 0x000f280000300800 */
[----:B------:R-:W4:Y:S01]  /*cc20*/  LDL.LU R192, [R1+0x30] ;  /* 0x0000300001c07983 */ /* 0x000f220000300800 */
[----:B------:R-:W-:Y:S03]  /*cc30*/  HMMA.1688.F32.TF32 R108, R68, R16, R108 ;  /* 0x00000010446c723c */ /* 0x000fe6000008106c */
[----:B------:R-:W4:Y:S04]  /*cc40*/  LDL.LU R200, [R1+0x2c] ;  /* 0x00002c0001c87983 */ /* 0x000f280000300800 */
[----:B------:R-:W4:Y:S01]  /*cc50*/  LDL.LU R194, [R1+0xc4] ;  /* 0x0000c40001c27983 */ /* 0x000f220000300800 */
[-C--:B0-----:R-:W-:Y:S03]  /*cc60*/  HMMA.1688.F32.TF32 R84, R72, R120.reuse, R84 ;  /* 0x000000784854723c */ /* 0x081fe60000081054 */
[----:B------:R-:W4:Y:S04]  /*cc70*/  LDL.LU R202, [R1+0xc0] ;  /* 0x0000c00001ca7983 */ /* 0x000f280000300800 */
[----:B-1----:R-:W-:Y:S01]  /*cc80*/  SEL R72, R137, R136, !P1 ;  /* 0x0000008889487207 */ /* 0x002fe20004800000 */
[----:B------:R-:W-:Y:S01]  /*cc90*/  HMMA.1688.F32.TF32 R180, R68, R120, R180 ;  /* 0x0000007844b4723c */ /* 0x000fe200000810b4 */
[----:B--2---:R-:W-:Y:S01]  /*cca0*/  SEL R74, R125, R124, !P1 ;  /* 0x0000007c7d4a7207 */ /* 0x004fe20004800000 */
[----:B------:R-:W2:Y:S01]  /*ccb0*/  LDL.LU R234, [R1+0xbc] ;  /* 0x0000bc0001ea7983 */ /* 0x000ea20000300800 */
[----:B---3--:R-:W-:-:S02]  /*ccc0*/  SEL R73, R129, R128, !P1 ;  /* 0x0000008081497207 */ /* 0x008fc40004800000 */
[----:B------:R-:W-:Y:S01]  /*ccd0*/  SEL R75, R139, R138, !P1 ;  /* 0x0000008a8b4b7207 */ /* 0x000fe20004800000 */
[----:B------:R-:W3:Y:S01]  /*cce0*/  LDL.LU R224, [R1+0xb8] ;  /* 0x0000b80001e07983 */ /* 0x000ee20000300800 */
[----:B------:R-:W-:Y:S02]  /*ccf0*/  SEL R68, R127, R126, !P1 ;  /* 0x0000007e7f447207 */ /* 0x000fe40004800000 */
[----:B------:R-:W-:Y:S01]  /*cd00*/  SEL R70, R133, R132, !P1 ;  /* 0x0000008485467207 */ /* 0x000fe20004800000 */
[----:B------:R-:W2:Y:S01]  /*cd10*/  LDL.LU R218, [R1+0xb4] ;  /* 0x0000b40001da7983 */ /* 0x000ea20000300800 */
[----:B------:R-:W-:Y:S02]  /*cd20*/  SEL R69, R135, R134, !P1 ;  /* 0x0000008687457207 */ /* 0x000fe40004800000 */
[----:B------:R-:W-:Y:S01]  /*cd30*/  SEL R71, R141, R140, !P1 ;  /* 0x0000008c8d477207 */ /* 0x000fe20004800000 */
[-C--:B------:R-:W-:Y:S01]  /*cd40*/  HMMA.1688.F32.TF32 R112, R72, R144.reuse, R112 ;  /* 0x000000904870723c */ /* 0x080fe20000081070 */
[----:B------:R-:W2:Y:S04]  /*cd50*/  LDL.LU R226, [R1+0xb0] ;  /* 0x0000b00001e27983 */ /* 0x000ea80000300800 */
[----:B------:R-:W2:Y:S03]  /*cd60*/  LDL.LU R166, [R1+0xac] ;  /* 0x0000ac0001a67983 */ /* 0x000ea60000300800 */
[----:B------:R-:W-:Y:S01]  /*cd70*/  HMMA.1688.F32.TF32 R52, R68, R144, R52 ;  /* 0x000000904434723c */ /* 0x000fe20000081034 */
[----:B------:R0:W2:Y:S04]  /*cd80*/  LDG.E.EL R144, [R146.64] ;  /* 0x0000001092907981 */ /* 0x0000a8000c2e1900 */
[----:B------:R0:W3:Y:S04]  /*cd90*/  @!P2 LDG.E.EL R145, [R146.64+0x4] ;  /* 0x000004109291a981 */ /* 0x0000e8000c2e1900 */
[----:B------:R-:W3:Y:S04]  /*cda0*/  LDL.LU R167, [R1+0xa8] ;  /* 0x0000a80001a77983 */ /* 0x000ee80000300800 */
[----:B------:R-:W4:Y:S04]  /*cdb0*/  LDL.LU R168, [R1+0xa4] ;  /* 0x0000a40001a87983 */ /* 0x000f280000300800 */
[----:B------:R-:W4:Y:S04]  /*cdc0*/  LDL.LU R169, [R1+0xa0] ;  /* 0x0000a00001a97983 */ /* 0x000f280000300800 */
[----:B------:R-:W4:Y:S04]  /*cdd0*/  LDL.LU R170, [R1+0x9c] ;  /* 0x00009c0001aa7983 */ /* 0x000f280000300800 */
[----:B------:R-:W4:Y:S04]  /*cde0*/  LDL.LU R171, [R1+0x98] ;  /* 0x0000980001ab7983 */ /* 0x000f280000300800 */
[----:B------:R-:W4:Y:S04]  /*cdf0*/  LDL.LU R172, [R1+0x94] ;  /* 0x0000940001ac7983 */ /* 0x000f280000300800 */
[----:B------:R-:W4:Y:S04]  /*ce00*/  LDL.LU R173, [R1+0x90] ;  /* 0x0000900001ad7983 */ /* 0x000f280000300800 */
[----:B------:R-:W4:Y:S04]  /*ce10*/  LDL.LU R150, [R1+0x110] ;  /* 0x0001100001967983 */ /* 0x000f280000300800 */
[----:B------:R-:W4:Y:S04]  /*ce20*/  LDL.LU R174, [R1+0x8c] ;  /* 0x00008c0001ae7983 */ /* 0x000f280000300800 */
[----:B------:R-:W-:Y:S04]  /*ce30*/  STL [R1+0x1c], R241 ;  /* 0x00001cf101007387 */ /* 0x000fe80000100800 */
[----:B------:R-:W4:Y:S01]  /*ce40*/  LDL.LU R175, [R1+0x88] ;  /* 0x0000880001af7983 */ /* 0x000f220000300800 */
[----:B------:R-:W-:Y:S01]  /*ce50*/  FADD R47, R47, R46 ;  /* 0x0000002e2f2f7221 */ /* 0x000fe20000000000 */
[----:B------:R-:W-:-:S02]  /*ce60*/  ULOP3.LUT UR14, UR13, 0x1, URZ, 0xc0, !UPT ;  /* 0x000000010d0e7892 */ /* 0x000fc4000f8ec03f */
[----:B------:R-:W-:Y:S01]  /*ce70*/  LDS R16, [R7.X4+0x6000] ;  /* 0x0060000007107984 */ /* 0x000fe20000004800 */
[----:B------:R-:W-:-:S03]  /*ce80*/  FADD R56, R56, R47 ;  /* 0x0000002f38387221 */ /* 0x000fc60000000000 */
[----:B------:R-:W1:Y:S01]  /*ce90*/  LDS R17, [R7.X4+0x7000] ;  /* 0x0070000007117984 */ /* 0x000e620000004800 */
[----:B------:R-:W-:-:S03]  /*cea0*/  FADD R57, R57, R56 ;  /* 0x0000003839397221 */ /* 0x000fc60000000000 */
[----:B------:R-:W-:Y:S01]  /*ceb0*/  LDS R130, [R250+0x2000] ;  /* 0x00200000fa827984 */ /* 0x000fe20000000800 */
[----:B------:R-:W-:-:S03]  /*cec0*/  FADD R58, R58, R57 ;  /* 0x000000393a3a7221 */ /* 0x000fc60000000000 */
[----:B------:R-:W1:Y:S01]  /*ced0*/  LDS R131, [R250+0x3000] ;  /* 0x00300000fa837984 */ /* 0x000e620000000800 */
        /* <DEDUP_REMOVED lines=8> */
[----:B------:R-:W-:Y:S01]  /*cf60*/  FADD R63, R63, R62 ;  /* 0x0000003e3f3f7221 */ /* 0x000fe20000000000 */
[-C--:B------:R-:W-:Y:S01]  /*cf70*/  HMMA.1688.F32.TF32 R92, R72, R142.reuse, R92 ;  /* 0x0000008e485c723c */ /* 0x080fe2000008105c */
[----:B------:R-:W-:Y:S01]  /*cf80*/  FSEL R26, R231, R215, !P0 ;  /* 0x000000d7e71a7208 */ /* 0x000fe20004000000 */
[----:B0-----:R-:W-:Y:S01]  /*cf90*/  LDS R146, [R7.X4+0x6120] ;  /* 0x0061200007927984 */ /* 0x001fe20000004800 */
[----:B------:R-:W-:Y:S01]  /*cfa0*/  FADD R64, R64, R63 ;  /* 0x0000003f40407221 */ /* 0x000fe20000000000 */
[----:B------:R-:W-:Y:S02]  /*cfb0*/  FSEL R20, R209, R205, !P0 ;  /* 0x000000cdd1147208 */ /* 0x000fe40004000000 */
[----:B------:R-:W-:Y:S01]  /*cfc0*/  FSEL R22, R35, R21, !P0 ;  /* 0x0000001523167208 */ /* 0x000fe20004000000 */
[----:B------:R-:W-:Y:S01]  /*cfd0*/  FADD R65, R65, R64 ;  /* 0x0000004041417221 */ /* 0x000fe20000000000 */
[----:B------:R-:W-:Y:S01]  /*cfe0*/  HMMA.1688.F32.TF32 R40, R68, R142, R40 ;  /* 0x0000008e4428723c */ /* 0x000fe20000081028 */
[----:B------:R-:W-:Y:S01]  /*cff0*/  USHF.L.U32 UR15, UR14, 0x6, URZ ;  /* 0x000000060e0f7899 */ /* 0x000fe2000800063f */
[----:B------:R-:W-:Y:S01]  /*d000*/  LDS R142, [R7.X4+0x6100] ;  /* 0x00610000078e7984 */ /* 0x000fe20000004800 */
[----:B------:R-:W-:-:S03]  /*d010*/  FADD R66, R66, R65 ;  /* 0x0000004142427221 */ /* 0x000fc60000000000 */
[----:B------:R-:W-:Y:S01]  /*d020*/  LDS R143, [R7.X4+0x7100] ;  /* 0x00710000078f7984 */ /* 0x000fe20000004800 */
[----:B------:R-:W-:Y:S01]  /*d030*/  FADD R67, R67, R66 ;  /* 0x0000004243437221 */ /* 0x000fe20000000000 */
[----:B------:R-:W-:Y:S02]  /*d040*/  FSEL R24, R23, R25, !P0 ;  /* 0x0000001917187208 */ /* 0x000fe40004000000 */
[----:B------:R-:W-:Y:S01]  /*d050*/  FSEL R28, R27, R29, !P0 ;  /* 0x0000001d1b1c7208 */ /* 0x000fe20004000000 */
[----:B------:R-:W-:Y:S01]  /*d060*/  FADD R184, R184, R67 ;  /* 0x00000043b8b87221 */ /* 0x000fe20000000000 */
[----:B------:R-:W-:Y:S01]  /*d070*/  FSEL R32, R31, R33, !P0 ;  /* 0x000000211f207208 */ /* 0x000fe20004000000 */
[----:B------:R-:W-:Y:S02]  /*d080*/  LDS R147, [R7.X4+0x7120] ;  /* 0x0071200007937984 */ /* 0x000fe40000004800 */
[----:B------:R-:W-:-:S04]  /*d090*/  FADD R185, R185, R184 ;  /* 0x000000b8b9b97221 */ /* 0x000fc80000000000 */
[----:B------:R-:W-:-:S04]  /*d0a0*/  FADD R186, R186, R185 ;  /* 0x000000b9baba7221 */ /* 0x000fc80000000000 */
[----:B------:R-:W-:-:S04]  /*d0b0*/  FADD R187, R187, R186 ;  /* 0x000000babbbb7221 */ /* 0x000fc80000000000 */
[----:B------:R-:W-:Y:S01]  /*d0c0*/  FADD R36, R36, R187 ;  /* 0x000000bb24247221 */ /* 0x000fe20000000000 */
[----:B------:R-:W-:-:S03]  /*d0d0*/  ULOP3.LUT UR15, UR15, 0x40, URZ, 0x3c, !UPT ;  /* 0x000000400f0f7892 */ /* 0x000fc6000f8e3c3f */
[----:B------:R-:W-:-:S04]  /*d0e0*/  FADD R37, R37, R36 ;  /* 0x0000002425257221 */ /* 0x000fc80000000000 */
[----:B------:R-:W-:-:S04]  /*d0f0*/  FADD R38, R38, R37 ;  /* 0x0000002526267221 */ /* 0x000fc80000000000 */
[----:B------:R-:W-:Y:S01]  /*d100*/  FADD R39, R39, R38 ;  /* 0x0000002627277221 */ /* 0x000fe20000000000 */
[----:B--2---:R-:W0:Y:S08]  /*d110*/  R2UR UR43, R144 ;  /* 0x00000000902b73c2 */ /* 0x004e3000000e0000 */
[----:B---3--:R-:W0:Y:S02]  /*d120*/  @!P2 R2UR UR5, R145 ;  /* 0x000000009105a3c2 */ /* 0x008e2400000e0000 */
[----:B0-----:R-:W-:-:S04]  /*d130*/  UIADD3 UR5, -UR43, UR5, URZ ;  /* 0x000000052b057290 */ /* 0x001fc8000fffe13f */
[----:B------:R-:W-:-:S04]  /*d140*/  ULEA UR5, UR5, 0xffffffc0, 0x7 ;  /* 0xffffffc005057891 */ /* 0x000fc8000f8e383f */
[----:B------:R-:W-:Y:S01]  /*d150*/  UIMAD UR5, UR14, UR5, UR15 ;  /* 0x000000050e0572a4 */ /* 0x000fe2000f8e020f */
[----:B----4-:R-:W-:-:S05]  /*d160*/  FFMA R150, R240, R150, R39 ;  /* 0x00000096f0967223 */ /* 0x010fca0000000027 */
[----:B------:R-:W-:Y:S02]  /*d170*/  IADD3 R198, R198, UR5, RZ ;  /* 0x00000005c6c67c10 */ /* 0x000fe4000fffe0ff */
[----:B------:R-:W-:Y:S02]  /*d180*/  IADD3 R232, R232, UR5, RZ ;  /* 0x00000005e8e87c10 */ /* 0x000fe4000fffe0ff */
[----:B------:R-:W-:Y:S01]  /*d190*/  IADD3 R220, R220, UR5, RZ ;  /* 0x00000005dcdc7c10 */ /* 0x000fe2000fffe0ff */
[----:B------:R-:W-:Y:S01]  /*d1a0*/  STL [R1+0x110], R150 ;  /* 0x0001109601007387 */ /* 0x000fe20000100800 */
[----:B------:R-:W-:Y:S02]  /*d1b0*/  IADD3 R216, R216, UR5, RZ ;  /* 0x00000005d8d87c10 */ /* 0x000fe4000fffe0ff */
[----:B------:R-:W-:Y:S01]  /*d1c0*/  IADD3 R222, R222, UR5, RZ ;  /* 0x00000005dede7c10 */ /* 0x000fe2000fffe0ff */
[----:B------:R-:W-:Y:S01]  /*d1d0*/  STL [R1+0x20], R198 ;  /* 0x000020c601007387 */ /* 0x000fe20000100800 */
[----:B------:R-:W-:-:S02]  /*d1e0*/  IADD3 R192, R192, UR5, RZ ;  /* 0x00000005c0c07c10 */ /* 0x000fc4000fffe0ff */
[----:B------:R-:W-:Y:S01]  /*d1f0*/  IADD3 R200, R200, UR5, RZ ;  /* 0x00000005c8c87c10 */ /* 0x000fe2000fffe0ff */
[----:B------:R-:W-:Y:S01]  /*d200*/  STL [R1+0x28], R232 ;  /* 0x000028e801007387 */ /* 0x000fe20000100800 */
[----:B------:R-:W-:Y:S02]  /*d210*/  IADD3 R194, R194, UR5, RZ ;  /* 0x00000005c2c27c10 */ /* 0x000fe4000fffe0ff */
[----:B------:R-:W-:Y:S01]  /*d220*/  IADD3 R202, R202, UR5, RZ ;  /* 0x00000005caca7c10 */ /* 0x000fe2000fffe0ff */
[----:B------:R-:W-:Y:S01]  /*d230*/  STL [R1+0x24], R220 ;  /* 0x000024dc01007387 */ /* 0x000fe20000100800 */
[----:B------:R-:W-:-:S03]  /*d240*/  IADD3 R234, R234, UR5, RZ ;  /* 0x00000005eaea7c10 */ /* 0x000fc6000fffe0ff */
        /* <DEDUP_REMOVED lines=20> */
[----:B------:R-:W-:Y:S04]  /*d390*/  STL [R1+0xac], R166 ;  /* 0x0000aca601007387 */ /* 0x000fe80000100800 */
[----:B------:R0:W-:Y:S01]  /*d3a0*/  STL [R1+0xa8], R167 ;  /* 0x0000a8a701007387 */ /* 0x0001e20000100800 */
[----:B------:R-:W-:-:S03]  /*d3b0*/  IADD3 R173, R173, UR5, RZ ;  /* 0x00000005adad7c10 */ /* 0x000fc6000fffe0ff */
[----:B------:R2:W-:Y:S04]  /*d3c0*/  STL [R1+0xa4], R168 ;  /* 0x0000a4a801007387 */ /* 0x0005e80000100800 */
[----:B------:R3:W-:Y:S01]  /*d3d0*/  STL [R1+0xa0], R169 ;  /* 0x0000a0a901007387 */ /* 0x0007e20000100800 */
[----:B------:R-:W-:-:S03]  /*d3e0*/  IADD3 R174, R174, UR5, RZ ;  /* 0x00000005aeae7c10 */ /* 0x000fc6000fffe0ff */
[----:B0-----:R-:W4:Y:S04]  /*d3f0*/  LDL.LU R167, [R1+0x6c] ;  /* 0x00006c0001a77983 */ /* 0x001f280000300800 */
[----:B------:R0:W-:Y:S01]  /*d400*/  STL [R1+0x9c], R170 ;  /* 0x00009caa01007387 */ /* 0x0001e20000100800 */
[----:B------:R-:W-:-:S03]  /*d410*/  IADD3 R175, R175, UR5, RZ ;  /* 0x00000005afaf7c10 */ /* 0x000fc6000fffe0ff */
[----:B------:R0:W-:Y:S01]  /*d420*/  STL [R1+0x98], R171 ;  /* 0x000098ab01007387 */ /* 0x0001e20000100800 */
[----:B------:R-:W-:-:S03]  /*d430*/  IADD3 R246, R246, UR5, RZ ;  /* 0x00000005f6f67c10 */ /* 0x000fc6000fffe0ff */
[----:B------:R-:W-:Y:S04]  /*d440*/  STL [R1+0x94], R172 ;  /* 0x000094ac01007387 */ /* 0x000fe80000100800 */
[----:B--2---:R-:W2:Y:S04]  /*d450*/  LDL.LU R168, [R1+0x68] ;  /* 0x0000680001a87983 */ /* 0x004ea80000300800 */
[----:B---3--:R-:W3:Y:S04]  /*d460*/  LDL.LU R169, [R1+0x64] ;  /* 0x0000640001a97983 */ /* 0x008ee80000300800 */
[----:B------:R-:W-:Y:S01]  /*d470*/  STL [R1+0x90], R173 ;  /* 0x000090ad01007387 */ /* 0x000fe20000100800 */
[----:B------:R-:W-:-:S03]  /*d480*/  IADD3 R247, R247, UR5, RZ ;  /* 0x00000005f7f77c10 */ /* 0x000fc6000fffe0ff */
[----:B0-----:R-:W3:Y:S04]  /*d490*/  LDL.LU R170, [R1+0x60] ;  /* 0x0000600001aa7983 */ /* 0x001ee80000300800 */
[----:B------:R-:W-:Y:S04]  /*d4a0*/  STL [R1+0x8c], R174 ;  /* 0x00008cae01007387 */ /* 0x000fe80000100800 */
[----:B------:R-:W3:Y:S04]  /*d4b0*/  LDL.LU R171, [R1+0x58] ;  /* 0x0000580001ab7983 */ /* 0x000ee80000300800 */
[----:B------:R-:W-:Y:S04]  /*d4c0*/  STL [R1+0x88], R175 ;  /* 0x000088af01007387 */ /* 0x000fe80000100800 */
[----:B------:R0:W-:Y:S04]  /*d4d0*/  STL [R1+0x84], R246 ;  /* 0x000084f601007387 */ /* 0x0001e80000100800 */
[----:B0-----:R-:W3:Y:S04]  /*d4e0*/  LDL.LU R246, [R1+0x170] ;  /* 0x0001700001f67983 */ /* 0x001ee80000300800 */
[----:B------:R-:W3:Y:S04]  /*d4f0*/  LDL.LU R172, [R1+0x54] ;  /* 0x0000540001ac7983 */ /* 0x000ee80000300800 */
[----:B------:R-:W3:Y:S04]  /*d500*/  LDL.LU R173, [R1+0x50] ;  /* 0x0000500001ad7983 */ /* 0x000ee80000300800 */
[----:B------:R0:W-:Y:S04]  /*d510*/  STL [R1+0x80], R247 ;  /* 0x000080f701007387 */ /* 0x0001e80000100800 */
[----:B0-----:R-:W3:Y:S01]  /*d520*/  LDL.LU R247, [R1+0x16c] ;  /* 0x00016c0001f77983 */ /* 0x001ee20000300800 */
[----:B------:R-:W-:-:S02]  /*d530*/  IADD3 R249, R249, UR5, RZ ;  /* 0x00000005f9f97c10 */ /* 0x000fc4000fffe0ff */
[----:B------:R-:W-:Y:S01]  /*d540*/  IADD3 R248, R248, UR5, RZ ;  /* 0x00000005f8f87c10 */ /* 0x000fe2000fffe0ff */
[----:B------:R-:W3:Y:S04]  /*d550*/  LDL.LU R174, [R1+0x4c] ;  /* 0x00004c0001ae7983 */ /* 0x000ee80000300800 */
[----:B------:R-:W-:Y:S04]  /*d560*/  STL [R1+0x7c], R249 ;  /* 0x00007cf901007387 */ /* 0x000fe80000100800 */
[----:B------:R-:W3:Y:S04]  /*d570*/  LDL.LU R175, [R1+0x10c] ;  /* 0x00010c0001af7983 */ /* 0x000ee80000300800 */
[----:B------:R0:W-:Y:S01]  /*d580*/  STL [R1+0x78], R248 ;  /* 0x000078f801007387 */ /* 0x0001e20000100800 */
[----:B------:R-:W-:-:S03]  /*d590*/  IADD3 R2, R2, UR5, RZ ;  /* 0x0000000502027c10 */ /* 0x000fc6000fffe0ff */
[----:B0-----:R-:W3:Y:S04]  /*d5a0*/  LDL.LU R248, [R1+0x108] ;  /* 0x0001080001f87983 */ /* 0x001ee80000300800 */
[----:B------:R-:W3:Y:S01]  /*d5b0*/  LDL.LU R249, [R1+0x104] ;  /* 0x0001040001f97983 */ /* 0x000ee20000300800 */
[----:B----4-:R-:W-:Y:S02]  /*d5c0*/  IADD3 R167, R167, UR5, RZ ;  /* 0x00000005a7a77c10 */ /* 0x010fe4000fffe0ff */
[----:B--2---:R-:W-:Y:S02]  /*d5d0*/  IADD3 R168, R168, UR5, RZ ;  /* 0x00000005a8a87c10 */ /* 0x004fe4000fffe0ff */
[----:B---3--:R-:W-:Y:S02]  /*d5e0*/  IADD3 R169, R169, UR5, RZ ;  /* 0x00000005a9a97c10 */ /* 0x008fe4000fffe0ff */
[----:B------:R-:W-:-:S02]  /*d5f0*/  IADD3 R170, R170, UR5, RZ ;  /* 0x00000005aaaa7c10 */ /* 0x000fc4000fffe0ff */
[----:B------:R-:W-:-:S05]  /*d600*/  IADD3 R246, R246, UR5, RZ ;  /* 0x00000005f6f67c10 */ /* 0x000fca000fffe0ff */
[----:B------:R0:W-:Y:S04]  /*d610*/  STL [R1+0x74], R246 ;  /* 0x000074f601007387 */ /* 0x0001e80000100800 */
[----:B0-----:R-:W2:Y:S01]  /*d620*/  LDL.LU R246, [R1+0x100] ;  /* 0x0001000001f67983 */ /* 0x001ea20000300800 */
[----:B------:R-:W-:-:S05]  /*d630*/  IADD3 R247, R247, UR5, RZ ;  /* 0x00000005f7f77c10 */ /* 0x000fca000fffe0ff */
[----:B------:R0:W-:Y:S04]  /*d640*/  STL [R1+0x70], R247 ;  /* 0x000070f701007387 */ /* 0x0001e80000100800 */
[----:B0-----:R-:W3:Y:S04]  /*d650*/  LDL.LU R247, [R1+0xf0] ;  /* 0x0000f00001f77983 */ /* 0x001ee80000300800 */
[----:B------:R-:W-:Y:S04]  /*d660*/  STL [R1+0x6c], R167 ;  /* 0x00006ca701007387 */ /* 0x000fe80000100800 */
[----:B------:R-:W-:Y:S04]  /*d670*/  STL [R1+0x68], R168 ;  /* 0x000068a801007387 */ /* 0x000fe80000100800 */
[----:B------:R-:W-:Y:S04]  /*d680*/  STL [R1+0x64], R169 ;  /* 0x000064a901007387 */ /* 0x000fe80000100800 */
[----:B------:R0:W-:Y:S04]  /*d690*/  STL [R1+0x5c], R2 ;  /* 0x00005c0201007387 */ /* 0x0001e80000100800 */
[----:B------:R-:W-:Y:S04]  /*d6a0*/  STL [R1+0x60], R170 ;  /* 0x000060aa01007387 */ /* 0x000fe80000100800 */
[----:B0-----:R-:W4:Y:S01]  /*d6b0*/  LDL.LU R2, [R1+0x168] ;  /* 0x0001680001027983 */ /* 0x001f220000300800 */
[----:B------:R-:W-:-:S02]  /*d6c0*/  IADD3 R171, R171, UR5, RZ ;  /* 0x00000005abab7c10 */ /* 0x000fc4000fffe0ff */
[----:B------:R-:W-:Y:S02]  /*d6d0*/  IADD3 R172, R172, UR5, RZ ;  /* 0x00000005acac7c10 */ /* 0x000fe4000fffe0ff */
[----:B------:R-:W-:Y:S01]  /*d6e0*/  IADD3 R173, R173, UR5, RZ ;  /* 0x00000005adad7c10 */ /* 0x000fe2000fffe0ff */
[----:B------:R-:W-:Y:S01]  /*d6f0*/  STL [R1+0x58], R171 ;  /* 0x000058ab01007387 */ /* 0x000fe20000100800 */
[----:B------:R-:W-:Y:S02]  /*d700*/  IADD3 R174, R174, UR5, RZ ;  /* 0x00000005aeae7c10 */ /* 0x000fe4000fffe0ff */
[----:B------:R-:W-:Y:S01]  /*d710*/  IADD3 R243, R243, UR5, RZ ;  /* 0x00000005f3f37c10 */ /* 0x000fe2000fffe0ff */
[----:B------:R-:W-:Y:S01]  /*d720*/  STL [R1+0x54], R172 ;  /* 0x000054ac01007387 */ /* 0x000fe20000100800 */
[----:B------:R-:W-:-:S03]  /*d730*/  IADD3 R244, R244, UR5, RZ ;  /* 0x00000005f4f47c10 */ /* 0x000fc6000fffe0ff */
[----:B------:R-:W-:Y:S01]  /*d740*/  STL [R1+0x50], R173 ;  /* 0x000050ad01007387 */ /* 0x000fe20000100800 */
[----:B------:R-:W-:Y:S01]  /*d750*/  IADD3 R245, R245, UR5, RZ ;  /* 0x00000005f5f57c10 */ /* 0x000fe2000fffe0ff */
[-C--:B-1----:R-:W-:Y:S08]  /*d760*/  HMMA.1688.F32.TF32 R96, R72, R16.reuse, R96 ;  /* 0x000000104860723c */ /* 0x082ff00000081060 */
[----:B------:R-:W-:Y:S01]  /*d770*/  HMMA.1688.F32.TF32 R116, R68, R16, R116 ;  /* 0x000000104474723c */ /* 0x000fe20000081074 */
[----:B------:R-:W-:Y:S04]  /*d780*/  LDS R16, [R11+0x2000] ;  /* 0x002000000b107984 */ /* 0x000fe80000000800 */
[----:B------:R-:W0:Y:S03]  /*d790*/  LDS R17, [R11+0x3000] ;  /* 0x003000000b117984 */ /* 0x000e260000000800 */
[-C--:B------:R-:W-:Y:S08]  /*d7a0*/  HMMA.1688.F32.TF32 R100, R72, R130.reuse, R100 ;  /* 0x000000824864723c */ /* 0x080ff00000081064 */
[----:B------:R-:W-:Y:S01]  /*d7b0*/  HMMA.1688.F32.TF32 R80, R68, R130, R80 ;  /* 0x000000824450723c */ /* 0x000fe20000081050 */
[----:B------:R-:W-:Y:S04]  /*d7c0*/  LDS R130, [R12+0x2000] ;  /* 0x002000000c827984 */ /* 0x000fe80000000800 */
[----:B------:R-:W1:Y:S01]  /*d7d0*/  LDS R131, [R12+0x3000] ;  /* 0x003000000c837984 */ /* 0x000e620000000800 */
[----:B------:R-:W-:-:S02]  /*d7e0*/  FSEL R215, R215, R231, !P0 ;  /* 0x000000e7d7d77208 */ /* 0x000fc40004000000 */
[----:B------:R-:W-:Y:S01]  /*d7f0*/  HMMA.1688.F32.TF32 R88, R72, R122, R88 ;  /* 0x0000007a4858723c */ /* 0x000fe20000081058 */
[----:B------:R-:W-:Y:S02]  /*d800*/  FSEL R205, R205, R209, !P0 ;  /* 0x000000d1cdcd7208 */ /* 0x000fe40004000000 */
[----:B------:R-:W-:Y:S02]  /*d810*/  FSEL R35, R21, R35, !P0 ;  /* 0x0000002315237208 */ /* 0x000fe40004000000 */
[----:B------:R-:W-:-:S03]  /*d820*/  FSEL R30, R25, R23, !P0 ;  /* 0x00000017191e7208 */ /* 0x000fc60004000000 */
[----:B------:R-:W-:Y:S01]  /*d830*/  HMMA.1688.F32.TF32 R76, R68, R122, R76 ;  /* 0x0000007a444c723c */ /* 0x000fe2000008104c */
[----:B------:R-:W-:Y:S02]  /*d840*/  FSEL R29, R29, R27, !P0 ;  /* 0x0000001b1d1d7208 */ /* 0x000fe40004000000 */
[----:B------:R-:W-:-:S04]  /*d850*/  FSEL R31, R33, R31, !P0 ;  /* 0x0000001f211f7208 */ /* 0x000fc80004000000 */
[----:B------:R-:W-:Y:S01]  /*d860*/  FSEL R123, R229, R213, !P0 ;  /* 0x000000d5e57b7208 */ /* 0x000fe20004000000 */
[-C--:B------:R-:W-:Y:S01]  /*d870*/  HMMA.1688.F32.TF32 R48, R72, R120.reuse, R48 ;  /* 0x000000784830723c */ /* 0x080fe20000081030 */
[----:B------:R-:W-:Y:S01]  /*d880*/  FSEL R122, R213, R229, !P0 ;  /* 0x000000e5d57a7208 */ /* 0x000fe20004000000 */
[----:B------:R-:W-:Y:S06]  /*d890*/  SHFL.IDX PT, R27, R26, R0, 0x1f ;  /* 0x00001f001a1b7589 */ /* 0x000fec00000e0000 */
[----:B------:R-:W-:Y:S01]  /*d8a0*/  HMMA.1688.F32.TF32 R108, R68, R120, R108 ;  /* 0x00000078446c723c */ /* 0x000fe2000008106c */
[----:B------:R-:W-:Y:S06]  /*d8b0*/  SHFL.IDX PT, R23, R22, R0, 0x1f ;  /* 0x00001f0016177589 */ /* 0x000fec00000e0000 */
[----:B------:R-:W-:-:S02]  /*d8c0*/  FSEL R121, R211, R207, !P0 ;  /* 0x000000cfd3797208 */ /* 0x000fc40004000000 */
[----:B------:R-:W-:Y:S01]  /*d8d0*/  FSEL R120, R207, R211, !P0 ;  /* 0x000000d3cf787208 */ /* 0x000fe20004000000 */
[C---:B0-----:R-:W-:Y:S01]  /*d8e0*/  HMMA.1688.F32.TF32 R104, R72.reuse, R16, R104 ;  /* 0x000000104868723c */ /* 0x041fe20000081068 */
[----:B------:R-:W-:Y:S04]  /*d8f0*/  SHFL.IDX PT, R25, R24, R0, 0x1f ;  /* 0x00001f0018197589 */ /* 0x000fe800000e0000 */
[----:B------:R-:W0:Y:S03]  /*d900*/  SHFL.IDX PT, R26, R215, R14, 0x1f ;  /* 0x00001f0ed71a7589 */ /* 0x000e2600000e0000 */
[----:B-1----:R-:W-:Y:S01]  /*d910*/  HMMA.1688.F32.TF32 R84, R72, R130, R84 ;  /* 0x000000824854723c */ /* 0x002fe20000081054 */
[----:B------:R-:W-:Y:S04]  /*d920*/  LDS R74, [R8+0x2100] ;  /* 0x00210000084a7984 */ /* 0x000fe80000000800 */
[----:B------:R-:W-:Y:S03]  /*d930*/  LDS R75, [R8+0x3100] ;  /* 0x00310000084b7984 */ /* 0x000fe60000000800 */
[----:B------:R-:W-:Y:S01]  /*d940*/  HMMA.1688.F32.TF32 R176, R68, R16, R176 ;  /* 0x0000001044b0723c */ /* 0x000fe200000810b0 */
[----:B------:R-:W-:Y:S04]  /*d950*/  SHFL.IDX PT, R121, R121, R0, 0x1f ;  /* 0x00001f0079797589 */ /* 0x000fe800000e0000 */
[----:B------:R-:W1:Y:S04]  /*d960*/  SHFL.IDX PT, R120, R120, R14, 0x1f ;  /* 0x00001f0e78787589 */ /* 0x000e6800000e0000 */
[----:B------:R-:W-:Y:S04]  /*d970*/  SHFL.IDX PT, R123, R123, R0, 0x1f ;  /* 0x00001f007b7b7589 */ /* 0x000fe800000e0000 */
[----:B------:R-:W0:Y:S04]  /*d980*/  SHFL.IDX PT, R122, R122, R14, 0x1f ;  /* 0x00001f0e7a7a7589 */ /* 0x000e2800000e0000 */
[----:B------:R-:W-:Y:S04]  /*d990*/  SHFL.IDX PT, R20, R20, R0, 0x1f ;  /* 0x00001f0014147589 */ /* 0x000fe800000e0000 */
[----:B------:R-:W0:Y:S04]  /*d9a0*/  SHFL.IDX PT, R21, R205, R14, 0x1f ;  /* 0x00001f0ecd157589 */ /* 0x000e2800000e0000 */
[----:B------:R-:W0:Y:S04]  /*d9b0*/  SHFL.IDX PT, R22, R35, R14, 0x1f ;  /* 0x00001f0e23167589 */ /* 0x000e2800000e0000 */
[----:B------:R-:W0:Y:S04]  /*d9c0*/  SHFL.IDX PT, R24, R30, R14, 0x1f ;  /* 0x00001f0e1e187589 */ /* 0x000e2800000e0000 */
[----:B------:R-:W-:Y:S04]  /*d9d0*/  SHFL.IDX PT, R17, R28, R0, 0x1f ;  /* 0x00001f001c117589 */ /* 0x000fe800000e0000 */
[----:B------:R-:W0:Y:S04]  /*d9e0*/  SHFL.IDX PT, R16, R29, R14, 0x1f ;  /* 0x00001f0e1d107589 */ /* 0x000e2800000e0000 */
[----:B------:R-:W-:Y:S04]  /*d9f0*/  SHFL.IDX PT, R73, R32, R0, 0x1f ;  /* 0x00001f0020497589 */ /* 0x000fe800000e0000 */
[----:B------:R-:W0:Y:S01]  /*da00*/  SHFL.IDX PT, R72, R31, R14, 0x1f ;  /* 0x00001f0e1f487589 */ /* 0x000e2200000e0000 */
[----:B----4-:R-:W-:-:S05]  /*da10*/  IADD3 R2, R2, UR5, RZ ;  /* 0x0000000502027c10 */ /* 0x010fca000fffe0ff */
[----:B------:R4:W-:Y:S04]  /*da20*/  STL [R1+0x48], R2 ;  /* 0x0000480201007387 */ /* 0x0009e80000100800 */
[----:B------:R-:W-:Y:S04]  /*da30*/  STL [R1+0x4c], R174 ;  /* 0x00004cae01007387 */ /* 0x000fe80000100800 */
[----:B----4-:R4:W5:Y:S04]  /*da40*/  LDL.LU R2, [R1+0x164] ;  /* 0x0001640001027983 */ /* 0x0109680000300800 */
[----:B------:R0:W-:Y:S04]  /*da50*/  STL [R1+0x44], R243 ;  /* 0x000044f301007387 */ /* 0x0001e80000100800 */
[----:B0-----:R-:W2:Y:S04]  /*da60*/  LDL.LU R243, [R1+0x160] ;  /* 0x0001600001f37983 */ /* 0x001ea80000300800 */
[----:B------:R0:W-:Y:S04]  /*da70*/  STL [R1+0x40], R244 ;  /* 0x000040f401007387 */ /* 0x0001e80000100800 */
[----:B0-----:R-:W2:Y:S04]  /*da80*/  LDL.LU R244, [R1+0x15c] ;  /* 0x00015c0001f47983 */ /* 0x001ea80000300800 */
[----:B------:R0:W-:Y:S04]  /*da90*/  STL [R1+0x3c], R245 ;  /* 0x00003cf501007387 */ /* 0x0001e80000100800 */
[----:B0-----:R-:W2:Y:S01]  /*daa0*/  LDL.LU R245, [R1+0x158] ;  /* 0x0001580001f57983 */ /* 0x001ea20000300800 */
[----:B------:R-:W-:-:S02]  /*dab0*/  SEL R32, R27, R26, !P1 ;  /* 0x0000001a1b207207 */ /* 0x000fc40004800000 */
[----:B-1----:R-:W-:Y:S02]  /*dac0*/  SEL R34, R121, R120, !P1 ;  /* 0x0000007879227207 */ /* 0x002fe40004800000 */
[----:B------:R-:W-:Y:S02]  /*dad0*/  SEL R33, R123, R122, !P1 ;  /* 0x0000007a7b217207 */ /* 0x000fe40004800000 */
[----:B------:R-:W-:Y:S02]  /*dae0*/  SEL R35, R20, R21, !P1 ;  /* 0x0000001514237207 */ /* 0x000fe40004800000 */
[----:B------:R-:W-:Y:S02]  /*daf0*/  SEL R28, R23, R22, !P1 ;  /* 0x00000016171c7207 */ /* 0x000fe40004800000 */
[----:B------:R-:W-:Y:S02]  /*db00*/  SEL R30, R25, R24, !P1 ;  /* 0x00000018191e7207 */ /* 0x000fe40004800000 */
[----:B------:R-:W-:-:S02]  /*db10*/  SEL R29, R17, R16, !P1 ;  /* 0x00000010111d7207 */ /* 0x000fc40004800000 */
[----:B------:R-:W-:Y:S01]  /*db20*/  SEL R31, R73, R72, !P1 ;  /* 0x00000048491f7207 */ /* 0x000fe20004800000 */
[----:B------:R-:W-:Y:S01]  /*db30*/  HMMA.1688.F32.TF32 R180, R68, R130, R180 ;  /* 0x0000008244b4723c */ /* 0x000fe200000810b4 */
[----:B------:R-:W-:Y:S04]  /*db40*/  LDS R70, [R10+0x2100] ;  /* 0x002100000a467984 */ /* 0x000fe80000000800 */
[----:B------:R-:W0:Y:S03]  /*db50*/  LDS R71, [R10+0x3100] ;  /* 0x003100000a477984 */ /* 0x000e260000000800 */
[-C--:B------:R-:W-:Y:S01]  /*db60*/  HMMA.1688.F32.TF32 R96, R32, R142.reuse, R96 ;  /* 0x0000008e2060723c */ /* 0x080fe20000081060 */
[----:B------:R-:W-:Y:S04]  /*db70*/  LDS R130, [R11+0x2100] ;  /* 0x002100000b827984 */ /* 0x000fe80000000800 */
[----:B------:R-:W-:Y:S03]  /*db80*/  LDS R131, [R11+0x3100] ;  /* 0x003100000b837984 */ /* 0x000fe60000000800 */
[----:B------:R-:W-:Y:S01]  /*db90*/  HMMA.1688.F32.TF32 R116, R28, R142, R116 ;  /* 0x0000008e1c74723c */ /* 0x000fe20000081074 */
[----:B------:R-:W-:Y:S04]  /*dba0*/  LDS R142, [R9+0x2100] ;  /* 0x00210000098e7984 */ /* 0x000fe80000000800 */
[----:B------:R-:W1:Y:S04]  /*dbb0*/  LDS R143, [R9+0x3100] ;  /* 0x00310000098f7984 */ /* 0x000e680000000800 */
[----:B------:R-:W-:Y:S04]  /*dbc0*/  LDS R68, [R12+0x2100] ;  /* 0x002100000c447984 */ /* 0x000fe80000000800 */
[----:B------:R-:W0:Y:S01]  /*dbd0*/  LDS R69, [R12+0x3100] ;  /* 0x003100000c457984 */ /* 0x000e220000000800 */
[-C--:B------:R-:W-:Y:S08]  /*dbe0*/  HMMA.1688.F32.TF32 R88, R32, R74.reuse, R88 ;  /* 0x0000004a2058723c */ /* 0x080ff00000081058 */
[----:B------:R-:W-:Y:S01]  /*dbf0*/  HMMA.1688.F32.TF32 R76, R28, R74, R76 ;  /* 0x0000004a1c4c723c */ /* 0x000fe2000008104c */
[----:B------:R-:W-:Y:S04]  /*dc00*/  LDS R74, [R7.X4+0x6200] ;  /* 0x00620000074a7984 */ /* 0x000fe80000004800 */
[----:B------:R-:W1:Y:S03]  /*dc10*/  LDS R75, [R7.X4+0x7200] ;  /* 0x00720000074b7984 */ /* 0x000e660000004800 */
[-C--:B------:R-:W-:Y:S08]  /*dc20*/  HMMA.1688.F32.TF32 R112, R32, R146.reuse, R112 ;  /* 0x000000922070723c */ /* 0x080ff00000081070 */
[----:B------:R-:W-:Y:S08]  /*dc30*/  HMMA.1688.F32.TF32 R52, R28, R146, R52 ;  /* 0x000000921c34723c */ /* 0x000ff00000081034 */
[-C--:B------:R-:W-:Y:S08]  /*dc40*/  HMMA.1688.F32.TF32 R100, R32, R148.reuse, R100 ;  /* 0x000000942064723c */ /* 0x080ff00000081064 */
[----:B------:R-:W-:Y:S08]  /*dc50*/  HMMA.1688.F32.TF32 R80, R28, R148, R80 ;  /* 0x000000941c50723c */ /* 0x000ff00000081050 */
[-C--:B0-----:R-:W-:Y:S08]  /*dc60*/  HMMA.1688.F32.TF32 R92, R32, R70.reuse, R92 ;  /* 0x00000046205c723c */ /* 0x081ff0000008105c */
[----:B------:R-:W-:Y:S01]  /*dc70*/  HMMA.1688.F32.TF32 R40, R28, R70, R40 ;  /* 0x000000461c28723c */ /* 0x000fe20000081028 */
[----:B------:R-:W-:Y:S04]  /*dc80*/  LDS R70, [R7.X4+0x6220] ;  /* 0x0062200007467984 */ /* 0x000fe80000004800 */
[----:B------:R-:W0:Y:S03]  /*dc90*/  LDS R71, [R7.X4+0x7220] ;  /* 0x0072200007477984 */ /* 0x000e260000004800 */
[-C--:B-1----:R-:W-:Y:S08]  /*dca0*/  HMMA.1688.F32.TF32 R48, R32, R142.reuse, R48 ;  /* 0x0000008e2030723c */ /* 0x082ff00000081030 */
[----:B------:R-:W-:Y:S08]  /*dcb0*/  HMMA.1688.F32.TF32 R108, R28, R142, R108 ;  /* 0x0000008e1c6c723c */ /* 0x000ff0000008106c */
[-C--:B------:R-:W-:Y:S08]  /*dcc0*/  HMMA.1688.F32.TF32 R104, R32, R130.reuse, R104 ;  /* 0x000000822068723c */ /* 0x080ff00000081068 */
[----:B------:R-:W-:Y:S01]  /*dcd0*/  HMMA.1688.F32.TF32 R176, R28, R130, R176 ;  /* 0x000000821cb0723c */ /* 0x000fe200000810b0 */
[----:B------:R-:W-:Y:S04]  /*dce0*/  LDS R130, [R10+0x2200] ;  /* 0x002200000a827984 */ /* 0x000fe80000000800 */
[----:B------:R-:W1:Y:S03]  /*dcf0*/  LDS R131, [R10+0x3200] ;  /* 0x003200000a837984 */ /* 0x000e660000000800 */
[-C--:B------:R-:W-:Y:S07]  /*dd00*/  HMMA.1688.F32.TF32 R84, R32, R68.reuse, R84 ;  /* 0x000000442054723c */ /* 0x080fee0000081054 */
[----:B------:R-:W-:Y:S01]  /*dd10*/  SEL R32, R136, R137, !P1 ;  /* 0x0000008988207207 */ /* 0x000fe20004800000 */
[----:B------:R-:W-:Y:S01]  /*dd20*/  HMMA.1688.F32.TF32 R180, R28, R68, R180 ;  /* 0x000000441cb4723c */ /* 0x000fe200000810b4 */
[----:B------:R-:W-:Y:S01]  /*dd30*/  SEL R34, R124, R125, !P1 ;  /* 0x0000007d7c227207 */ /* 0x000fe20004800000 */
[----:B------:R-:W-:Y:S01]  /*dd40*/  LDS R68, [R9+0x2200] ;  /* 0x0022000009447984 */ /* 0x000fe20000000800 */
[----:B------:R-:W-:-:S02]  /*dd50*/  SEL R33, R128, R129, !P1 ;  /* 0x0000008180217207 */ /* 0x000fc40004800000 */
[----:B------:R-:W-:Y:S01]  /*dd60*/  SEL R35, R138, R139, !P1 ;  /* 0x0000008b8a237207 */ /* 0x000fe20004800000 */
[----:B------:R-:W-:Y:S01]  /*dd70*/  LDS R124, [R250+0x2200] ;  /* 0x00220000fa7c7984 */ /* 0x000fe20000000800 */
[----:B------:R-:W-:Y:S02]  /*dd80*/  SEL R28, R126, R127, !P1 ;  /* 0x0000007f7e1c7207 */ /* 0x000fe40004800000 */
[----:B------:R-:W-:Y:S01]  /*dd90*/  SEL R30, R132, R133, !P1 ;  /* 0x00000085841e7207 */ /* 0x000fe20004800000 */
[----:B------:R-:W3:Y:S01]  /*dda0*/  LDS R125, [R250+0x3200] ;  /* 0x00320000fa7d7984 */ /* 0x000ee20000000800 */
[----:B------:R-:W-:Y:S02]  /*ddb0*/  SEL R29, R134, R135, !P1 ;  /* 0x00000087861d7207 */ /* 0x000fe40004800000 */
[----:B------:R-:W-:Y:S01]  /*ddc0*/  SEL R31, R140, R141, !P1 ;  /* 0x0000008d8c1f7207 */ /* 0x000fe20004800000 */
[----:B------:R-:W3:Y:S01]  /*ddd0*/  LDS R69, [R9+0x3200] ;  /* 0x0032000009457984 */ /* 0x000ee20000000800 */
[-C--:B------:R-:W-:Y:S03]  /*dde0*/  HMMA.1688.F32.TF32 R112, R32, R74.reuse, R112 ;  /* 0x0000004a2070723c */ /* 0x080fe60000081070 */
[----:B------:R-:W-:Y:S04]  /*ddf0*/  LDS R128, [R8+0x2200] ;  /* 0x0022000008807984 */ /* 0x000fe80000000800 */
[----:B------:R-:W4:Y:S01]  /*de00*/  LDS R129, [R8+0x3200] ;  /* 0x0032000008817984 */ /* 0x000f220000000800 */
[----:B------:R-:W-:Y:S03]  /*de10*/  HMMA.1688.F32.TF32 R52, R28, R74, R52 ;  /* 0x0000004a1c34723c */ /* 0x000fe60000081034 */
[----:B------:R-:W-:Y:S04]  /*de20*/  LDS R126, [R12+0x2200] ;  /* 0x002200000c7e7984 */ /* 0x000fe80000000800 */
[----:B------:R-:W4:Y:S04]  /*de30*/  LDS R127, [R12+0x3200] ;  /* 0x003200000c7f7984 */ /* 0x000f280000000800 */
[----:B------:R-:W-:Y:S04]  /*de40*/  LDS R74, [R11+0x2200] ;  /* 0x002200000b4a7984 */ /* 0x000fe80000000800 */
[----:B------:R-:W4:Y:S01]  /*de50*/  LDS R75, [R11+0x3200] ;  /* 0x003200000b4b7984 */ /* 0x000f220000000800 */
[C---:B0-----:R-:W-:Y:S08]  /*de60*/  HMMA.1688.F32.TF32 R96, R32.reuse, R70, R96 ;  /* 0x000000462060723c */ /* 0x041ff00000081060 */
[C---:B-1----:R-:W-:Y:S08]  /*de70*/  HMMA.1688.F32.TF32 R100, R32.reuse, R130, R100 ;  /* 0x000000822064723c */ /* 0x042ff00000081064 */
[C---:B---3--:R-:W-:Y:S08]  /*de80*/  HMMA.1688.F32.TF32 R92, R32.reuse, R124, R92 ;  /* 0x0000007c205c723c */ /* 0x048ff0000008105c */
[C---:B------:R-:W-:Y:S08]  /*de90*/  HMMA.1688.F32.TF32 R88, R32.reuse, R68, R88 ;  /* 0x000000442058723c */ /* 0x040ff00000081058 */
[C---:B----4-:R-:W-:Y:S08]  /*dea0*/  HMMA.1688.F32.TF32 R48, R32.reuse, R128, R48 ;  /* 0x000000802030723c */ /* 0x050ff00000081030 */
[C---:B------:R-:W-:Y:S08]  /*deb0*/  HMMA.1688.F32.TF32 R104, R32.reuse, R126, R104 ;  /* 0x0000007e2068723c */ /* 0x040ff00000081068 */
[----:B------:R-:W-:Y:S07]  /*dec0*/  HMMA.1688.F32.TF32 R32, R32, R74, R84 ;  /* 0x0000004a2020723c */ /* 0x000fee0000081054 */
[----:B------:R-:W-:-:S02]  /*ded0*/  SEL R84, R26, R27, !P1 ;  /* 0x0000001b1a547207 */ /* 0x000fc40004800000 */
[----:B------:R-:W-:Y:S04]  /*dee0*/  LDS R26, [R250+0x2300] ;  /* 0x00230000fa1a7984 */ /* 0x000fe80000000800 */
[----:B------:R-:W0:Y:S01]  /*def0*/  LDS R27, [R250+0x3300] ;  /* 0x00330000fa1b7984 */ /* 0x000e220000000800 */
[----:B------:R-:W-:Y:S01]  /*df00*/  HMMA.1688.F32.TF32 R40, R28, R124, R40 ;  /* 0x0000007c1c28723c */ /* 0x000fe20000081028 */
[----:B------:R-:W-:Y:S02]  /*df10*/  SEL R87, R21, R20, !P1 ;  /* 0x0000001415577207 */ /* 0x000fe40004800000 */
[----:B------:R-:W-:Y:S01]  /*df20*/  SEL R20, R22, R23, !P1 ;  /* 0x0000001716147207 */ /* 0x000fe20004800000 */
[----:B------:R-:W-:Y:S01]  /*df30*/  LDS R124, [R10+0x2300] ;  /* 0x002300000a7c7984 */ /* 0x000fe20000000800 */
[----:B------:R-:W-:-:S02]  /*df40*/  SEL R86, R120, R121, !P1 ;  /* 0x0000007978567207 */ /* 0x000fc40004800000 */
[----:B------:R-:W-:Y:S01]  /*df50*/  SEL R85, R122, R123, !P1 ;  /* 0x0000007b7a557207 */ /* 0x000fe20004800000 */
[C---:B------:R-:W-:Y:S01]  /*df60*/  HMMA.1688.F32.TF32 R116, R28.reuse, R70, R116 ;  /* 0x000000461c74723c */ /* 0x040fe20000081074 */
[----:B------:R-:W-:Y:S01]  /*df70*/  SEL R22, R24, R25, !P1 ;  /* 0x0000001918167207 */ /* 0x000fe20004800000 */
[----:B------:R-:W-:Y:S01]  /*df80*/  LDS R70, [R7.X4+0x6320] ;  /* 0x0063200007467984 */ /* 0x000fe20000004800 */
[----:B------:R-:W-:Y:S02]  /*df90*/  SEL R21, R16, R17, !P1 ;  /* 0x0000001110157207 */ /* 0x000fe40004800000 */
[----:B------:R-:W-:Y:S01]  /*dfa0*/  SEL R23, R72, R73, !P1 ;  /* 0x0000004948177207 */ /* 0x000fe20004800000 */
[----:B------:R-:W1:Y:S02]  /*dfb0*/  LDS R71, [R7.X4+0x7320] ;  /* 0x0073200007477984 */ /* 0x000e640000004800 */
[----:B------:R-:W-:Y:S02]  /*dfc0*/  HMMA.1688.F32.TF32 R76, R28, R68, R76 ;  /* 0x000000441c4c723c */ /* 0x000fe4000008104c */
[----:B------:R-:W-:Y:S04]  /*dfd0*/  LDS R68, [R7.X4+0x6300] ;  /* 0x0063000007447984 */ /* 0x000fe80000004800 */
[----:B------:R-:W3:Y:S04]  /*dfe0*/  LDS R69, [R7.X4+0x7300] ;  /* 0x0073000007457984 */ /* 0x000ee80000004800 */
[----:B------:R-:W4:Y:S04]  /*dff0*/  LDS R125, [R10+0x3300] ;  /* 0x003300000a7d7984 */ /* 0x000f280000000800 */
[----:B------:R-:W-:Y:S04]  /*e000*/  LDS R16, [R9+0x2300] ;  /* 0x0023000009107984 */ /* 0x000fe80000000800 */
[----:B------:R-:W1:Y:S04]  /*e010*/  LDS R17, [R9+0x3300] ;  /* 0x0033000009117984 */ /* 0x000e680000000800 */
[----:B------:R-:W-:Y:S01]  /*e020*/  LDS R24, [R12+0x2300] ;  /* 0x002300000c187984 */ /* 0x000fe20000000800 */
[-C--:B0-----:R-:W-:Y:S03]  /*e030*/  HMMA.1688.F32.TF32 R92, R84, R26.reuse, R92 ;  /* 0x0000001a545c723c */ /* 0x081fe6000008105c */
[----:B------:R-:W0:Y:S05]  /*e040*/  LDS R25, [R12+0x3300] ;  /* 0x003300000c197984 */ /* 0x000e2a0000000800 */
[----:B------:R-:W-:Y:S01]  /*e050*/  HMMA.1688.F32.TF32 R40, R20, R26, R40 ;  /* 0x0000001a1428723c */ /* 0x000fe20000081028 */
[----:B------:R-:W-:Y:S04]  /*e060*/  LDS R26, [R11+0x2300] ;  /* 0x002300000b1a7984 */ /* 0x000fe80000000800 */
[----:B------:R-:W0:Y:S01]  /*e070*/  LDS R27, [R11+0x3300] ;  /* 0x003300000b1b7984 */ /* 0x000e220000000800 */
[----:B------:R-:W-:-:S02]  /*e080*/  IADD3 R175, R175, UR5, RZ ;  /* 0x00000005afaf7c10 */ /* 0x000fc4000fffe0ff */
[----:B------:R-:W-:Y:S02]  /*e090*/  IADD3 R248, R248, UR5, RZ ;  /* 0x00000005f8f87c10 */ /* 0x000fe4000fffe0ff */
[----:B------:R-:W-:Y:S02]  /*e0a0*/  IADD3 R249, R249, UR5, RZ ;  /* 0x00000005f9f97c10 */ /* 0x000fe4000fffe0ff */
[----:B--2---:R-:W-:Y:S01]  /*e0b0*/  IADD3 R246, R246, UR5, RZ ;  /* 0x00000005f6f67c10 */ /* 0x004fe2000fffe0ff */
[----:B------:R2:W-:Y:S01]  /*e0c0*/  STL [R1+0x10c], R175 ;  /* 0x00010caf01007387 */ /* 0x0005e20000100800 */
[----:B------:R-:W-:Y:S01]  /*e0d0*/  IADD3 R247, R247, UR5, RZ ;  /* 0x00000005f7f77c10 */ /* 0x000fe2000fffe0ff */
[----:B------:R-:W-:Y:S01]  /*e0e0*/  HMMA.1688.F32.TF32 R80, R28, R130, R80 ;  /* 0x000000821c50723c */ /* 0x000fe20000081050 */
[----:B------:R-:W-:Y:S01]  /*e0f0*/  IADD3 R244, R244, UR5, RZ ;  /* 0x00000005f4f47c10 */ /* 0x000fe2000fffe0ff */
[----:B------:R2:W-:Y:S01]  /*e100*/  STL [R1+0x108], R248 ;  /* 0x000108f801007387 */ /* 0x0005e20000100800 */
[----:B------:R-:W-:-:S02]  /*e110*/  IADD3 R245, R245, UR5, RZ ;  /* 0x00000005f5f57c10 */ /* 0x000fc4000fffe0ff */
[----:B------:R-:W-:Y:S01]  /*e120*/  IADD3 R243, R243, UR5, RZ ;  /* 0x00000005f3f37c10 */ /* 0x000fe2000fffe0ff */
[----:B------:R2:W-:Y:S02]  /*e130*/  STL [R1+0x104], R249 ;  /* 0x000104f901007387 */ /* 0x0005e40000100800 */
[C---:B------:R-:W-:Y:S01]  /*e140*/  HMMA.1688.F32.TF32 R108, R28.reuse, R128, R108 ;  /* 0x000000801c6c723c */ /* 0x040fe2000008106c */
[----:B------:R-:W-:Y:S01]  /*e150*/  IADD3 R242, R242, UR5, RZ ;  /* 0x00000005f2f27c10 */ /* 0x000fe2000fffe0ff */
[----:B------:R2:W-:Y:S06]  /*e160*/  STL [R1+0x100], R246 ;  /* 0x000100f601007387 */ /* 0x0005ec0000100800 */
[----:B------:R-:W-:Y:S01]  /*e170*/  HMMA.1688.F32.TF32 R176, R28, R126, R176 ;  /* 0x0000007e1cb0723c */ /* 0x000fe200000810b0 */
[----:B------:R2:W-:Y:S01]  /*e180*/  STL [R1+0xf0], R247 ;  /* 0x0000f0f701007387 */ /* 0x0005e20000100800 */
[----:B------:R-:W-:-:S06]  /*e190*/  UIADD3 UR13, UR13, 0x1, URZ ;  /* 0x000000010d0d7890 */ /* 0x000fcc000fffe03f */
[----:B------:R-:W-:Y:S01]  /*e1a0*/  HMMA.1688.F32.TF32 R180, R28, R74, R180 ;  /* 0x0000004a1cb4723c */ /* 0x000fe200000810b4 */
[----:B------:R2:W-:Y:S04]  /*e1b0*/  STL [R1+0xf4], R244 ;  /* 0x0000f4f401007387 */ /* 0x0005e80000100800 */
[----:B------:R2:W-:Y:S04]  /*e1c0*/  STL [R1+0xf8], R245 ;  /* 0x0000f8f501007387 */ /* 0x0005e80000100800 */
[----:B------:R2:W-:Y:S04]  /*e1d0*/  STL [R1+0xc8], R243 ;  /* 0x0000c8f301007387 */ /* 0x0005e80000100800 */
[----:B------:R2:W-:Y:S01]  /*e1e0*/  STL [R1+0xfc], R242 ;  /* 0x0000fcf201007387 */ /* 0x0005e20000100800 */
[----:B------:R-:W-:Y:S01]  /*e1f0*/  ISETP.NE.AND P2, PT, R151, UR13, PT ;  /* 0x0000000d97007c0c */ /* 0x000fe2000bf45270 */
[----:B-1----:R-:W-:Y:S01]  /*e200*/  HMMA.1688.F32.TF32 R96, R84, R70, R96 ;  /* 0x000000465460723c */ /* 0x002fe20000081060 */
[----:B------:R-:W-:Y:S01]  /*e210*/  IADD3 R13, R13, UR5, RZ ;  /* 0x000000050d0d7c10 */ /* 0x000fe2000fffe0ff */
[----:B------:R-:W-:-:S02]  /*e220*/  UIADD3 UR42, UR5, UR42, URZ ;  /* 0x0000002a052a7290 */ /* 0x000fc4000fffe03f */
[----:B------:R-:W-:Y:S02]  /*e230*/  UIADD3 UR22, UR5, UR22, URZ ;  /* 0x0000001605167290 */ /* 0x000fe4000fffe03f */
[----:B------:R-:W-:Y:S02]  /*e240*/  UIADD3 UR23, UR5, UR23, URZ ;  /* 0x0000001705177290 */ /* 0x000fe4000fffe03f */
[C---:B---3--:R-:W-:Y:S01]  /*e250*/  HMMA.1688.F32.TF32 R112, R84.reuse, R68, R112 ;  /* 0x000000445470723c */ /* 0x048fe20000081070 */
[----:B------:R-:W-:Y:S02]  /*e260*/  UIADD3 UR24, UR5, UR24, URZ ;  /* 0x0000001805187290 */ /* 0x000fe4000fffe03f */
[----:B------:R-:W-:Y:S02]  /*e270*/  UIADD3 UR25, UR5, UR25, URZ ;  /* 0x0000001905197290 */ /* 0x000fe4000fffe03f */
[----:B------:R-:W-:Y:S02]  /*e280*/  UIADD3 UR26, UR5, UR26, URZ ;  /* 0x0000001a051a7290 */ /* 0x000fe4000fffe03f */
[----:B------:R-:W-:Y:S01]  /*e290*/  UIADD3 UR27, UR5, UR27, URZ ;  /* 0x0000001b051b7290 */ /* 0x000fe2000fffe03f */
[----:B----4-:R-:W-:Y:S01]  /*e2a0*/  HMMA.1688.F32.TF32 R100, R84, R124, R100 ;  /* 0x0000007c5464723c */ /* 0x010fe20000081064 */
[----:B------:R-:W-:-:S02]  /*e2b0*/  UIADD3 UR28, UR5, UR28, URZ ;  /* 0x0000001c051c7290 */ /* 0x000fc4000fffe03f */
[----:B------:R-:W-:Y:S02]  /*e2c0*/  UIADD3 UR29, UR5, UR29, URZ ;  /* 0x0000001d051d7290 */ /* 0x000fe4000fffe03f */
[----:B------:R-:W-:Y:S02]  /*e2d0*/  UIADD3 UR30, UR5, UR30, URZ ;  /* 0x0000001e051e7290 */ /* 0x000fe4000fffe03f */
[----:B------:R-:W-:Y:S01]  /*e2e0*/  UIADD3 UR31, UR5, UR31, URZ ;  /* 0x0000001f051f7290 */ /* 0x000fe2000fffe03f */
[----:B------:R-:W-:Y:S01]  /*e2f0*/  HMMA.1688.F32.TF32 R88, R84, R16, R88 ;  /* 0x000000105458723c */ /* 0x000fe20000081058 */
[----:B------:R-:W-:Y:S02]  /*e300*/  UIADD3 UR32, UR5, UR32, URZ ;  /* 0x0000002005207290 */ /* 0x000fe4000fffe03f */
[----:B------:R-:W-:Y:S02]  /*e310*/  UIADD3 UR33, UR5, UR33, URZ ;  /* 0x0000002105217290 */ /* 0x000fe4000fffe03f */
[----:B------:R-:W-:-:S02]  /*e320*/  UIADD3 UR34, UR5, UR34, URZ ;  /* 0x0000002205227290 */ /* 0x000fc4000fffe03f */
[----:B------:R-:W-:Y:S01]  /*e330*/  UIADD3 UR35, UR5, UR35, URZ ;  /* 0x0000002305237290 */ /* 0x000fe2000fffe03f */
[C---:B------:R-:W-:Y:S01]  /*e340*/  HMMA.1688.F32.TF32 R48, R84.reuse, R236, R48 ;  /* 0x000000ec5430723c */ /* 0x040fe20000081030 */
[----:B------:R-:W-:Y:S02]  /*e350*/  UIADD3 UR36, UR5, UR36, URZ ;  /* 0x0000002405247290 */ /* 0x000fe4000fffe03f */
[----:B------:R-:W-:Y:S02]  /*e360*/  UIADD3 UR37, UR5, UR37, URZ ;  /* 0x0000002505257290 */ /* 0x000fe4000fffe03f */
[----:B------:R-:W-:Y:S02]  /*e370*/  UIADD3 UR38, UR5, UR38, URZ ;  /* 0x0000002605267290 */ /* 0x000fe4000fffe03f */
[----:B------:R-:W-:Y:S01]  /*e380*/  UIADD3 UR39, UR5, UR39, URZ ;  /* 0x0000002705277290 */ /* 0x000fe2000fffe03f */
[----:B0-----:R-:W-:Y:S01]  /*e390*/  HMMA.1688.F32.TF32 R104, R84, R24, R104 ;  /* 0x000000185468723c */ /* 0x001fe20000081068 */
[----:B------:R-:W-:-:S02]  /*e3a0*/  UIADD3 UR40, UR5, UR40, URZ ;  /* 0x0000002805287290 */ /* 0x000fc4000fffe03f */
[----:B------:R-:W-:Y:S02]  /*e3b0*/  UIADD3 UR41, UR5, UR41, URZ ;  /* 0x0000002905297290 */ /* 0x000fe4000fffe03f */
[----:B------:R-:W-:-:S03]  /*e3c0*/  UIADD3 UR4, UR5, UR4, URZ ;  /* 0x0000000405047290 */ /* 0x000fc6000fffe03f */
[C---:B------:R-:W-:Y:S08]  /*e3d0*/  HMMA.1688.F32.TF32 R116, R20.reuse, R70, R116 ;  /* 0x000000461474723c */ /* 0x040ff00000081074 */
[C---:B------:R-:W-:Y:S08]  /*e3e0*/  HMMA.1688.F32.TF32 R52, R20.reuse, R68, R52 ;  /* 0x000000441434723c */ /* 0x040ff00000081034 */
[C---:B------:R-:W-:Y:S08]  /*e3f0*/  HMMA.1688.F32.TF32 R80, R20.reuse, R124, R80 ;  /* 0x0000007c1450723c */ /* 0x040ff00000081050 */
[C---:B------:R-:W-:Y:S08]  /*e400*/  HMMA.1688.F32.TF32 R76, R20.reuse, R16, R76 ;  /* 0x00000010144c723c */ /* 0x040ff0000008104c */
[C---:B------:R-:W-:Y:S08]  /*e410*/  HMMA.1688.F32.TF32 R236, R20.reuse, R236, R108 ;  /* 0x000000ec14ec723c */ /* 0x040ff0000008106c */
[----:B------:R-:W-:Y:S08]  /*e420*/  HMMA.1688.F32.TF32 R176, R20, R24, R176 ;  /* 0x0000001814b0723c */ /* 0x000ff000000810b0 */
[-C--:B------:R-:W-:Y:S08]  /*e430*/  HMMA.1688.F32.TF32 R84, R84, R26.reuse, R32 ;  /* 0x0000001a5454723c */ /* 0x080ff00000081020 */
[----:B------:R-:W-:Y:S01]  /*e440*/  HMMA.1688.F32.TF32 R180, R20, R26, R180 ;  /* 0x0000001a14b4723c */ /* 0x000fe200000810b4 */
[----:B--2---:R-:W-:Y:S01]  /*e450*/  @!P2 CALL.REL.NOINC `(.L_x_2) ;  /* 0x000000100000a944 */ /* 0x004fe20003c00000 */
[----:B------:R-:W-:Y:S06]  /*e460*/  BRA `(.L_x_3) ;  /* 0xffff3ed000007947 */ /* 0x000fec000383ffff */
.L_x_2:
[----:B------:R-:W-:-:S09]  /*e470*/  NOP ;  /* 0x0000000000007918 */ /* 0x000fd20000000000 */
[----:B------:R-:W-:-:S07]  /*e480*/  IMAD.MOV.U32 R0, RZ, RZ, R150 ;  /* 0x000000ffff007224 */ /* 0x000fce00078e0096 */
.L_x_1:
[----:B------:R-:W2:Y:S04]  /*e490*/  LDL.LU R6, [R1+0xdc] ;  /* 0x0000dc0001067983 */ /* 0x000ea80000300800 */
[----:B------:R-:W3:Y:S04]  /*e4a0*/  LDL.LU R9, [R1+0x14c] ;  /* 0x00014c0001097983 */ /* 0x000ee80000300800 */
[----:B-1---5:R-:W0:Y:S04]  /*e4b0*/  S2R R2, SR_TID.X ;  /* 0x0000000000027919 */ /* 0x022e280000002100 */
[----:B------:R-:W4:Y:S04]  /*e4c0*/  LDL.LU R8, [R1+0x150] ;  /* 0x0001500001087983 */ /* 0x000f280000300800 */
[----:B------:R-:W4:Y:S01]  /*e4d0*/  LDL.LU R7, [R1+0x154] ;  /* 0x0001540001077983 */ /* 0x000f220000300800 */
[----:B0-----:R-:W-:-:S03]  /*e4e0*/  LOP3.LUT R4, R2, 0x3f, RZ, 0xc0, !PT ;  /* 0x0000003f02047812 */ /* 0x001fc600078ec0ff */
[----:B------:R-:W-:Y:S01]  /*e4f0*/  BAR.SYNC.DEFER_BLOCKING 0x0 ;  /* 0x0000000000007b1d */ /* 0x000fe20000010000 */
[----:B------:R-:W-:Y:S02]  /*e500*/  IMAD.MOV.U32 R2, RZ, RZ, c[0x0][0x198] ;  /* 0x00006600ff027624 */ /* 0x000fe400078e00ff */
[----:B------:R-:W-:-:S03]  /*e510*/  IMAD.MOV.U32 R3, RZ, RZ, c[0x0][0x19c] ;  /* 0x00006700ff037624 */ /* 0x000fc600078e00ff */
[----:B------:R0:W-:Y:S04]  /*e520*/  STS [R4.X4+0x4000], R0 ;  /* 0x0040000004007388 */ /* 0x0001e80000004800 */
[----:B------:R-:W-:Y:S06]  /*e530*/  BAR.SYNC.DEFER_BLOCKING 0x0 ;  /* 0x0000000000007b1d */ /* 0x000fec0000010000 */
[----:B------:R4:W4:Y:S01]  /*e540*/  LDG.E R2, [R2.64] ;  /* 0x0000001002027981 */ /* 0x000922000c1e1900 */
[----:B0-----:R-:W-:-:S02]  /*e550*/  IMAD.MOV.U32 R4, RZ, RZ, c[0x0][0x1a0] ;  /* 0x00006800ff047624 */ /* 0x001fc400078e00ff */
[----:B------:R-:W-:-:S05]  /*e560*/  IMAD.MOV.U32 R5, RZ, RZ, c[0x0][0x1a4] ;  /* 0x00006900ff057624 */ /* 0x000fca00078e00ff */
[----:B------:R3:W5:Y:S04]  /*e570*/  LDG.E R4, [R4.64] ;  /* 0x0000001004047981 */ /* 0x000768000c1e1900 */
[----:B------:R-:W0:Y:S04]  /*e580*/  S2R R196, SR_TID.X ;  /* 0x0000000000c47919 */ /* 0x000e280000002100 */
[----:B------:R-:W1:Y:S01]  /*e590*/  S2R R193, SR_TID.X ;  /* 0x0000000000c17919 */ /* 0x000e620000002100 */
[----:B------:R-:W-:Y:S01]  /*e5a0*/  UIADD3 UR4, -UR11, 0x1, URZ ;  /* 0x000000010b047890 */ /* 0x000fe2000fffe13f */
[----:B0-----:R-:W-:-:S02]  /*e5b0*/  LOP3.LUT R195, R196, 0x2, RZ, 0xc0, !PT ;  /* 0x00000002c4c37812 */ /* 0x001fc400078ec0ff */
[----:B------:R-:W-:Y:S02]  /*e5c0*/  LOP3.LUT R194, R196, 0x4, RZ, 0xc0, !PT ;  /* 0x00000004c4c27812 */ /* 0x000fe400078ec0ff */
[----:B-1----:R-:W-:Y:S01]  /*e5d0*/  LOP3.LUT R189, R193, 0x1, RZ, 0xc0, !PT ;  /* 0x00000001c1bd7812 */ /* 0x002fe200078ec0ff */
[----:B------:R-:W-:Y:S01]  /*e5e0*/  IMAD.SHL.U32 R195, R195, 0x4, RZ ;  /* 0x00000004c3c37824 */ /* 0x000fe200078e00ff */
[----:B------:R-:W-:Y:S01]  /*e5f0*/  LOP3.LUT R190, R193, 0x8, RZ, 0xc0, !PT ;  /* 0x00000008c1be7812 */ /* 0x000fe200078ec0ff */
[----:B------:R-:W-:Y:S02]  /*e600*/  IMAD.SHL.U32 R194, R194, 0x4, RZ ;  /* 0x00000004c2c27824 */ /* 0x000fe400078e00ff */
[----:B------:R-:W-:Y:S02]  /*e610*/  IMAD R189, R189, 0x4, R195 ;  /* 0x00000004bdbd7824 */ /* 0x000fe400078e02c3 */
[----:B------:R-:W-:Y:S02]  /*e620*/  IMAD.SHL.U32 R190, R190, 0x4, RZ ;  /* 0x00000004bebe7824 */ /* 0x000fe400078e00ff */
[----:B------:R-:W-:Y:S01]  /*e630*/  IMAD.IADD R189, R189, 0x1, R194 ;  /* 0x00000001bdbd7824 */ /* 0x000fe200078e02c2 */
[C---:B------:R-:W-:Y:S01]  /*e640*/  LOP3.LUT R129, R193.reuse, 0x10, RZ, 0xc0, !PT ;  /* 0x00000010c1817812 */ /* 0x040fe200078ec0ff */
[----:B------:R-:W-:-:S02]  /*e650*/  IMAD.SHL.U32 R128, R193, 0x10, RZ ;  /* 0x00000010c1807824 */ /* 0x000fc400078e00ff */
[----:B------:R-:W-:Y:S02]  /*e660*/  IMAD.IADD R189, R189, 0x1, R190 ;  /* 0x00000001bdbd7824 */ /* 0x000fe400078e02be */
[----:B--2---:R-:W-:Y:S02]  /*e670*/  IMAD.SHL.U32 R6, R6, 0x4, RZ ;  /* 0x0000000406067824 */ /* 0x004fe400078e00ff */
[----:B---3--:R-:W-:-:S03]  /*e680*/  IMAD.SHL.U32 R5, R9, 0x4, RZ ;  /* 0x0000000409057824 */ /* 0x008fc600078e00ff */
[----:B------:R-:W-:Y:S04]  /*e690*/  STL [R1+0x30], R6 ;  /* 0x0000300601007387 */ /* 0x000fe80000100800 */
[----:B------:R-:W0:Y:S04]  /*e6a0*/  LDS R6, [R6+0x4000] ;  /* 0x0040000006067984 */ /* 0x000e280000000800 */
[----:B------:R-:W-:Y:S04]  /*e6b0*/  STL [R1+0x2c], R5 ;  /* 0x00002c0501007387 */ /* 0x000fe80000100800 */
[----:B------:R-:W1:Y:S01]  /*e6c0*/  LDS R5, [R5+0x4000] ;  /* 0x0040000005057984 */ /* 0x000e620000000800 */
[----:B----4-:R-:W-:-:S02]  /*e6d0*/  IMAD.SHL.U32 R3, R8, 0x4, RZ ;  /* 0x0000000408037824 */ /* 0x010fc400078e00ff */
[----:B------:R-:W-:Y:S01]  /*e6e0*/  IMAD.SHL.U32 R0, R7, 0x4, RZ ;  /* 0x0000000407007824 */ /* 0x000fe200078e00ff */
[----:B0-----:R-:W-:Y:S04]  /*e6f0*/  STL [R1+0x40], R6 ;  /* 0x0000400601007387 */ /* 0x001fe80000100800 */
[----:B------:R-:W-:Y:S04]  /*e700*/  STL [R1+0x28], R3 ;  /* 0x0000280301007387 */ /* 0x000fe80000100800 */
[----:B-1----:R-:W-:Y:S04]  /*e710*/  STL [R1+0x3c], R5 ;  /* 0x00003c0501007387 */ /* 0x002fe80000100800 */
[----:B------:R-:W0:Y:S04]  /*e720*/  LDS R3, [R3+0x4000] ;  /* 0x0040000003037984 */ /* 0x000e280000000800 */
[----:B------:R-:W-:Y:S04]  /*e730*/  STL [R1+0x24], R0 ;  /* 0x0000240001007387 */ /* 0x000fe80000100800 */
[----:B------:R-:W1:Y:S01]  /*e740*/  LDS R0, [R0+0x4000] ;  /* 0x0040000000007984 */ /* 0x000e620000000800 */
[----:B------:R-:W-:-:S05]  /*e750*/  IMAD.SHL.U32 R2, R2, 0x2, RZ ;  /* 0x0000000202027824 */ /* 0x000fca00078e00ff */
[----:B------:R-:W-:-:S04]  /*e760*/  IMNMX R2, R2, UR4, PT ;  /* 0x0000000402027c17 */ /* 0x000fc8000b800200 */
[----:B------:R-:W-:Y:S01]  /*e770*/  IMNMX R2, R2, 0x1, PT ;  /* 0x0000000102027817 */ /* 0x000fe20003800200 */
[----:B0-----:R0:W-:Y:S04]  /*e780*/  STL [R1+0x38], R3 ;  /* 0x0000380301007387 */ /* 0x0011e80000100800 */
[----:B-1----:R1:W-:Y:S01]  /*e790*/  STL [R1+0x34], R0 ;  /* 0x0000340001007387 */ /* 0x0023e20000100800 */
[----:B0-----:R-:W-:-:S05]  /*e7a0*/  IMAD R3, RZ, RZ, -UR11 ;  /* 0x8000000bff037e24 */ /* 0x001fca000f8e02ff */
[----:B------:R-:W-:-:S13]  /*e7b0*/  ISETP.GT.AND P2, PT, R2, R3, PT ;  /* 0x000000030200720c */ /* 0x000fda0003f44270 */
[----:B------:R-:W-:Y:S05]  /*e7c0*/  @P2 BRA `(.L_x_4) ;  /* 0x000000c000002947 */ /* 0x000fea0003800000 */
[----:B-1----:R-:W-:Y:S01]  /*e7d0*/  IMAD R0, R129, 0x4, R189 ;  /* 0x0000000481007824 */ /* 0x002fe200078e02bd */
[----:B------:R-:W-:-:S04]  /*e7e0*/  LOP3.LUT R6, R128, 0x1c0, RZ, 0xc0, !PT ;  /* 0x000001c080067812 */ /* 0x000fc800078ec0ff */
[----:B------:R-:W-:Y:S01]  /*e7f0*/  LOP3.LUT R0, R0, UR21, RZ, 0x3c, !PT ;  /* 0x0000001500007c12 */ /* 0x000fe2000f8e3cff */
[----:B------:R0:W-:Y:S03]  /*e800*/  STL [R1+0x10], R6 ;  /* 0x0000100601007387 */ /* 0x0001e60000100800 */
[----:B-----5:R-:W-:Y:S02]  /*e810*/  LOP3.LUT R4, R0, 0x100, RZ, 0xfc, !PT ;  /* 0x0000010000047812 */ /* 0x020fe400078efcff */
[----:B------:R-:W-:Y:S02]  /*e820*/  SHF.R.U32.HI R2, RZ, 0x4, R0 ;  /* 0x00000004ff027819 */ /* 0x000fe40000011600 */
[----:B------:R-:W-:Y:S02]  /*e830*/  SHF.R.U32.HI R3, RZ, 0x4, R4 ;  /* 0x00000004ff037819 */ /* 0x000fe40000011604 */
[----:B------:R-:W-:-:S02]  /*e840*/  LOP3.LUT R5, R2, 0xc, RZ, 0xc0, !PT ;  /* 0x0000000c02057812 */ /* 0x000fc400078ec0ff */
[----:B------:R-:W-:-:S05]  /*e850*/  LOP3.LUT R2, R3, 0x1c, RZ, 0xc0, !PT ;  /* 0x0000001c03027812 */ /* 0x000fca00078ec0ff */
[----:B------:R0:W-:Y:S04]  /*e860*/  STL [R1+0x18], R2 ;  /* 0x0000180201007387 */ /* 0x0001e80000100800 */
[----:B------:R0:W-:Y:S01]  /*e870*/  STL [R1+0x1c], R5 ;  /* 0x00001c0501007387 */ /* 0x0001e20000100800 */
[----:B------:R-:W-:Y:S05]  /*e880*/  BRA `(.L_x_5) ;  /* 0x0000750000007947 */ /* 0x000fea0003800000 */
.L_x_4:
[----:B-1----:R-:W0:Y:S01]  /*e890*/  S2R R5, SR_TID.X ;  /* 0x0000000000057919 */ /* 0x002e220000002100 */
[C---:B------:R-:W-:Y:S01]  /*e8a0*/  LEA.HI R2, R3.reuse, -UR11, RZ, 0x1 ;  /* 0x8000000b03027c11 */ /* 0x040fe2000f8f08ff */
[----:B------:R-:W-:Y:S01]  /*e8b0*/  CS2R R16, SRZ ;  /* 0x0000000000107805 */ /* 0x000fe2000001ff00 */
[----:B------:R-:W-:Y:S01]  /*e8c0*/  CS2R R18, SRZ ;  /* 0x0000000000127805 */ /* 0x000fe2000001ff00 */
[----:B------:R-:W-:Y:S01]  /*e8d0*/  CS2R R12, SRZ ;  /* 0x00000000000c7805 */ /* 0x000fe2000001ff00 */
[----:B------:R-:W-:Y:S01]  /*e8e0*/  LOP3.LUT R2, R2, 0x3fffffe, RZ, 0xc0, !PT ;  /* 0x03fffffe02027812 */ /* 0x000fe200078ec0ff */
[----:B------:R-:W-:Y:S01]  /*e8f0*/  CS2R R14, SRZ ;  /* 0x00000000000e7805 */ /* 0x000fe2000001ff00 */
[----:B------:R1:W-:Y:S01]  /*e900*/  STL [R1+0x170], R85 ;  /* 0x0001705501007387 */ /* 0x0003e20000100800 */
[----:B------:R-:W-:Y:S01]  /*e910*/  CS2R R10, SRZ ;  /* 0x00000000000a7805 */ /* 0x000fe2000001ff00 */
[----:B------:R-:W-:Y:S01]  /*e920*/  CS2R R44, SRZ ;  /* 0x00000000002c7805 */ /* 0x000fe2000001ff00 */
[----:B------:R-:W-:Y:S01]  /*e930*/  IMAD.IADD R3, R3, 0x1, -R2 ;  /* 0x0000000103037824 */ /* 0x000fe200078e0a02 */
[----:B------:R2:W-:Y:S01]  /*e940*/  STL [R1+0x16c], R86 ;  /* 0x00016c5601007387 */ /* 0x0005e20000100800 */
[----:B------:R-:W-:Y:S01]  /*e950*/  IMAD.MOV.U32 R2, RZ, RZ, 0x4 ;  /* 0x00000004ff027424 */ /* 0x000fe200078e00ff */
[----:B------:R-:W-:Y:S01]  /*e960*/  CS2R R46, SRZ ;  /* 0x00000000002e7805 */ /* 0x000fe2000001ff00 */
[----:B-----5:R-:W-:Y:S01]  /*e970*/  IMAD R4, R4, 0x2, R3 ;  /* 0x0000000204047824 */ /* 0x020fe200078e0203 */
[----:B------:R-:W-:Y:S01]  /*e980*/  LOP3.LUT R0, R0, 0xffffbfff, RZ, 0xc0, !PT ;  /* 0xffffbfff00007812 */ /* 0x000fe200078ec0ff */
[----:B------:R-:W-:Y:S01]  /*e990*/  IMAD.WIDE.U32 R2, R189, R2, UR6 ;  /* 0x00000006bd027e25 */ /* 0x000fe2000f8e0002 */
[----:B------:R-:W-:Y:S01]  /*e9a0*/  CS2R R60, SRZ ;  /* 0x00000000003c7805 */ /* 0x000fe2000001ff00 */
[----:B------:R-:W-:Y:S01]  /*e9b0*/  CS2R R62, SRZ ;  /* 0x00000000003e7805 */ /* 0x000fe2000001ff00 */
[----:B------:R-:W-:Y:S01]  /*e9c0*/  @P1 LOP3.LUT R0, R0, 0x4000, RZ, 0xfc, !PT ;  /* 0x0000400000001812 */ /* 0x000fe200078efcff */
[----:B------:R-:W-:Y:S01]  /*e9d0*/  IMAD.SHL.U32 R4, R4, 0x40, RZ ;  /* 0x0000004004047824 */ /* 0x000fe200078e00ff */
[----:B------:R-:W-:Y:S01]  /*e9e0*/  CS2R R64, SRZ ;  /* 0x0000000000407805 */ /* 0x000fe2000001ff00 */
[----:B------:R-:W-:Y:S01]  /*e9f0*/  CS2R R66, SRZ ;  /* 0x0000000000427805 */ /* 0x000fe2000001ff00 */
[----:B------:R-:W-:Y:S01]  /*ea00*/  LOP3.LUT R0, R0, 0xffffdfff, RZ, 0xc0, !PT ;  /* 0xffffdfff00007812 */ /* 0x000fe200078ec0ff */
[----:B------:R-:W-:Y:S01]  /*ea10*/  CS2R R32, SRZ ;  /* 0x0000000000207805 */ /* 0x000fe2000001ff00 */
[----:B0-----:R-:W-:Y:S01]  /*ea20*/  SHF.R.U32.HI R6, RZ, 0x4, R5 ;  /* 0x00000004ff067819 */ /* 0x001fe20000011605 */
[----:B------:R-:W-:Y:S01]  /*ea30*/  CS2R R34, SRZ ;  /* 0x0000000000227805 */ /* 0x000fe2000001ff00 */
[----:B------:R-:W-:Y:S01]  /*ea40*/  @P0 LOP3.LUT R0, R0, 0x2000, RZ, 0xfc, !PT ;  /* 0x0000200000000812 */ /* 0x000fe200078efcff */
[----:B------:R-:W-:Y:S01]  /*ea50*/  CS2R R58, SRZ ;  /* 0x00000000003a7805 */ /* 0x000fe2000001ff00 */
[----:B------:R-:W-:Y:S01]  /*ea60*/  SGXT.U32 R6, R6, 0x2 ;  /* 0x000000020606781a */ /* 0x000fe20000000000 */
[----:B------:R-:W-:Y:S01]  /*ea70*/  CS2R R140, SRZ ;  /* 0x00000000008c7805 */ /* 0x000fe2000001ff00 */
[----:B------:R-:W-:Y:S01]  /*ea80*/  CS2R R142, SRZ ;  /* 0x00000000008e7805 */ /* 0x000fe2000001ff00 */
[----:B------:R-:W-:Y:S01]  /*ea90*/  CS2R R126, SRZ ;  /* 0x00000000007e7805 */ /* 0x000fe2000001ff00 */
[C---:B------:R-:W-:Y:S01]  /*eaa0*/  LOP3.LUT R5, R4.reuse, R6, RZ, 0xfc, !PT ;  /* 0x0000000604057212 */ /* 0x040fe200078efcff */
[----:B------:R-:W-:Y:S01]  /*eab0*/  CS2R R132, SRZ ;  /* 0x0000000000847805 */ /* 0x000fe2000001ff00 */
[--C-:B------:R-:W-:Y:S01]  /*eac0*/  LOP3.LUT R184, R4, 0x4, R6.reuse, 0xfe, !PT ;  /* 0x0000000404b87812 */ /* 0x100fe200078efe06 */
[----:B------:R-:W-:Y:S01]  /*ead0*/  CS2R R134, SRZ ;  /* 0x0000000000867805 */ /* 0x000fe2000001ff00 */
[C---:B------:R-:W-:Y:S01]  /*eae0*/  ISETP.GE.AND P6, PT, R5.reuse, 0x40, PT ;  /* 0x000000400500780c */ /* 0x040fe20003fc6270 */
[----:B------:R-:W-:Y:S01]  /*eaf0*/  IMAD.SHL.U32 R21, R5, 0x40, RZ ;  /* 0x0000004005157824 */ /* 0x000fe200078e00ff */
[C---:B------:R-:W-:Y:S01]  /*eb00*/  ISETP.GE.AND P5, PT, R184.reuse, 0x40, PT ;  /* 0x00000040b800780c */ /* 0x040fe20003fa6270 */
[----:B------:R-:W-:Y:S01]  /*eb10*/  IMAD.SHL.U32 R23, R184, 0x40, RZ ;  /* 0x00000040b8177824 */ /* 0x000fe200078e00ff */
[C---:B------:R-:W-:Y:S01]  /*eb20*/  LOP3.LUT R187, R4.reuse, 0x8, R6, 0xfe, !PT ;  /* 0x0000000804bb7812 */ /* 0x040fe200078efe06 */
[----:B------:R-:W-:Y:S01]  /*eb30*/  IMAD.WIDE R20, R21, 0x4, R2 ;  /* 0x0000000415147825 */ /* 0x000fe200078e0202 */
[C-C-:B------:R-:W-:Y:S01]  /*eb40*/  LOP3.LUT R186, R4.reuse, 0xc, R6.reuse, 0xfe, !PT ;  /* 0x0000000c04ba7812 */ /* 0x140fe200078efe06 */
[----:B------:R-:W-:Y:S01]  /*eb50*/  STL [R1+0x168], R87 ;  /* 0x0001685701007387 */ /* 0x000fe20000100800 */
[C---:B------:R-:W-:Y:S01]  /*eb60*/  LOP3.LUT R217, R4.reuse, 0x10, R6, 0xfe, !PT ;  /* 0x0000001004d97812 */ /* 0x040fe200078efe06 */
[----:B------:R-:W-:Y:S01]  /*eb70*/  IMAD.WIDE R22, R23, 0x4, R2 ;  /* 0x0000000417167825 */ /* 0x000fe200078e0202 */
[C-C-:B------:R-:W-:Y:S01]  /*eb80*/  LOP3.LUT R252, R4.reuse, 0x14, R6.reuse, 0xfe, !PT ;  /* 0x0000001404fc7812 */ /* 0x140fe200078efe06 */
[----:B------:R-:W-:Y:S01]  /*eb90*/  STL [R1+0x164], R180 ;  /* 0x000164b401007387 */ /* 0x000fe20000100800 */
[C-C-:B------:R-:W-:Y:S01]  /*eba0*/  LOP3.LUT R56, R4.reuse, 0x18, R6.reuse, 0xfe, !PT ;  /* 0x0000001804387812 */ /* 0x140fe200078efe06 */
[----:B------:R-:W-:Y:S01]  /*ebb0*/  IMAD.SHL.U32 R25, R187, 0x40, RZ ;  /* 0x00000040bb197824 */ /* 0x000fe200078e00ff */
[C-C-:B------:R-:W-:Y:S01]  /*ebc0*/  LOP3.LUT R124, R4.reuse, 0x1c, R6.reuse, 0xfe, !PT ;  /* 0x0000001c047c7812 */ /* 0x140fe200078efe06 */
[----:B------:R0:W3:Y:S01]  /*ebd0*/  @!P6 LDG.E.128 R16, [R20.64] ;  /* 0x000000101410e981 */ /* 0x0000e2000c1e1d00 */
[--C-:B------:R-:W-:Y:S01]  /*ebe0*/  LOP3.LUT R123, R4, 0x20, R6.reuse, 0xfe, !PT ;  /* 0x00000020047b7812 */ /* 0x100fe200078efe06 */
[----:B------:R-:W-:Y:S01]  /*ebf0*/  IMAD.SHL.U32 R27, R186, 0x40, RZ ;  /* 0x00000040ba1b7824 */ /* 0x000fe200078e00ff */
[C-C-:B------:R-:W-:Y:S01]  /*ec00*/  LOP3.LUT R122, R4.reuse, 0x24, R6.reuse, 0xfe, !PT ;  /* 0x00000024047a7812 */ /* 0x140fe200078efe06 */
[----:B------:R4:W3:Y:S01]  /*ec10*/  @!P5 LDG.E.128 R12, [R22.64] ;  /* 0x00000010160cd981 */ /* 0x0008e2000c1e1d00 */
[C-C-:B------:R-:W-:Y:S01]  /*ec20*/  LOP3.LUT R121, R4.reuse, 0x28, R6.reuse, 0xfe, !PT ;  /* 0x0000002804797812 */ /* 0x140fe200078efe06 */
[----:B------:R-:W-:Y:S01]  /*ec30*/  IMAD.SHL.U32 R39, R217, 0x40, RZ ;  /* 0x00000040d9277824 */ /* 0x000fe200078e00ff */
[--C-:B------:R-:W-:Y:S01]  /*ec40*/  LOP3.LUT R120, R4, 0x2c, R6.reuse, 0xfe, !PT ;  /* 0x0000002c04787812 */ /* 0x100fe200078efe06 */
[----:B------:R-:W-:Y:S01]  /*ec50*/  IMAD.SHL.U32 R69, R252, 0x40, RZ ;  /* 0x00000040fc457824 */ /* 0x000fe200078e00ff */
[--C-:B------:R-:W-:Y:S01]  /*ec60*/  LOP3.LUT R131, R4, 0x30, R6.reuse, 0xfe, !PT ;  /* 0x0000003004837812 */ /* 0x100fe200078efe06 */
[----:B------:R-:W-:Y:S01]  /*ec70*/  IMAD.SHL.U32 R71, R56, 0x40, RZ ;  /* 0x0000004038477824 */ /* 0x000fe200078e00ff */
[--C-:B------:R-:W-:Y:S01]  /*ec80*/  LOP3.LUT R130, R4, 0x34, R6.reuse, 0xfe, !PT ;  /* 0x0000003404827812 */ /* 0x100fe200078efe06 */
[----:B------:R-:W-:Y:S01]  /*ec90*/  IMAD.SHL.U32 R73, R124, 0x40, RZ ;  /* 0x000000407c497824 */ /* 0x000fe200078e00ff */
[C-C-:B-1----:R-:W-:Y:S01]  /*eca0*/  LOP3.LUT R85, R4.reuse, 0x38, R6.reuse, 0xfe, !PT ;  /* 0x0000003804557812 */ /* 0x142fe200078efe06 */
[----:B------:R-:W-:Y:S01]  /*ecb0*/  IMAD.SHL.U32 R75, R123, 0x40, RZ ;  /* 0x000000407b4b7824 */ /* 0x000fe200078e00ff */
[----:B--2---:R-:W-:Y:S01]  /*ecc0*/  LOP3.LUT R86, R4, 0x3c, R6, 0xfe, !PT ;  /* 0x0000003c04567812 */ /* 0x004fe200078efe06 */
[----:B------:R-:W-:Y:S01]  /*ecd0*/  IMAD.SHL.U32 R109, R122, 0x40, RZ ;  /* 0x000000407a6d7824 */ /* 0x000fe200078e00ff */
[----:B------:R-:W-:Y:S01]  /*ece0*/  ISETP.GE.AND P2, PT, R187, 0x40, PT ;  /* 0x00000040bb00780c */ /* 0x000fe20003f46270 */
[----:B------:R-:W-:Y:S01]  /*ecf0*/  IMAD.SHL.U32 R111, R121, 0x40, RZ ;  /* 0x00000040796f7824 */ /* 0x000fe200078e00ff */
[----:B------:R-:W-:Y:S01]  /*ed00*/  ISETP.GE.AND P4, PT, R186, 0x40, PT ;  /* 0x00000040ba00780c */ /* 0x000fe20003f86270 */
[----:B------:R-:W-:Y:S01]  /*ed10*/  IMAD.SHL.U32 R37, R120, 0x40, RZ ;  /* 0x0000004078257824 */ /* 0x000fe200078e00ff */
[----:B------:R-:W-:Y:S01]  /*ed20*/  ISETP.GE.AND P3, PT, R217, 0x40, PT ;  /* 0x00000040d900780c */ /* 0x000fe20003f66270 */
[----:B------:R-:W-:Y:S01]  /*ed30*/  IMAD.SHL.U32 R31, R131, 0x40, RZ ;  /* 0x00000040831f7824 */ /* 0x000fe200078e00ff */
[----:B------:R-:W-:Y:S01]  /*ed40*/  ISETP.GE.AND P0, PT, R252, 0x40, PT ;  /* 0x00000040fc00780c */ /* 0x000fe20003f06270 */
[----:B------:R-:W-:Y:S01]  /*ed50*/  IMAD.SHL.U32 R29, R130, 0x40, RZ ;  /* 0x00000040821d7824 */ /* 0x000fe200078e00ff */
[----:B------:R-:W-:Y:S01]  /*ed60*/  LOP3.LUT R0, R0, 0xfffdffff, RZ, 0xc0, !PT ;  /* 0xfffdffff00007812 */ /* 0x000fe200078ec0ff */
[----:B------:R-:W-:Y:S01]  /*ed70*/  IMAD.SHL.U32 R7, R85, 0x40, RZ ;  /* 0x0000004055077824 */ /* 0x000fe200078e00ff */
[----:B------:R-:W-:Y:S01]  /*ed80*/  STL [R1+0x160], R181 ;  /* 0x000160b501007387 */ /* 0x000fe20000100800 */
[----:B------:R-:W-:-:S02]  /*ed90*/  IMAD.SHL.U32 R9, R86, 0x40, RZ ;  /* 0x0000004056097824 */ /* 0x000fc400078e00ff */
[----:B------:R-:W-:-:S04]  /*eda0*/  IMAD.WIDE R24, R25, 0x4, R2 ;  /* 0x0000000419187825 */ /* 0x000fc800078e0202 */
[----:B------:R-:W-:-:S04]  /*edb0*/  IMAD.WIDE R26, R27, 0x4, R2 ;  /* 0x000000041b1a7825 */ /* 0x000fc800078e0202 */
[--C-:B------:R-:W-:Y:S01]  /*edc0*/  IMAD.WIDE R38, R39, 0x4, R2.reuse ;  /* 0x0000000427267825 */ /* 0x100fe200078e0202 */
[----:B------:R1:W2:Y:S03]  /*edd0*/  @!P4 LDG.E.128 R44, [R26.64] ;  /* 0x000000101a2cc981 */ /* 0x0002a6000c1e1d00 */
[--C-:B------:R-:W-:Y:S01]  /*ede0*/  IMAD.WIDE R68, R69, 0x4, R2.reuse ;  /* 0x0000000445447825 */ /* 0x100fe200078e0202 */
[----:B------:R0:W2:Y:S03]  /*edf0*/  @!P3 LDG.E.128 R60, [R38.64] ;  /* 0x00000010263cb981 */ /* 0x0000a6000c1e1d00 */
        /* <DEDUP_REMOVED lines=9> */
[--C-:B------:R-:W-:Y:S01]  /*ee90*/  IMAD.WIDE R6, R7, 0x4, R2.reuse ;  /* 0x0000000407067825 */ /* 0x100fe200078e0202 */
[----:B------:R-:W-:Y:S01]  /*eea0*/  ISETP.GE.AND P1, PT, R124, 0x40, PT ;  /* 0x000000407c00780c */ /* 0x000fe20003f26270 */
[----:B0-----:R-:W-:Y:S01]  /*eeb0*/  CS2R R20, SRZ ;  /* 0x0000000000147805 */ /* 0x001fe2000001ff00 */
[----:B------:R-:W-:Y:S01]  /*eec0*/  @P2 LOP3.LUT R0, R0, 0x20000, RZ, 0xfc, !PT ;  /* 0x0002000000002812 */ /* 0x000fe200078efcff */
[----:B------:R-:W-:Y:S01]  /*eed0*/  IMAD.WIDE R2, R9, 0x4, R2 ;  /* 0x0000000409027825 */ /* 0x000fe200078e0202 */
[----:B------:R-:W-:Y:S01]  /*eee0*/  ISETP.GE.AND P5, PT, R121, 0x40, PT ;  /* 0x000000407900780c */ /* 0x000fe20003fa6270 */
[----:B------:R-:W-:Y:S01]  /*eef0*/  CS2R R8, SRZ ;  /* 0x0000000000087805 */ /* 0x000fe2000001ff00 */
[----:B------:R-:W-:Y:S01]  /*ef00*/  ISETP.GE.AND P6, PT, R120, 0x40, PT ;  /* 0x000000407800780c */ /* 0x000fe20003fc6270 */
[----:B----4-:R-:W-:Y:S01]  /*ef10*/  CS2R R22, SRZ ;  /* 0x0000000000167805 */ /* 0x010fe2000001ff00 */
[----:B------:R-:W-:Y:S04]  /*ef20*/  STL [R1+0x15c], R182 ;  /* 0x00015cb601007387 */ /* 0x000fe80000100800 */
[----:B------:R0:W4:Y:S01]  /*ef30*/  @!P2 LDG.E.128 R8, [R24.64] ;  /* 0x000000101808a981 */ /* 0x000122000c1e1d00 */
[----:B------:R-:W-:-:S02]  /*ef40*/  ISETP.GE.AND P0, PT, R56, 0x40, PT ;  /* 0x000000403800780c */ /* 0x000fc40003f06270 */
[----:B------:R-:W-:Y:S01]  /*ef50*/  CS2R R56, SRZ ;  /* 0x0000000000387805 */ /* 0x000fe2000001ff00 */
[----:B------:R-:W-:Y:S02]  /*ef60*/  ISETP.GE.AND P3, PT, R123, 0x40, PT ;  /* 0x000000407b00780c */ /* 0x000fe40003f66270 */
[----:B------:R-:W-:Y:S01]  /*ef70*/  ISETP.GE.AND P4, PT, R122, 0x40, PT ;  /* 0x000000407a00780c */ /* 0x000fe20003f86270 */
[----:B-1----:R-:W-:Y:S01]  /*ef80*/  CS2R R26, SRZ ;  /* 0x00000000001a7805 */ /* 0x002fe2000001ff00 */
[----:B------:R-:W-:Y:S01]  /*ef90*/  CS2R R120, SRZ ;  /* 0x0000000000787805 */ /* 0x000fe2000001ff00 */
[----:B------:R1:W2:Y:S01]  /*efa0*/  @!P1 LDG.E.128 R56, [R72.64] ;  /* 0x0000001048389981 */ /* 0x0002a2000c1e1d00 */
[----:B------:R-:W-:-:S03]  /*efb0*/  CS2R R124, SRZ ;  /* 0x00000000007c7805 */ /* 0x000fc6000001ff00 */
[----:B------:R1:W2:Y:S04]  /*efc0*/  @!P6 LDG.E.128 R132, [R36.64] ;  /* 0x000000102484e981 */ /* 0x0002a8000c1e1d00 */
[----:B------:R1:W2:Y:S01]  /*efd0*/  @!P0 LDG.E.128 R32, [R70.64] ;  /* 0x0000001046208981 */ /* 0x0002a2000c1e1d00 */
[----:B0-----:R-:W-:-:S03]  /*efe0*/  CS2R R24, SRZ ;  /* 0x0000000000187805 */ /* 0x001fc6000001ff00 */
[----:B------:R0:W2:Y:S04]  /*eff0*/  @!P4 LDG.E.128 R140, [R108.64] ;  /* 0x000000106c8cc981 */ /* 0x0000a8000c1e1d00 */
[----:B------:R0:W2:Y:S01]  /*f000*/  @!P3 LDG.E.128 R24, [R74.64] ;  /* 0x000000104a18b981 */ /* 0x0000a2000c1e1d00 */
[----:B------:R-:W-:Y:S01]  /*f010*/  ISETP.GE.AND P2, PT, R131, 0x40, PT ;  /* 0x000000408300780c */ /* 0x000fe20003f46270 */
[----:B------:R-:W-:Y:S01]  /*f020*/  CS2R R122, SRZ ;  /* 0x00000000007a7805 */ /* 0x000fe2000001ff00 */
[----:B-1----:R-:W-:Y:S01]  /*f030*/  CS2R R72, SRZ ;  /* 0x0000000000487805 */ /* 0x002fe2000001ff00 */
[----:B------:R1:W2:Y:S04]  /*f040*/  @!P5 LDG.E.128 R124, [R110.64] ;  /* 0x000000106e7cd981 */ /* 0x0002a8000c1e1d00 */
[----:B------:R-:W-:Y:S06]  /*f050*/  STL [R1+0x158], R183 ;  /* 0x000158b701007387 */ /* 0x000fec0000100800 */
[----:B------:R1:W2:Y:S01]  /*f060*/  @!P2 LDG.E.128 R120, [R30.64] ;  /* 0x000000101e78a981 */ /* 0x0002a2000c1e1d00 */
[----:B------:R-:W-:Y:S01]  /*f070*/  ISETP.GE.AND P2, PT, R130, 0x40, PT ;  /* 0x000000408200780c */ /* 0x000fe20003f46270 */
[----:B0-----:R-:W-:-:S12]  /*f080*/  CS2R R74, SRZ ;  /* 0x00000000004a7805 */ /* 0x001fd8000001ff00 */
[----:B------:R0:W2:Y:S01]  /*f090*/  @!P2 LDG.E.128 R20, [R28.64] ;  /* 0x000000101c14a981 */ /* 0x0000a2000c1e1d00 */
[----:B------:R-:W-:Y:S01]  /*f0a0*/  ISETP.GE.AND P2, PT, R85, 0x40, PT ;  /* 0x000000405500780c */ /* 0x000fe20003f46270 */
[----:B------:R-:W-:Y:S01]  /*f0b0*/  CS2R R108, SRZ ;  /* 0x00000000006c7805 */ /* 0x000fe2000001ff00 */
[----:B-1----:R-:W-:-:S11]  /*f0c0*/  CS2R R110, SRZ ;  /* 0x00000000006e7805 */ /* 0x002fd6000001ff00 */
[----:B------:R1:W2:Y:S01]  /*f0d0*/  @!P2 LDG.E.128 R72, [R6.64] ;  /* 0x000000100648a981 */ /* 0x0002a2000c1e1d00 */
[----:B------:R-:W-:Y:S01]  /*f0e0*/  ISETP.GE.AND P2, PT, R86, 0x40, PT ;  /* 0x000000405600780c */ /* 0x000fe20003f46270 */
[----:B0-----:R-:W-:-:S12]  /*f0f0*/  IMAD R28, R129, 0x4, R189 ;  /* 0x00000004811c7824 */ /* 0x001fd800078e02bd */
[----:B------:R0:W2:Y:S02]  /*f100*/  @!P2 LDG.E.128 R108, [R2.64] ;  /* 0x00000010026ca981 */ /* 0x0000a4000c1e1d00 */
[----:B0-----:R-:W-:-:S04]  /*f110*/  LOP3.LUT R2, R28, UR21, RZ, 0x3c, !PT ;  /* 0x000000151c027c12 */ /* 0x001fc8000f8e3cff */
[----:B------:R-:W-:Y:S02]  /*f120*/  LOP3.LUT R29, R2, 0x100, RZ, 0xfc, !PT ;  /* 0x00000100021d7812 */ /* 0x000fe400078efcff */
[----:B------:R-:W-:Y:S02]  /*f130*/  SHF.R.U32.HI R28, RZ, 0x4, R2 ;  /* 0x00000004ff1c7819 */ /* 0x000fe40000011602 */
[----:B-1----:R-:W-:Y:S02]  /*f140*/  SHF.R.U32.HI R6, RZ, 0x4, R29 ;  /* 0x00000004ff067819 */ /* 0x002fe4000001161d */
[----:B------:R-:W-:Y:S02]  /*f150*/  LOP3.LUT R3, R28, 0xc, RZ, 0xc0, !PT ;  /* 0x0000000c1c037812 */ /* 0x000fe400078ec0ff */
[----:B------:R-:W-:Y:S02]  /*f160*/  LOP3.LUT R7, R6, 0x1c, RZ, 0xc0, !PT ;  /* 0x0000001c06077812 */ /* 0x000fe400078ec0ff */
[----:B------:R-:W-:-:S02]  /*f170*/  LEA R148, R3, 0x4000, 0x2 ;  /* 0x0000400003947811 */ /* 0x000fc400078e10ff */
[----:B------:R-:W-:-:S03]  /*f180*/  LEA R149, R7, 0x4000, 0x2 ;  /* 0x0000400007957811 */ /* 0x000fc600078e10ff */
[----:B------:R-:W-:Y:S01]  /*f190*/  IMAD R148, R2, 0x4, R148 ;  /* 0x0000000402947824 */ /* 0x000fe200078e0294 */
[----:B------:R-:W-:Y:S01]  /*f1a0*/  BAR.SYNC.DEFER_BLOCKING 0x0 ;  /* 0x0000000000007b1d */ /* 0x000fe20000010000 */
[----:B------:R-:W-:Y:S01]  /*f1b0*/  IMAD R149, R29, 0x4, R149 ;  /* 0x000000041d957824 */ /* 0x000fe200078e0295 */
[----:B------:R-:W-:Y:S02]  /*f1c0*/  LOP3.LUT R28, R128, 0x1c0, RZ, 0xc0, !PT ;  /* 0x000001c0801c7812 */ /* 0x000fe400078ec0ff */
[----:B------:R-:W-:Y:S02]  /*f1d0*/  LOP3.LUT R30, R193, 0x3, RZ, 0xc0, !PT ;  /* 0x00000003c11e7812 */ /* 0x000fe400078ec0ff */
[----:B------:R0:W-:Y:S04]  /*f1e0*/  STL [R1+0x14], R2 ;  /* 0x0000140201007387 */ /* 0x0001e80000100800 */
[----:B------:R-:W-:Y:S01]  /*f1f0*/  STL [R1+0x1c], R3 ;  /* 0x00001c0301007387 */ /* 0x000fe20000100800 */
[----:B------:R-:W-:-:S03]  /*f200*/  LEA.HI R6, R28, 0x4000, RZ, 0x1e ;  /* 0x000040001c067811 */ /* 0x000fc600078ff0ff */
[----:B------:R-:W-:Y:S01]  /*f210*/  STL [R1+0x20], R29 ;  /* 0x0000201d01007387 */ /* 0x000fe20000100800 */
[----:B0-----:R-:W-:-:S03]  /*f220*/  LOP3.LUT R2, R193, 0xc, RZ, 0xc0, !PT ;  /* 0x0000000cc1027812 */ /* 0x001fc600078ec0ff */
[----:B------:R-:W-:Y:S01]  /*f230*/  STL [R1+0x10], R28 ;  /* 0x0000101c01007387 */ /* 0x000fe20000100800 */
[----:B------:R-:W-:-:S03]  /*f240*/  LOP3.LUT R2, R2, 0x20, R30, 0xfe, !PT ;  /* 0x0000002002027812 */ /* 0x000fc600078efe1e */
[----:B------:R0:W-:Y:S01]  /*f250*/  STL [R1+0x18], R7 ;  /* 0x0000180701007387 */ /* 0x0001e20000100800 */
[----:B------:R-:W-:-:S03]  /*f260*/  LOP3.LUT R185, R2, UR18, RZ, 0xfc, !PT ;  /* 0x0000001202b97c12 */ /* 0x000fc6000f8efcff */
[----:B------:R-:W2:Y:S04]  /*f270*/  LDL.LU R181, [R1+0x140] ;  /* 0x0001400001b57983 */ /* 0x000ea80000300800 */
[----:B------:R-:W2:Y:S01]  /*f280*/  LDL.LU R174, [R1+0x144] ;  /* 0x0001440001ae7983 */ /* 0x000ea20000300800 */
[----:B0-----:R-:W-:-:S03]  /*f290*/  LOP3.LUT R7, R28, 0x3, R193, 0xf8, !PT ;  /* 0x000000031c077812 */ /* 0x001fc600078ef8c1 */
[----:B------:R-:W2:Y:S01]  /*f2a0*/  LDL.LU R173, [R1+0x148] ;  /* 0x0001480001ad7983 */ /* 0x000ea20000300800 */
[----:B------:R-:W-:Y:S01]  /*f2b0*/  LEA.HI R216, R28, R7, RZ, 0x1c ;  /* 0x000000071cd87211 */ /* 0x000fe200078fe0ff */
[----:B------:R-:W-:Y:S02]  /*f2c0*/  IMAD R2, R7, 0x4, R6 ;  /* 0x0000000407027824 */ /* 0x000fe400078e0206 */
        /* <DEDUP_REMOVED lines=20> */
[----:B----4-:R-:W-:Y:S04]  /*f410*/  STS.128 [R148], R8 ;  /* 0x0000000894007388 */ /* 0x010fe80000000c00 */
[----:B--2---:R-:W-:Y:S04]  /*f420*/  STS.128 [R149], R44 ;  /* 0x0000002c95007388 */ /* 0x004fe80000000c00 */
        /* <DEDUP_REMOVED lines=98> */
[----:B------:R0:W-:Y:S04]  /*fa50*/  STS.128 [R148], R120 ;  /* 0x0000007894007388 */ /* 0x0001e80000000c00 */
[----:B------:R-:W-:Y:S04]  /*fa60*/  STS.128 [R149], R20 ;  /* 0x0000001495007388 */ /* 0x000fe80000000c00 */
[----:B------:R-:W-:Y:S06]  /*fa70*/  BAR.SYNC.DEFER_BLOCKING 0x0 ;  /* 0x0000000000007b1d */ /* 0x000fec0000010000 */
[----:B------:R-:W1:Y:S04]  /*fa80*/  S2R R190, SR_TID.X ;  /* 0x0000000000be7919 */ /* 0x000e680000002100 */
        /* <DEDUP_REMOVED lines=16> */
[----:B------:R-:W-:Y:S01]  /*fb90*/  BAR.SYNC.DEFER_BLOCKING 0x0 ;  /* 0x0000000000007b1d */ /* 0x000fe20000010000 */
[----:B------:R-:W-:Y:S01]  /*fba0*/  IMAD.U32 R3, RZ, RZ, UR18 ;  /* 0x00000012ff037e24 */ /* 0x000fe2000f8e00ff */
[----:B-1----:R-:W-:-:S02]  /*fbb0*/  LOP3.LUT R172, R190, 0x1, RZ, 0xc0, !PT ;  /* 0x00000001beac7812 */ /* 0x002fc400078ec0ff */
[----:B------:R-:W-:Y:S02]  /*fbc0*/  LOP3.LUT R191, R193, 0x10, RZ, 0xc0, !PT ;  /* 0x00000010c1bf7812 */ /* 0x000fe400078ec0ff */
[----:B------:R-:W-:Y:S01]  /*fbd0*/  LOP3.LUT R3, R3, 0xf, R193, 0xf8, !PT ;  /* 0x0000000f03037812 */ /* 0x000fe200078ef8c1 */
[----:B------:R-:W-:Y:S01]  /*fbe0*/  IMAD R172, R172, 0x4, R195 ;  /* 0x00000004acac7824 */ /* 0x000fe200078e02c3 */
[----:B------:R-:W-:Y:S01]  /*fbf0*/  SHF.R.U32.HI R191, RZ, 0x2, R191 ;  /* 0x00000002ffbf7819 */ /* 0x000fe200000116bf */
[----:B------:R-:W-:Y:S02]  /*fc00*/  IMAD.SHL.U32 R185, R185, 0x40, RZ ;  /* 0x00000040b9b97824 */ /* 0x000fe400078e00ff */
[----:B------:R-:W-:Y:S02]  /*fc10*/  IMAD.SHL.U32 R3, R3, 0x40, RZ ;  /* 0x0000004003037824 */ /* 0x000fe400078e00ff */
[----:B------:R-:W-:Y:S01]  /*fc20*/  IMAD.IADD R172, R172, 0x1, R194 ;  /* 0x00000001acac7824 */ /* 0x000fe200078e02c2 */
[----:B------:R1:W-:Y:S04]  /*fc30*/  STS.128 [R148], R72 ;  /* 0x0000004894007388 */ /* 0x0003e80000000c00 */
[----:B------:R-:W-:Y:S01]  /*fc40*/  STS.128 [R149], R108 ;  /* 0x0000006c95007388 */ /* 0x000fe20000000c00 */
[----:B------:R-:W-:-:S02]  /*fc50*/  LOP3.LUT R150, R3, R172, R191, 0xf6, !PT ;  /* 0x000000ac03967212 */ /* 0x000fc400078ef6bf */
[----:B------:R-:W-:Y:S02]  /*fc60*/  LOP3.LUT R151, R185, R172, R191, 0xf6, !PT ;  /* 0x000000acb9977212 */ /* 0x000fe400078ef6bf */
[C---:B0-----:R-:W-:Y:S01]  /*fc70*/  LOP3.LUT R120, R193.reuse, 0x1, RZ, 0xc0, !PT ;  /* 0x00000001c1787812 */ /* 0x041fe200078ec0ff */
[----:B------:R-:W-:Y:S01]  /*fc80*/  IMAD.SHL.U32 R150, R150, 0x4, RZ ;  /* 0x0000000496967824 */ /* 0x000fe200078e00ff */
[----:B------:R-:W-:Y:S01]  /*fc90*/  LOP3.LUT R192, R193, 0x2, RZ, 0xc0, !PT ;  /* 0x00000002c1c07812 */ /* 0x000fe200078ec0ff */
[----:B------:R-:W-:Y:S01]  /*fca0*/  IMAD.SHL.U32 R156, R151, 0x4, RZ ;  /* 0x00000004979c7824 */ /* 0x000fe200078e00ff */
[----:B------:R-:W-:Y:S01]  /*fcb0*/  BAR.SYNC.DEFER_BLOCKING 0x0 ;  /* 0x0000000000007b1d */ /* 0x000fe20000010000 */
[----:B------:R-:W-:Y:S01]  /*fcc0*/  LOP3.LUT R175, R190, 0x4, RZ, 0xc0, !PT ;  /* 0x00000004beaf7812 */ /* 0x000fe200078ec0ff */
[----:B------:R-:W-:Y:S02]  /*fcd0*/  IMAD.SHL.U32 R121, R120, 0x4, RZ ;  /* 0x0000000478797824 */ /* 0x000fe400078e00ff */
[----:B------:R-:W-:-:S02]  /*fce0*/  IMAD.SHL.U32 R192, R192, 0x4, RZ ;  /* 0x00000004c0c07824 */ /* 0x000fc400078e00ff */
[----:B------:R-:W-:Y:S01]  /*fcf0*/  IMAD.SHL.U32 R175, R175, 0x4, RZ ;  /* 0x00000004afaf7824 */ /* 0x000fe200078e00ff */
[----:B------:R-:W-:-:S04]  /*fd00*/  IADD3 R121, R121, 0x8, RZ ;  /* 0x0000000879797810 */ /* 0x000fc80007ffe0ff */
[----:B------:R-:W-:-:S04]  /*fd10*/  LOP3.LUT R121, R175, R121, R192, 0xf6, !PT ;  /* 0x00000079af797212 */ /* 0x000fc800078ef6c0 */
[----:B-1----:R-:W-:Y:S01]  /*fd20*/  LOP3.LUT R72, R121, R191, RZ, 0x3c, !PT ;  /* 0x000000bf79487212 */ /* 0x002fe200078e3cff */
[----:B------:R-:W0:Y:S04]  /*fd30*/  LDSM.16.M88.4 R148, [R150] ;  /* 0x000000009694783b */ /* 0x000e280000000200 */
[----:B------:R-:W1:Y:S01]  /*fd40*/  LDSM.16.M88.4 R156, [R156] ;  /* 0x000000009c9c783b */ /* 0x000e620000000200 */
[C---:B------:R-:W-:Y:S02]  /*fd50*/  LOP3.LUT R73, R72.reuse, R3, RZ, 0xfc, !PT ;  /* 0x0000000348497212 */ /* 0x040fe400078efcff */
[----:B------:R-:W-:-:S03]  /*fd60*/  LOP3.LUT R72, R72, R185, RZ, 0xfc, !PT ;  /* 0x000000b948487212 */ /* 0x000fc600078efcff */
[----:B------:R-:W-:Y:S02]  /*fd70*/  IMAD.SHL.U32 R73, R73, 0x4, RZ ;  /* 0x0000000449497824 */ /* 0x000fe400078e00ff */
[----:B------:R-:W-:-:S03]  /*fd80*/  IMAD.SHL.U32 R152, R72, 0x4, RZ ;  /* 0x0000000448987824 */ /* 0x000fc600078e00ff */
[----:B------:R-:W2:Y:S04]  /*fd90*/  LDSM.16.M88.4 R160, [R73] ;  /* 0x0000000049a0783b */ /* 0x000ea80000000200 */
[----:B------:R-:W3:Y:S01]  /*fda0*/  LDSM.16.M88.4 R152, [R152] ;  /* 0x000000009898783b */ /* 0x000ee20000000200 */
[----:B------:R-:W-:-:S05]  /*fdb0*/  LOP3.LUT R182, R196, 0x1, RZ, 0xc0, !PT ;  /* 0x00000001c4b67812 */ /* 0x000fca00078ec0ff */
[----:B------:R-:W-:-:S05]  /*fdc0*/  IMAD R182, R182, 0x4, R195 ;  /* 0x00000004b6b67824 */ /* 0x000fca00078e02c3 */
[----:B------:R-:W-:Y:S01]  /*fdd0*/  IADD3 R182, R182, 0x10, RZ ;  /* 0x00000010b6b67810 */ /* 0x000fe20007ffe0ff */
[-C--:B0-----:R-:W-:Y:S08]  /*fde0*/  HMMA.1688.F32.TF32 R208, R148, R170.reuse, RZ ;  /* 0x000000aa94d0723c */ /* 0x081ff000000810ff */
[----:B-1----:R-:W-:Y:S01]  /*fdf0*/  HMMA.1688.F32.TF32 R132, R156, R170, RZ ;  /* 0x000000aa9c84723c */ /* 0x002fe200000810ff */
[----:B------:R-:W-:-:S04]  /*fe00*/  LOP3.LUT R182, R182, R194, RZ, 0x3c, !PT ;  /* 0x000000c2b6b67212 */ /* 0x000fc800078e3cff */
[----:B------:R-:W-:-:S05]  /*fe10*/  LOP3.LUT R72, R3, R182, R191, 0xf6, !PT ;  /* 0x000000b603487212 */ /* 0x000fca00078ef6bf */
[----:B------:R-:W-:-:S05]  /*fe20*/  IMAD.SHL.U32 R72, R72, 0x4, RZ ;  /* 0x0000000448487824 */ /* 0x000fca00078e00ff */
[----:B------:R0:W1:Y:S01]  /*fe30*/  LDSM.16.M88.4 R140, [R72] ;  /* 0x00000000488c783b */ /* 0x0000620000000200 */
[----:B--2---:R-:W-:Y:S01]  /*fe40*/  HMMA.1688.F32.TF32 R208, R160, R146, R208 ;  /* 0x00000092a0d0723c */ /* 0x004fe200000810d0 */
[----:B------:R-:W-:-:S07]  /*fe50*/  LOP3.LUT R108, R193, 0x2, RZ, 0xc0, !PT ;  /* 0x00000002c16c7812 */ /* 0x000fce00078ec0ff */
[----:B---3--:R-:W-:Y:S08]  /*fe60*/  HMMA.1688.F32.TF32 R132, R152, R146, R132 ;  /* 0x000000929884723c */ /* 0x008ff00000081084 */
[-C--:B0-----:R-:W-:Y:S08]  /*fe70*/  HMMA.1688.F32.TF32 R72, R148, R144.reuse, RZ ;  /* 0x000000909448723c */ /* 0x081ff000000810ff */
[----:B------:R-:W-:Y:S01]  /*fe80*/  HMMA.1688.F32.TF32 R144, R156, R144, RZ ;  /* 0x000000909c90723c */ /* 0x000fe200000810ff */
[----:B------:R-:W-:Y:S01]  /*fe90*/  IMAD.SHL.U32 R109, R120, 0x8, RZ ;  /* 0x00000008786d7824 */ /* 0x000fe200078e00ff */
[----:B------:R-:W-:Y:S01]  /*fea0*/  LOP3.LUT R124, R185, R182, R191, 0xf6, !PT ;  /* 0x000000b6b97c7212 */ /* 0x000fe200078ef6bf */
[----:B------:R-:W-:-:S03]  /*feb0*/  IMAD.SHL.U32 R110, R108, 0x8, RZ ;  /* 0x000000086c6e7824 */ /* 0x000fc600078e00ff */
[C---:B------:R-:W-:Y:S01]  /*fec0*/  IADD3 R108, R109.reuse, 0x10, RZ ;  /* 0x000000106d6c7810 */ /* 0x040fe20007ffe0ff */
[----:B------:R-:W-:Y:S01]  /*fed0*/  IMAD.SHL.U32 R124, R124, 0x4, RZ ;  /* 0x000000047c7c7824 */ /* 0x000fe200078e00ff */
[C---:B------:R-:W-:Y:S02]  /*fee0*/  LOP3.LUT R183, R109.reuse, R110, R181, 0xfe, !PT ;  /* 0x0000006e6db77212 */ /* 0x040fe400078efeb5 */
[----:B------:R-:W-:Y:S02]  /*fef0*/  IADD3 R109, R109, 0x30, RZ ;  /* 0x000000306d6d7810 */ /* 0x000fe40007ffe0ff */
[C-C-:B------:R-:W-:Y:S01]  /*ff00*/  LOP3.LUT R108, R174.reuse, R108, R110.reuse, 0xf6, !PT ;  /* 0x0000006cae6c7212 */ /* 0x140fe200078ef66e */
[----:B------:R-:W0:Y:S01]  /*ff10*/  LDSM.16.M88.4 R124, [R124] ;  /* 0x000000007c7c783b */ /* 0x000e220000000200 */
[----:B------:R-:W-:Y:S02]  /*ff20*/  LOP3.LUT R109, R174, R109, R110, 0xf6, !PT ;  /* 0x0000006dae6d7212 */ /* 0x000fe400078ef66e */
[----:B------:R-:W-:Y:S01]  /*ff30*/  LOP3.LUT R174, R190, 0x1, RZ, 0xc0, !PT ;  /* 0x00000001beae7812 */ /* 0x000fe200078ec0ff */
[----:B------:R-:W-:Y:S04]  /*ff40*/  HMMA.1688.F32.TF32 R72, R160, R168, R72 ;  /* 0x000000a8a048723c */ /* 0x000fe80000081048 */
[----:B------:R-:W-:-:S04]  /*ff50*/  IMAD.SHL.U32 R174, R174, 0x4, RZ ;  /* 0x00000004aeae7824 */ /* 0x000fc800078e00ff */
[----:B------:R-:W-:Y:S01]  /*ff60*/  HMMA.1688.F32.TF32 R144, R152, R168, R144 ;  /* 0x000000a89890723c */ /* 0x000fe20000081090 */
[----:B------:R-:W-:-:S06]  /*ff70*/  LOP3.LUT R181, R190, 0x1, RZ, 0xc0, !PT ;  /* 0x00000001beb57812 */ /* 0x000fcc00078ec0ff */
[----:B------:R-:W-:Y:S01]  /*ff80*/  IMAD.IADD R169, R175, 0x1, R191 ;  /* 0x00000001afa97824 */ /* 0x000fe200078e02bf */
[----:B------:R-:W-:-:S03]  /*ff90*/  IADD3 R174, R174, 0x18, RZ ;  /* 0x00000018aeae7810 */ /* 0x000fc60007ffe0ff */
[----:B------:R-:W-:Y:S02]  /*ffa0*/  IMAD.IADD R168, R192, 0x1, R169 ;  /* 0x00000001c0a87824 */ /* 0x000fe400078e02a9 */
[----:B------:R-:W-:-:S03]  /*ffb0*/  IMAD.SHL.U32 R181, R181, 0x4, RZ ;  /* 0x00000004b5b57824 */ /* 0x000fc600078e00ff */
[-CC-:B------:R-:W-:Y:S02]  /*ffc0*/  LOP3.LUT R110, R3, R168.reuse, R174.reuse, 0xf6, !PT ;  /* 0x000000a8036e7212 */ /* 0x180fe400078ef6ae */
[----:B------:R-:W-:Y:S02]  /*ffd0*/  LOP3.LUT R120, R185, R168, R174, 0xf6, !PT ;  /* 0x000000a8b9787212 */ /* 0x000fe400078ef6ae */
[----:B------:R-:W-:Y:S01]  /*ffe0*/  IADD3 R181, R181, 0x28, RZ ;  /* 0x00000028b5b57810 */ /* 0x000fe20007ffe0ff */
[----:B------:R-:W-:Y:S02]  /*fff0*/  IMAD.SHL.U32 R110, R110, 0x4, RZ ;  /* 0x000000046e6e7824 */ /* 0x000fe400078e00ff */
[----:B------:R-:W-:Y:S01]  /*10000*/  IMAD.SHL.U32 R120, R120, 0x4, RZ ;  /* 0x0000000478787824 */ /* 0x000fe200078e00ff */
[----:B------:R-:W-:Y:S02]  /*10010*/  LOP3.LUT R170, R175, R181, R192, 0xf6, !PT ;  /* 0x000000b5afaa7212 */ /* 0x000fe400078ef6c0 */
[----:B------:R-:W-:-:S02]  /*10020*/  LOP3.LUT R181, R191, R108, R173, 0xfe, !PT ;  /* 0x0000006cbfb57212 */ /* 0x000fc400078efead */
[----:B------:R-:W-:Y:S01]  /*10030*/  LOP3.LUT R182, R191, R109, R173, 0xfe, !PT ;  /* 0x0000006dbfb67212 */ /* 0x000fe200078efead */
[----:B------:R-:W2:Y:S04]  /*10040*/  LDSM.16.M88.4 R120, [R120] ;  /* 0x000000007878783b */ /* 0x000ea80000000200 */
[----:B------:R-:W3:Y:S01]  /*10050*/  LDSM.16.M88.4 R108, [R110] ;  /* 0x000000006e6c783b */ /* 0x000ee20000000200 */
[-C--:B-1----:R-:W-:Y:S08]  /*10060*/  HMMA.1688.F32.TF32 R72, R140, R46.reuse, R72 ;  /* 0x0000002e8c48723c */ /* 0x082ff00000081048 */
[----:B0-----:R-:W-:Y:S01]  /*10070*/  HMMA.1688.F32.TF32 R144, R124, R46, R144 ;  /* 0x0000002e7c90723c */ /* 0x001fe20000081090 */
[----:B------:R-:W-:-:S07]  /*10080*/  IADD3 R196, R172, 0x20, RZ ;  /* 0x00000020acc47810 */ /* 0x000fce0007ffe0ff */
[-C--:B------:R-:W-:Y:S08]  /*10090*/  HMMA.1688.F32.TF32 R208, R140, R138.reuse, R208 ;  /* 0x0000008a8cd0723c */ /* 0x080ff000000810d0 */
[----:B------:R-:W-:Y:S01]  /*100a0*/  HMMA.1688.F32.TF32 R132, R124, R138, R132 ;  /* 0x0000008a7c84723c */ /* 0x000fe20000081084 */
[----:B------:R-:W-:-:S07]  /*100b0*/  LOP3.LUT R196, R196, R191, RZ, 0x3c, !PT ;  /* 0x000000bfc4c47212 */ /* 0x000fce00078e3cff */
[-C--:B--2---:R-:W-:Y:S08]  /*100c0*/  HMMA.1688.F32.TF32 R144, R120, R12.reuse, R144 ;  /* 0x0000000c7890723c */ /* 0x084ff00000081090 */
[----:B---3--:R-:W-:Y:S07]  /*100d0*/  HMMA.1688.F32.TF32 R72, R108, R12, R72 ;  /* 0x0000000c6c48723c */ /* 0x008fee0000081048 */
[----:B------:R-:W-:-:S02]  /*100e0*/  LOP3.LUT R12, R196, R3, RZ, 0xfc, !PT ;  /* 0x00000003c40c7212 */ /* 0x000fc400078efcff */
[----:B------:R-:W-:-:S03]  /*100f0*/  LOP3.LUT R196, R196, R185, RZ, 0xfc, !PT ;  /* 0x000000b9c4c47212 */ /* 0x000fc600078efcff */
[----:B------:R-:W-:Y:S02]  /*10100*/  IMAD.SHL.U32 R12, R12, 0x4, RZ ;  /* 0x000000040c0c7824 */ /* 0x000fe400078e00ff */
[----:B------:R-:W-:Y:S01]  /*10110*/  IMAD.SHL.U32 R196, R196, 0x4, RZ ;  /* 0x00000004c4c47824 */ /* 0x000fe200078e00ff */
[-C--:B------:R-:W-:Y:S05]  /*10120*/  HMMA.1688.F32.TF32 R208, R108, R14.reuse, R208 ;  /* 0x0000000e6cd0723c */ /* 0x080fea00000810d0 */
[----:B------:R-:W0:Y:S03]  /*10130*/  LDSM.16.M88.4 R196, [R196] ;  /* 0x00000000c4c4783b */ /* 0x000e260000000200 */
[----:B------:R-:W-:Y:S01]  /*10140*/  HMMA.1688.F32.TF32 R132, R120, R14, R132 ;  /* 0x0000000e7884723c */ /* 0x000fe20000081084 */
[----:B------:R-:W1:-:S15]  /*10150*/  LDSM.16.M88.4 R12, [R12] ;  /* 0x000000000c0c783b */ /* 0x000e5e0000000200 */
[----:B------:R-:W-:-:S08]  /*10160*/  NOP ;  /* 0x0000000000007918 */ /* 0x000fd00000000000 */
[-C--:B0-----:R-:W-:Y:S08]  /*10170*/  HMMA.1688.F32.TF32 R132, R196, R38.reuse, R132 ;  /* 0x00000026c484723c */ /* 0x081ff00000081084 */
[C---:B-1----:R-:W-:Y:S08]  /*10180*/  HMMA.1688.F32.TF32 R208, R12.reuse, R38, R208 ;  /* 0x000000260cd0723c */ /* 0x042ff000000810d0 */
[-C--:B------:R-:W-:Y:S08]  /*10190*/  HMMA.1688.F32.TF32 R72, R12, R36.reuse, R72 ;  /* 0x000000240c48723c */ /* 0x080ff00000081048 */
[----:B------:R-:W-:Y:S08]  /*101a0*/  HMMA.1688.F32.TF32 R144, R196, R36, R144 ;  /* 0x00000024c490723c */ /* 0x000ff00000081090 */
[-C--:B------:R-:W-:Y:S08]  /*101b0*/  HMMA.1688.F32.TF32 R36, R148, R44.reuse, RZ ;  /* 0x0000002c9424723c */ /* 0x080ff000000810ff */
[----:B------:R-:W-:-:S15]  /*101c0*/  HMMA.1688.F32.TF32 R44, R156, R44, RZ ;  /* 0x0000002c9c2c723c */ /* 0x000fde00000810ff */
[----:B------:R-:W-:-:S01]  /*101d0*/  NOP ;  /* 0x0000000000007918 */ /* 0x000fc20000000000 */
[-C--:B------:R-:W-:Y:S08]  /*101e0*/  HMMA.1688.F32.TF32 R36, R160, R130.reuse, R36 ;  /* 0x00000082a024723c */ /* 0x080ff00000081024 */
[----:B------:R-:W-:-:S15]  /*101f0*/  HMMA.1688.F32.TF32 R44, R152, R130, R44 ;  /* 0x00000082982c723c */ /* 0x000fde000008102c */
        /* <DEDUP_REMOVED lines=8> */
[----:B------:R-:W-:Y:S08]  /*10280*/  HMMA.1688.F32.TF32 R44, R196, R60, R44 ;  /* 0x0000003cc42c723c */ /* 0x000ff0000008102c */
[-C--:B------:R-:W-:Y:S08]  /*10290*/  HMMA.1688.F32.TF32 R60, R148, R136.reuse, RZ ;  /* 0x00000088943c723c */ /* 0x080ff000000810ff */
[----:B------:R-:W-:-:S15]  /*102a0*/  HMMA.1688.F32.TF32 R136, R156, R136, RZ ;  /* 0x000000889c88723c */ /* 0x000fde00000810ff */
[----:B------:R-:W-:-:S01]  /*102b0*/  NOP ;  /* 0x0000000000007918 */ /* 0x000fc20000000000 */
[-C--:B------:R-:W-:Y:S08]  /*102c0*/  HMMA.1688.F32.TF32 R60, R160, R66.reuse, R60 ;  /* 0x00000042a03c723c */ /* 0x080ff0000008103c */
[----:B------:R-:W-:Y:S01]  /*102d0*/  HMMA.1688.F32.TF32 R136, R152, R66, R136 ;  /* 0x000000429888723c */ /* 0x000fe20000081088 */
[----:B------:R-:W-:Y:S01]  /*102e0*/  USHF.R.S32.HI UR4, URZ, 0x1f, UR12 ;  /* 0x0000001f3f047899 */ /* 0x000fe2000801140c */
[C---:B------:R-:W-:Y:S01]  /*102f0*/  LOP3.LUT R171, R193.reuse, 0x1, RZ, 0xc0, !PT ;  /* 0x00000001c1ab7812 */ /* 0x040fe200078ec0ff */
[----:B------:R-:W-:Y:S01]  /*10300*/  LDS R66, [R2+0x40] ;  /* 0x0000400002427984 */ /* 0x000fe20000000800 */
[----:B------:R-:W-:-:S03]  /*10310*/  LOP3.LUT R190, R193, 0x1, RZ, 0xc0, !PT ;  /* 0x00000001c1be7812 */ /* 0x000fc600078ec0ff */
[----:B------:R-:W-:Y:S09]  /*10320*/  LDS R67, [R2+0x50] ;  /* 0x0000500002437984 */ /* 0x000ff20000000800 */
        /* <DEDUP_REMOVED lines=12> */
[----:B------:R-:W-:Y:S08]  /*103f0*/  HMMA.1688.F32.TF32 R136, R152, R26, R136 ;  /* 0x0000001a9888723c */ /* 0x000ff00000081088 */
[----:B------:R-:W-:Y:S08]  /*10400*/  HMMA.1688.F32.TF32 R172, R148, R56, RZ ;  /* 0x0000003894ac723c */ /* 0x000ff000000810ff */
[-C--:B------:R-:W-:Y:S08]  /*10410*/  HMMA.1688.F32.TF32 R24, R140, R68.reuse, R60 ;  /* 0x000000448c18723c */ /* 0x080ff0000008103c */
[----:B------:R-:W-:Y:S08]  /*10420*/  HMMA.1688.F32.TF32 R68, R124, R68, R136 ;  /* 0x000000447c44723c */ /* 0x000ff00000081088 */
[----:B------:R-:W-:Y:S08]  /*10430*/  HMMA.1688.F32.TF32 R60, R156, R56, RZ ;  /* 0x000000389c3c723c */ /* 0x000ff000000810ff */
[-C--:B------:R-:W-:Y:S08]  /*10440*/  HMMA.1688.F32.TF32 R136, R148, R22.reuse, RZ ;  /* 0x000000169488723c */ /* 0x080ff000000810ff */
[----:B------:R-:W-:-:S15]  /*10450*/  HMMA.1688.F32.TF32 R56, R156, R22, RZ ;  /* 0x000000169c38723c */ /* 0x000fde00000810ff */
[----:B------:R-:W-:-:S01]  /*10460*/  NOP ;  /* 0x0000000000007918 */ /* 0x000fc20000000000 */
[-C--:B------:R-:W-:Y:S08]  /*10470*/  HMMA.1688.F32.TF32 R136, R160, R20.reuse, R136 ;  /* 0x00000014a088723c */ /* 0x080ff00000081088 */
[----:B------:R-:W-:Y:S01]  /*10480*/  HMMA.1688.F32.TF32 R56, R152, R20, R56 ;  /* 0x000000149838723c */ /* 0x000fe20000081038 */
[----:B------:R-:W-:Y:S04]  /*10490*/  LDS R20, [R216.X4+0x4000] ;  /* 0x00400000d8147984 */ /* 0x000fe80000004800 */
[----:B------:R-:W0:Y:S01]  /*104a0*/  LDS R21, [R2+0x10] ;  /* 0x0000100002157984 */ /* 0x000e220000000800 */
[----:B------:R-:W-:-:S02]  /*104b0*/  ULEA.HI UR4, UR4, UR12, URZ, 0x2 ;  /* 0x0000000c04047291 */ /* 0x000fc4000f8f103f */
[-C--:B------:R-:W-:Y:S01]  /*104c0*/  HMMA.1688.F32.TF32 R172, R160, R30.reuse, R172 ;  /* 0x0000001ea0ac723c */ /* 0x080fe200000810ac */
[----:B------:R-:W-:Y:S01]  /*104d0*/  IMAD R190, R190, 0x4, R192 ;  /* 0x00000004bebe7824 */ /* 0x000fe200078e02c0 */
[----:B------:R-:W-:Y:S01]  /*104e0*/  USHF.R.S32.HI UR4, URZ, 0x1f, UR4 ;  /* 0x0000001f3f047899 */ /* 0x000fe20008011404 */
[----:B------:R-:W-:Y:S01]  /*104f0*/  IMAD.SHL.U32 R171, R171, 0x4, RZ ;  /* 0x00000004abab7824 */ /* 0x000fe200078e00ff */
[----:B------:R-:W-:Y:S04]  /*10500*/  LDS R216, [R216.X4+0x4080] ;  /* 0x00408000d8d87984 */ /* 0x000fe80000004800 */
[----:B------:R-:W-:Y:S01]  /*10510*/  HMMA.1688.F32.TF32 R60, R152, R30, R60 ;  /* 0x0000001e983c723c */ /* 0x000fe2000008103c */
[----:B------:R-:W-:Y:S04]  /*10520*/  LDS R30, [R2+0x20] ;  /* 0x00002000021e7984 */ /* 0x000fe80000000800 */
[----:B------:R-:W1:Y:S01]  /*10530*/  LDS R31, [R2+0x30] ;  /* 0x00003000021f7984 */ /* 0x000e620000000800 */
[----:B------:R-:W-:-:S04]  /*10540*/  ULEA.HI UR4, UR4, UR8, URZ, 0x8 ;  /* 0x0000000804047291 */ /* 0x000fc8000f8f403f */
[----:B------:R-:W-:-:S04]  /*10550*/  ULOP3.LUT UR4, UR4, 0xffffff00, URZ, 0xc0, !UPT ;  /* 0xffffff0004047892 */ /* 0x000fc8000f8ec03f */
[----:B------:R-:W-:-:S04]  /*10560*/  UIADD3 UR4, UR8, -UR4, URZ ;  /* 0x8000000408047290 */ /* 0x000fc8000fffe03f */
[----:B------:R-:W-:Y:S01]  /*10570*/  UIMAD UR4, UR4, 0x300, UR10 ;  /* 0x00000300040478a4 */ /* 0x000fe2000f8e020a */
[-C--:B0-----:R-:W-:Y:S08]  /*10580*/  HMMA.1688.F32.TF32 R148, R148, R20.reuse, RZ ;  /* 0x000000149494723c */ /* 0x081ff000000810ff */
[----:B------:R-:W-:Y:S01]  /*10590*/  HMMA.1688.F32.TF32 R20, R156, R20, RZ ;  /* 0x000000149c14723c */ /* 0x000fe200000810ff */
[----:B------:R-:W-:-:S03]  /*105a0*/  USHF.L.U32 UR6, UR4, 0x6, URZ ;  /* 0x0000000604067899 */ /* 0x000fc6000800063f */
[----:B------:R-:W-:Y:S02]  /*105b0*/  ULDC.64 UR4, c[0x0][0x170] ;  /* 0x00005c0000047ab9 */ /* 0x000fe40000000a00 */
[----:B------:R-:W-:-:S06]  /*105c0*/  UIMAD.WIDE UR4, UR6, UR19, UR4 ;  /* 0x00000013060472a5 */ /* 0x000fcc000f8e0204 */
[----:B------:R-:W-:Y:S02]  /*105d0*/  IMAD.U32 R212, RZ, RZ, UR4 ;  /* 0x00000004ffd47e24 */ /* 0x000fe4000f8e00ff */
[----:B------:R-:W-:Y:S02]  /*105e0*/  IMAD.U32 R213, RZ, RZ, UR5 ;  /* 0x00000005ffd57e24 */ /* 0x000fe4000f8e00ff */
[----:B-1----:R-:W-:Y:S02]  /*105f0*/  HMMA.1688.F32.TF32 R148, R160, R30, R148 ;  /* 0x0000001ea094723c */ /* 0x002fe40000081094 */
[----:B------:R-:W-:-:S06]  /*10600*/  IMAD.WIDE.U32 R212, R189, 0x4, R212 ;  /* 0x00000004bdd47825 */ /* 0x000fcc00078e00d4 */
[----:B------:R-:W-:Y:S07]  /*10610*/  HMMA.1688.F32.TF32 R20, R152, R30, R20 ;  /* 0x0000001e9814723c */ /* 0x000fee0000081014 */
[----:B------:R-:W-:-:S04]  /*10620*/  IMAD R30, R5, 0x300, RZ ;  /* 0x00000300051e7824 */ /* 0x000fc800078e02ff */
[----:B------:R-:W-:-:S05]  /*10630*/  IMAD.WIDE R30, R30, 0x4, R212 ;  /* 0x000000041e1e7825 */ /* 0x000fca00078e02d4 */
[----:B------:R-:W-:-:S05]  /*10640*/  IADD3 R30, P2, R30, 0x800, RZ ;  /* 0x000008001e1e7810 */ /* 0x000fca0007f5e0ff */
[----:B------:R-:W-:Y:S01]  /*10650*/  IMAD.X R31, RZ, RZ, R31, P2 ;  /* 0x000000ffff1f7224 */ /* 0x000fe200010e061f */
[----:B------:R-:W-:Y:S01]  /*10660*/  ISETP.GE.AND P2, PT, R5, 0x40, PT ;  /* 0x000000400500780c */ /* 0x000fe20003f46270 */
[----:B------:R-:W-:Y:S01]  /*10670*/  HMMA.1688.F32.TF32 R172, R140, R128, R172 ;  /* 0x000000808cac723c */ /* 0x000fe200000810ac */
[----:B------:R-:W-:Y:S02]  /*10680*/  IADD3 R190, R190, 0x30, RZ ;  /* 0x00000030bebe7810 */ /* 0x000fe40007ffe0ff */
[----:B------:R-:W-:Y:S02]  /*10690*/  IADD3 R171, R171, 0x38, RZ ;  /* 0x00000038abab7810 */ /* 0x000fe40007ffe0ff */
[----:B------:R-:W-:-:S03]  /*106a0*/  LOP3.LUT R5, R170, R191, RZ, 0x3c, !PT ;  /* 0x000000bfaa057212 */ /* 0x000fc600078e3cff */
[----:B------:R-:W-:Y:S01]  /*106b0*/  HMMA.1688.F32.TF32 R128, R124, R128, R60 ;  /* 0x000000807c80723c */ /* 0x000fe2000008103c */
[C---:B------:R-:W-:Y:S02]  /*106c0*/  LOP3.LUT R160, R3.reuse, R169, R190, 0xf6, !PT ;  /* 0x000000a903a07212 */ /* 0x040fe400078ef6be */
[----:B------:R-:W-:-:S04]  /*106d0*/  LOP3.LUT R162, R3, R168, R171, 0xf6, !PT ;  /* 0x000000a803a27212 */ /* 0x000fc800078ef6ab */
[----:B------:R-:W-:Y:S01]  /*106e0*/  CS2R R60, SRZ ;  /* 0x00000000003c7805 */ /* 0x000fe2000001ff00 */
[----:B------:R-:W-:Y:S01]  /*106f0*/  CS2R R62, SRZ ;  /* 0x00000000003e7805 */ /* 0x000fe2000001ff00 */
[----:B------:R-:W-:Y:S02]  /*10700*/  LOP3.LUT R3, R5, R3, RZ, 0xfc, !PT ;  /* 0x0000000305037212 */ /* 0x000fe400078efcff */
[C---:B------:R-:W-:Y:S02]  /*10710*/  LOP3.LUT R161, R185.reuse, R169, R190, 0xf6, !PT ;  /* 0x000000a9b9a17212 */ /* 0x040fe400078ef6be */
[----:B------:R-:W-:Y:S01]  /*10720*/  LOP3.LUT R163, R185, R168, R171, 0xf6, !PT ;  /* 0x000000a8b9a37212 */ /* 0x000fe200078ef6ab */
[----:B------:R0:W2:Y:S01]  /*10730*/  @!P2 LDG.E.128 R60, [R30.64] ;  /* 0x000000101e3ca981 */ /* 0x0000a2000c1e1d00 */
[----:B------:R-:W-:Y:S01]  /*10740*/  LOP3.LUT R185, R5, R185, RZ, 0xfc, !PT ;  /* 0x000000b905b97212 */ /* 0x000fe200078efcff */
[----:B------:R-:W-:-:S04]  /*10750*/  IMAD.SHL.U32 R3, R3, 0x4, RZ ;  /* 0x0000000403037824 */ /* 0x000fc800078e00ff */
[----:B------:R-:W-:Y:S01]  /*10760*/  IMAD.SHL.U32 R185, R185, 0x4, RZ ;  /* 0x00000004b9b97824 */ /* 0x000fe200078e00ff */
[----:B------:R1:W3:Y:S01]  /*10770*/  LDSM.16.M88.4 R192, [R3] ;  /* 0x0000000003c0783b */ /* 0x0002e20000000200 */
[----:B0-----:R-:W-:-:S04]  /*10780*/  IMAD R30, R184, 0x300, RZ ;  /* 0x00000300b81e7824 */ /* 0x001fc800078e02ff */
[----:B------:R-:W-:-:S04]  /*10790*/  IMAD.WIDE R30, R30, 0x4, R212 ;  /* 0x000000041e1e7825 */ /* 0x000fc800078e02d4 */
[----:B-1----:R-:W-:Y:S02]  /*107a0*/  IMAD.MOV.U32 R3, RZ, RZ, R189 ;  /* 0x000000ffff037224 */ /* 0x002fe400078e00bd */
[----:B------:R-:W-:Y:S01]  /*107b0*/  IMAD.MOV.U32 R5, RZ, RZ, R188 ;  /* 0x000000ffff057224 */ /* 0x000fe200078e00bc */
[----:B------:R-:W-:Y:S01]  /*107c0*/  IADD3 R30, P2, R30, 0x800, RZ ;  /* 0x000008001e1e7810 */ /* 0x000fe20007f5e0ff */
[----:B------:R-:W0:Y:S04]  /*107d0*/  LDSM.16.M88.4 R188, [R185] ;  /* 0x00000000b9bc783b */ /* 0x000e280000000200 */
[----:B------:R-:W-:Y:S01]  /*107e0*/  IMAD.X R31, RZ, RZ, R31, P2 ;  /* 0x000000ffff1f7224 */ /* 0x000fe200010e061f */
[----:B------:R-:W-:Y:S01]  /*107f0*/  ISETP.GE.AND P2, PT, R184, 0x40, PT ;  /* 0x00000040b800780c */ /* 0x000fe20003f46270 */
[-C--:B------:R-:W-:Y:S08]  /*10800*/  HMMA.1688.F32.TF32 R136, R140, R200.reuse, R136 ;  /* 0x000000c88c88723c */ /* 0x080ff00000081088 */
[----:B------:R-:W-:Y:S07]  /*10810*/  HMMA.1688.F32.TF32 R200, R124, R200, R56 ;  /* 0x000000c87cc8723c */ /* 0x000fee0000081038 */
[----:B------:R-:W-:Y:S01]  /*10820*/  CS2R R56, SRZ ;  /* 0x0000000000387805 */ /* 0x000fe2000001ff00 */
[----:B------:R-:W-:-:S06]  /*10830*/  CS2R R58, SRZ ;  /* 0x00000000003a7805 */ /* 0x000fcc000001ff00 */
[----:B------:R1:W4:Y:S02]  /*10840*/  @!P2 LDG.E.128 R56, [R30.64] ;  /* 0x000000101e38a981 */ /* 0x000324000c1e1d00 */
[----:B-1----:R-:W-:-:S04]  /*10850*/  IMAD R30, R187, 0x300, RZ ;  /* 0x00000300bb1e7824 */ /* 0x002fc800078e02ff */
[----:B------:R-:W-:-:S05]  /*10860*/  IMAD.WIDE R30, R30, 0x4, R212 ;  /* 0x000000041e1e7825 */ /* 0x000fca00078e02d4 */
[----:B------:R-:W-:-:S05]  /*10870*/  IADD3 R30, P2, R30, 0x800, RZ ;  /* 0x000008001e1e7810 */ /* 0x000fca0007f5e0ff */
[----:B------:R-:W-:Y:S01]  /*10880*/  IMAD.X R31, RZ, RZ, R31, P2 ;  /* 0x000000ffff1f7224 */ /* 0x000fe200010e061f */
[----:B------:R-:W-:Y:S01]  /*10890*/  LOP3.LUT P2, RZ, R0, 0x20000, RZ, 0xc0, !PT ;  /* 0x0002000000ff7812 */ /* 0x000fe2000784c0ff */
[----:B---3--:R-:W-:Y:S01]  /*108a0*/  HMMA.1688.F32.TF32 R208, R192, R18, R208 ;  /* 0x00000012c0d0723c */ /* 0x008fe200000810d0 */
[----:B------:R-:W-:Y:S01]  /*108b0*/  CS2R R156, SRZ ;  /* 0x00000000009c7805 */ /* 0x000fe2000001ff00 */
[----:B------:R-:W-:-:S06]  /*108c0*/  CS2R R158, SRZ ;  /* 0x00000000009e7805 */ /* 0x000fcc000001ff00 */
[----:B0-----:R-:W-:Y:S01]  /*108d0*/  HMMA.1688.F32.TF32 R132, R188, R18, R132 ;  /* 0x00000012bc84723c */ /* 0x001fe20000081084 */
[----:B------:R-:W-:-:S03]  /*108e0*/  IMAD.SHL.U32 R160, R160, 0x4, RZ ;  /* 0x00000004a0a07824 */ /* 0x000fc600078e00ff */
[----:B------:R0:W3:Y:S03]  /*108f0*/  @!P2 LDG.E.128 R156, [R30.64] ;  /* 0x000000101e9ca981 */ /* 0x0000e6000c1e1d00 */
[----:B------:R-:W-:-:S04]  /*10900*/  IMAD R18, R186, 0x300, RZ ;  /* 0x00000300ba127824 */ /* 0x000fc800078e02ff */
[----:B------:R-:W-:-:S05]  /*10910*/  IMAD.WIDE R18, R18, 0x4, R212 ;  /* 0x0000000412127825 */ /* 0x000fca00078e02d4 */
[----:B------:R-:W-:Y:S01]  /*10920*/  IADD3 R18, P2, R18, 0x800, RZ ;  /* 0x0000080012127810 */ /* 0x000fe20007f5e0ff */
[----:B------:R-:W-:-:S04]  /*10930*/  IMAD.SHL.U32 R161, R161, 0x4, RZ ;  /* 0x00000004a1a17824 */ /* 0x000fc800078e00ff */
[----:B------:R-:W-:Y:S01]  /*10940*/  IMAD.X R19, RZ, RZ, R19, P2 ;  /* 0x000000ffff137224 */ /* 0x000fe200010e0613 */
[----:B------:R-:W-:Y:S01]  /*10950*/  ISETP.GE.AND P2, PT, R186, 0x40, PT ;  /* 0x00000040ba00780c */ /* 0x000fe20003f46270 */
[----:B------:R-:W-:Y:S04]  /*10960*/  LDSM.16.M88.4 R168, [R161] ;  /* 0x00000000a1a8783b */ /* 0x000fe80000000200 */
[----:B------:R-:W1:Y:S01]  /*10970*/  LDSM.16.M88.4 R184, [R160] ;  /* 0x00000000a0b8783b */ /* 0x000e620000000200 */
[----:B------:R-:W-:Y:S08]  /*10980*/  HMMA.1688.F32.TF32 R124, R124, R66, R20 ;  /* 0x000000427c7c723c */ /* 0x000ff00000081014 */
[-C--:B------:R-:W-:Y:S01]  /*10990*/  HMMA.1688.F32.TF32 R20, R188, R10.reuse, R144 ;  /* 0x0000000abc14723c */ /* 0x080fe20000081090 */
[----:B------:R-:W0:Y:S07]  /*109a0*/  S2R R147, SR_TID.X ;  /* 0x0000000000937919 */ /* 0x000e2e0000002100 */
[----:B------:R-:W-:Y:S01]  /*109b0*/  HMMA.1688.F32.TF32 R72, R192, R10, R72 ;  /* 0x0000000ac048723c */ /* 0x000fe20000081048 */
[----:B------:R-:W-:Y:S01]  /*109c0*/  CS2R R152, SRZ ;  /* 0x0000000000987805 */ /* 0x000fe2000001ff00 */
[----:B------:R-:W-:-:S06]  /*109d0*/  CS2R R154, SRZ ;  /* 0x00000000009a7805 */ /* 0x000fcc000001ff00 */
[-C--:B------:R-:W-:Y:S01]  /*109e0*/  HMMA.1688.F32.TF32 R36, R192, R16.reuse, R36 ;  /* 0x00000010c024723c */ /* 0x080fe20000081024 */
[----:B------:R-:W-:Y:S01]  /*109f0*/  IMAD R10, R217, 0x300, RZ ;  /* 0x00000300d90a7824 */ /* 0x000fe200078e02ff */
[----:B------:R1:W2:Y:S06]  /*10a00*/  @!P2 LDG.E.128 R152, [R18.64] ;  /* 0x000000101298a981 */ /* 0x0002ac000c1e1d00 */
[----:B------:R-:W-:Y:S01]  /*10a10*/  HMMA.1688.F32.TF32 R44, R188, R16, R44 ;  /* 0x00000010bc2c723c */ /* 0x000fe2000008102c */
[----:B------:R-:W-:Y:S01]  /*10a20*/  IMAD.WIDE R10, R10, 0x4, R212 ;  /* 0x000000040a0a7825 */ /* 0x000fe200078e02d4 */
[----:B0-----:R-:W-:-:S04]  /*10a30*/  SHF.R.U32.HI R147, RZ, 0x4, R147 ;  /* 0x00000004ff937819 */ /* 0x001fc80000011693 */
[----:B------:R-:W-:Y:S02]  /*10a40*/  IADD3 R10, P2, R10, 0x800, RZ ;  /* 0x000008000a0a7810 */ /* 0x000fe40007f5e0ff */
[----:B------:R-:W-:Y:S01]  /*10a50*/  HMMA.1688.F32.TF32 R140, R140, R66, R148 ;  /* 0x000000428c8c723c */ /* 0x000fe20000081094 */
[----:B------:R-:W-:Y:S02]  /*10a60*/  SGXT.U32 R147, R147, 0x2 ;  /* 0x000000029393781a */ /* 0x000fe40000000000 */
[----:B------:R-:W-:-:S05]  /*10a70*/  IMAD.X R11, RZ, RZ, R11, P2 ;  /* 0x000000ffff0b7224 */ /* 0x000fca00010e060b */
[----:B------:R-:W-:Y:S01]  /*10a80*/  HMMA.1688.F32.TF32 R204, R192, R64, R204 ;  /* 0x00000040c0cc723c */ /* 0x000fe200000810cc */
[----:B------:R-:W-:-:S07]  /*10a90*/  ISETP.GE.AND P2, PT, R217, 0x40, PT ;  /* 0x00000040d900780c */ /* 0x000fce0003f46270 */
[----:B------:R-:W-:Y:S01]  /*10aa0*/  HMMA.1688.F32.TF32 R64, R188, R64, R32 ;  /* 0x00000040bc40723c */ /* 0x000fe20000081020 */
[----:B------:R-:W-:Y:S04]  /*10ab0*/  LDS R32, [R2+0x60] ;  /* 0x0000600002207984 */ /* 0x000fe80000000800 */
[----:B------:R-:W0:Y:S02]  /*10ac0*/  LDS R33, [R2+0x70] ;  /* 0x0000700002217984 */ /* 0x000e240000000800 */
[----:B------:R-:W-:Y:S01]  /*10ad0*/  LOP3.LUT R35, R4, 0x18, R147, 0xfe, !PT ;  /* 0x0000001804237812 */ /* 0x000fe200078efe93 */
[----:B-1----:R-:W-:Y:S01]  /*10ae0*/  HMMA.1688.F32.TF32 R72, R184, R8, R72 ;  /* 0x00000008b848723c */ /* 0x002fe20000081048 */
[----:B------:R-:W-:Y:S01]  /*10af0*/  CS2R R148, SRZ ;  /* 0x0000000000947805 */ /* 0x000fe2000001ff00 */
[----:B------:R-:W-:-:S06]  /*10b00*/  CS2R R150, SRZ ;  /* 0x0000000000967805 */ /* 0x000fcc000001ff00 */
[----:B------:R-:W-:Y:S01]  /*10b10*/  HMMA.1688.F32.TF32 R20, R168, R8, R20 ;  /* 0x00000008a814723c */ /* 0x000fe20000081014 */
[----:B------:R1:W2:Y:S06]  /*10b20*/  @!P2 LDG.E.128 R148, [R10.64] ;  /* 0x000000100a94a981 */ /* 0x0002ac000c1e1d00 */
[----:B------:R-:W-:Y:S01]  /*10b30*/  IMAD R8, R252, 0x300, RZ ;  /* 0x00000300fc087824 */ /* 0x000fe200078e02ff */
[----:B------:R-:W-:Y:S03]  /*10b40*/  HMMA.1688.F32.TF32 R36, R184, R6, R36 ;  /* 0x00000006b824723c */ /* 0x000fe60000081024 */
[----:B------:R-:W-:-:S05]  /*10b50*/  IMAD.WIDE R8, R8, 0x4, R212 ;  /* 0x0000000408087825 */ /* 0x000fca00078e02d4 */
[----:B------:R-:W-:Y:S07]  /*10b60*/  HMMA.1688.F32.TF32 R44, R168, R6, R44 ;  /* 0x00000006a82c723c */ /* 0x000fee000008102c */
[----:B------:R-:W-:Y:S02]  /*10b70*/  IMAD R6, R35, 0x300, RZ ;  /* 0x0000030023067824 */ /* 0x000fe400078e02ff */
[----:B------:R-:W0:Y:S01]  /*10b80*/  S2R R35, SR_TID.X ;  /* 0x0000000000237919 */ /* 0x000e220000002100 */
[----:B------:R-:W-:-:S05]  /*10b90*/  IADD3 R8, P2, R8, 0x800, RZ ;  /* 0x0000080008087810 */ /* 0x000fca0007f5e0ff */
[----:B------:R-:W-:Y:S01]  /*10ba0*/  IMAD.X R9, RZ, RZ, R9, P2 ;  /* 0x000000ffff097224 */ /* 0x000fe200010e0609 */
[----:B------:R-:W-:Y:S01]  /*10bb0*/  ISETP.GE.AND P2, PT, R252, 0x40, PT ;  /* 0x00000040fc00780c */ /* 0x000fe20003f46270 */
[----:B------:R-:W-:Y:S01]  /*10bc0*/  CS2R R144, SRZ ;  /* 0x0000000000907805 */ /* 0x000fe2000001ff00 */
[----:B------:R-:W-:Y:S01]  /*10bd0*/  CS2R R146, SRZ ;  /* 0x0000000000927805 */ /* 0x000fe2000001ff00 */
[----:B------:R-:W-:Y:S01]  /*10be0*/  IMAD.WIDE R6, R6, 0x4, R212 ;  /* 0x0000000406067825 */ /* 0x000fe200078e02d4 */
[----:B------:R-:W-:Y:S09]  /*10bf0*/  HMMA.1688.F32.TF32 R24, R108, R164, R24 ;  /* 0x000000a46c18723c */ /* 0x000ff20000081018 */
[----:B------:R1:W2:Y:S01]  /*10c00*/  @!P2 LDG.E.128 R144, [R8.64] ;  /* 0x000000100890a981 */ /* 0x0002a2000c1e1d00 */
[----:B------:R-:W-:-:S02]  /*10c10*/  IADD3 R6, P2, R6, 0x800, RZ ;  /* 0x0000080006067810 */ /* 0x000fc40007f5e0ff */
[----:B0-----:R-:W-:Y:S01]  /*10c20*/  SHF.R.U32.HI R35, RZ, 0x4, R35 ;  /* 0x00000004ff237819 */ /* 0x001fe20000011623 */
[----:B------:R-:W-:Y:S03]  /*10c30*/  HMMA.1688.F32.TF32 R172, R108, R166, R172 ;  /* 0x000000a66cac723c */ /* 0x000fe600000810ac */
[----:B------:R-:W-:Y:S01]  /*10c40*/  SGXT.U32 R35, R35, 0x2 ;  /* 0x000000022323781a */ /* 0x000fe20000000000 */
[----:B------:R-:W-:-:S04]  /*10c50*/  IMAD.X R7, RZ, RZ, R7, P2 ;  /* 0x000000ffff077224 */ /* 0x000fc800010e0607 */
[----:B------:R-:W-:Y:S01]  /*10c60*/  HMMA.1688.F32.TF32 R16, R108, R218, R136 ;  /* 0x000000da6c10723c */ /* 0x000fe20000081088 */
[----:B------:R-:W-:-:S07]  /*10c70*/  LOP3.LUT R35, R4, 0x1c, R35, 0xfe, !PT ;  /* 0x0000001c04237812 */ /* 0x000fce00078efe23 */
[----:B------:R-:W-:Y:S07]  /*10c80*/  HMMA.1688.F32.TF32 R108, R108, R32, R140 ;  /* 0x000000206c6c723c */ /* 0x000fee000008108c */
[----:B------:R-:W-:Y:S01]  /*10c90*/  CS2R R140, SRZ ;  /* 0x00000000008c7805 */ /* 0x000fe2000001ff00 */
[----:B------:R-:W-:-:S06]  /*10ca0*/  CS2R R142, SRZ ;  /* 0x00000000008e7805 */ /* 0x000fcc000001ff00 */
[----:B------:R0:W2:Y:S02]  /*10cb0*/  @!P0 LDG.E.128 R140, [R6.64] ;  /* 0x00000010068c8981 */ /* 0x0000a4000c1e1d00 */
[----:B0-----:R-:W-:Y:S02]  /*10cc0*/  IMAD R6, R35, 0x300, RZ ;  /* 0x0000030023067824 */ /* 0x001fe400078e02ff */
[----:B------:R-:W0:Y:S01]  /*10cd0*/  S2R R35, SR_TID.X ;  /* 0x0000000000237919 */ /* 0x000e220000002100 */
[----:B------:R-:W-:Y:S02]  /*10ce0*/  IMAD.MOV.U32 R252, RZ, RZ, R3 ;  /* 0x000000fffffc7224 */ /* 0x000fe400078e0003 */
[----:B------:R-:W-:Y:S01]  /*10cf0*/  IMAD.WIDE R6, R6, 0x4, R212 ;  /* 0x0000000406067825 */ /* 0x000fe200078e02d4 */
[----:B------:R-:W1:Y:S04]  /*10d00*/  S2R R3, SR_TID.X ;  /* 0x0000000000037919 */ /* 0x000e680000002100 */
[----:B------:R-:W-:Y:S01]  /*10d10*/  IADD3 R6, P2, R6, 0x800, RZ ;  /* 0x0000080006067810 */ /* 0x000fe20007f5e0ff */
[----:B------:R-:W-:Y:S01]  /*10d20*/  CS2R R136, SRZ ;  /* 0x0000000000887805 */ /* 0x000fe2000001ff00 */
[----:B------:R-:W-:-:S03]  /*10d30*/  CS2R R138, SRZ ;  /* 0x00000000008a7805 */ /* 0x000fc6000001ff00 */
[----:B------:R-:W-:-:S05]  /*10d40*/  IMAD.X R7, RZ, RZ, R7, P2 ;  /* 0x000000ffff077224 */ /* 0x000fca00010e0607 */
[----:B------:R1:W2:Y:S01]  /*10d50*/  @!P1 LDG.E.128 R136, [R6.64] ;  /* 0x0000001006889981 */ /* 0x0002a2000c1e1d00 */
[----:B0-----:R-:W-:-:S04]  /*10d60*/  SHF.R.U32.HI R35, RZ, 0x4, R35 ;  /* 0x00000004ff237819 */ /* 0x001fc80000011623 */
[----:B------:R-:W-:-:S04]  /*10d70*/  SGXT.U32 R35, R35, 0x2 ;  /* 0x000000022323781a */ /* 0x000fc80000000000 */
[----:B------:R-:W-:-:S05]  /*10d80*/  LOP3.LUT R35, R4, 0x20, R35, 0xfe, !PT ;  /* 0x0000002004237812 */ /* 0x000fca00078efe23 */
[----:B-1----:R-:W-:Y:S01]  /*10d90*/  IMAD R6, R35, 0x300, RZ ;  /* 0x0000030023067824 */ /* 0x002fe200078e02ff */
[----:B------:R-:W-:-:S03]  /*10da0*/  SHF.R.U32.HI R3, RZ, 0x4, R3 ;  /* 0x00000004ff037819 */ /* 0x000fc60000011603 */
[----:B------:R-:W-:Y:S01]  /*10db0*/  IMAD.WIDE R6, R6, 0x4, R212 ;  /* 0x0000000406067825 */ /* 0x000fe200078e02d4 */
[----:B------:R-:W-:Y:S01]  /*10dc0*/  HMMA.1688.F32.TF32 R208, R184, R28, R208 ;  /* 0x0000001cb8d0723c */ /* 0x000fe200000810d0 */
[----:B------:R-:W-:-:S03]  /*10dd0*/  SGXT.U32 R3, R3, 0x2 ;  /* 0x000000020303781a */ /* 0x000fc60000000000 */
[----:B------:R-:W-:-:S04]  /*10de0*/  IADD3 R6, P2, R6, 0x800, RZ ;  /* 0x0000080006067810 */ /* 0x000fc80007f5e0ff */
[----:B------:R-:W-:Y:S01]  /*10df0*/  HMMA.1688.F32.TF32 R28, R168, R28, R132 ;  /* 0x0000001ca81c723c */ /* 0x000fe20000081084 */
[----:B------:R-:W-:Y:S01]  /*10e00*/  IMAD.X R7, RZ, RZ, R7, P2 ;  /* 0x000000ffff077224 */ /* 0x000fe200010e0607 */
[----:B------:R-:W-:-:S05]  /*10e10*/  LOP3.LUT R3, R4, 0x24, R3, 0xfe, !PT ;  /* 0x0000002404037812 */ /* 0x000fca00078efe03 */
[----:B------:R-:W-:Y:S01]  /*10e20*/  CS2R R132, SRZ ;  /* 0x0000000000847805 */ /* 0x000fe2000001ff00 */
[----:B------:R-:W-:-:S06]  /*10e30*/  CS2R R134, SRZ ;  /* 0x0000000000867805 */ /* 0x000fcc000001ff00 */
[----:B------:R0:W2:Y:S02]  /*10e40*/  @!P3 LDG.E.128 R132, [R6.64] ;  /* 0x000000100684b981 */ /* 0x0000a4000c1e1d00 */
[----:B0-----:R-:W-:Y:S02]  /*10e50*/  IMAD R6, R3, 0x300, RZ ;  /* 0x0000030003067824 */ /* 0x001fe400078e02ff */
[----:B------:R-:W0:Y:S02]  /*10e60*/  S2R R3, SR_TID.X ;  /* 0x0000000000037919 */ /* 0x000e240000002100 */
[----:B------:R-:W-:Y:S01]  /*10e70*/  IMAD.WIDE R6, R6, 0x4, R212 ;  /* 0x0000000406067825 */ /* 0x000fe200078e02d4 */
[----:B------:R-:W-:Y:S04]  /*10e80*/  HMMA.1688.F32.TF32 R8, R120, R166, R128 ;  /* 0x000000a67808723c */ /* 0x000fe80000081080 */
[----:B------:R-:W-:-:S03]  /*10e90*/  IADD3 R6, P2, R6, 0x800, RZ ;  /* 0x0000080006067810 */ /* 0x000fc60007f5e0ff */
[----:B------:R-:W-:Y:S01]  /*10ea0*/  CS2R R128, SRZ ;  /* 0x0000000000807805 */ /* 0x000fe2000001ff00 */
[----:B------:R-:W-:Y:S01]  /*10eb0*/  CS2R R130, SRZ ;  /* 0x0000000000827805 */ /* 0x000fe2000001ff00 */
[----:B------:R-:W-:-:S05]  /*10ec0*/  IMAD.X R7, RZ, RZ, R7, P2 ;  /* 0x000000ffff077224 */ /* 0x000fca00010e0607 */
[----:B------:R1:W2:Y:S01]  /*10ed0*/  @!P4 LDG.E.128 R128, [R6.64] ;  /* 0x000000100680c981 */ /* 0x0002a2000c1e1d00 */
[----:B0-----:R-:W-:-:S04]  /*10ee0*/  SHF.R.U32.HI R3, RZ, 0x4, R3 ;  /* 0x00000004ff037819 */ /* 0x001fc80000011603 */
[----:B------:R-:W-:-:S04]  /*10ef0*/  SGXT.U32 R3, R3, 0x2 ;  /* 0x000000020303781a */ /* 0x000fc80000000000 */
[----:B------:R-:W-:-:S05]  /*10f00*/  LOP3.LUT R3, R4, 0x28, R3, 0xfe, !PT ;  /* 0x0000002804037812 */ /* 0x000fca00078efe03 */
[----:B-1----:R-:W-:Y:S02]  /*10f10*/  IMAD R6, R3, 0x300, RZ ;  /* 0x0000030003067824 */ /* 0x002fe400078e02ff */
[----:B------:R-:W0:Y:S02]  /*10f20*/  S2R R3, SR_TID.X ;  /* 0x0000000000037919 */ /* 0x000e240000002100 */
[----:B------:R-:W-:Y:S01]  /*10f30*/  IMAD.WIDE R6, R6, 0x4, R212 ;  /* 0x0000000406067825 */ /* 0x000fe200078e02d4 */
[----:B------:R-:W-:Y:S04]  /*10f40*/  HMMA.1688.F32.TF32 R32, R120, R32, R124 ;  /* 0x000000207820723c */ /* 0x000fe8000008107c */
[----:B------:R-:W-:Y:S02]  /*10f50*/  IADD3 R6, P2, R6, 0x800, RZ ;  /* 0x0000080006067810 */ /* 0x000fe40007f5e0ff */
[----:B0-----:R-:W-:-:S02]  /*10f60*/  SHF.R.U32.HI R217, RZ, 0x4, R3 ;  /* 0x00000004ffd97819 */ /* 0x001fc40000011603 */
[----:B------:R-:W-:-:S04]  /*10f70*/  LOP3.LUT R3, R3, 0x10, RZ, 0xc0, !PT ;  /* 0x0000001003037812 */ /* 0x000fc800078ec0ff */
[----:B------:R-:W-:-:S04]  /*10f80*/  SHF.R.U32.HI R3, RZ, 0x1, R3 ;  /* 0x00000001ff037819 */ /* 0x000fc80000011603 */
[----:B------:R-:W-:Y:S01]  /*10f90*/  LOP3.LUT R3, R252, UR18, R3, 0x96, !PT ;  /* 0x00000012fc037c12 */ /* 0x000fe2000f8e9603 */
[----:B------:R-:W-:Y:S02]  /*10fa0*/  IMAD.MOV.U32 R252, RZ, RZ, R5 ;  /* 0x000000fffffc7224 */ /* 0x000fe400078e0005 */
[----:B------:R-:W0:Y:S01]  /*10fb0*/  S2R R5, SR_TID.X ;  /* 0x0000000000057919 */ /* 0x000e220000002100 */
[----:B------:R-:W-:Y:S01]  /*10fc0*/  IMAD.SHL.U32 R162, R162, 0x4, RZ ;  /* 0x00000004a2a27824 */ /* 0x000fe200078e00ff */
[----:B------:R-:W-:Y:S01]  /*10fd0*/  SGXT.U32 R217, R217, 0x2 ;  /* 0x00000002d9d9781a */ /* 0x000fe20000000000 */
[----:B------:R-:W-:Y:S01]  /*10fe0*/  IMAD.SHL.U32 R163, R163, 0x4, RZ ;  /* 0x00000004a3a37824 */ /* 0x000fe200078e00ff */
[----:B------:R-:W-:Y:S01]  /*10ff0*/  CS2R R124, SRZ ;  /* 0x00000000007c7805 */ /* 0x000fe2000001ff00 */
[----:B------:R-:W-:Y:S01]  /*11000*/  CS2R R126, SRZ ;  /* 0x00000000007e7805 */ /* 0x000fe2000001ff00 */
[----:B------:R-:W-:Y:S01]  /*11010*/  IMAD.X R7, RZ, RZ, R7, P2 ;  /* 0x000000ffff077224 */ /* 0x000fe200010e0607 */
[C---:B------:R-:W-:Y:S01]  /*11020*/  HMMA.1688.F32.TF32 R68, R120.reuse, R164, R68 ;  /* 0x000000a47844723c */ /* 0x040fe20000081044 */
[----:B------:R-:W-:Y:S01]  /*11030*/  LOP3.LUT R217, R4, 0x2c, R217, 0xfe, !PT ;  /* 0x0000002c04d97812 */ /* 0x000fe200078efed9 */
[----:B------:R-:W1:Y:S04]  /*11040*/  LDSM.16.M88.4 R164, [R162] ;  /* 0x00000000a2a4783b */ /* 0x000e680000000200 */
[----:B------:R-:W1:Y:S04]  /*11050*/  LDSM.16.M88.4 R160, [R163] ;  /* 0x00000000a3a0783b */ /* 0x000e680000000200 */
[----:B------:R0:W2:Y:S01]  /*11060*/  @!P5 LDG.E.128 R124, [R6.64] ;  /* 0x00000010067cd981 */ /* 0x0000a2000c1e1d00 */
[----:B------:R-:W-:Y:S01]  /*11070*/  HMMA.1688.F32.TF32 R200, R120, R218, R200 ;  /* 0x000000da78c8723c */ /* 0x000fe200000810c8 */
[----:B0-----:R-:W-:-:S02]  /*11080*/  IMAD R6, R217, 0x300, RZ ;  /* 0x00000300d9067824 */ /* 0x001fc400078e02ff */
[----:B------:R-:W0:Y:S02]  /*11090*/  LDS R217, [R2+0x90] ;  /* 0x0000900002d97984 */ /* 0x000e240000000800 */
[----:B------:R-:W-:Y:S02]  /*110a0*/  IMAD.WIDE R6, R6, 0x4, R212 ;  /* 0x0000000406067825 */ /* 0x000fe400078e02d4 */
[----:B------:R-:W-:-:S03]  /*110b0*/  SHF.R.U32.HI R218, RZ, 0x4, R5 ;  /* 0x00000004ffda7819 */ /* 0x000fc60000011605 */
[----:B------:R-:W-:Y:S02]  /*110c0*/  IADD3 R6, P2, R6, 0x800, RZ ;  /* 0x0000080006067810 */ /* 0x000fe40007f5e0ff */
[----:B------:R-:W-:Y:S01]  /*110d0*/  SGXT.U32 R218, R218, 0x2 ;  /* 0x00000002dada781a */ /* 0x000fe20000000000 */
[----:B------:R-:W-:Y:S01]  /*110e0*/  HMMA.1688.F32.TF32 R204, R184, R214, R204 ;  /* 0x000000d6b8cc723c */ /* 0x000fe200000810cc */
[----:B------:R-:W-:Y:S01]  /*110f0*/  CS2R R120, SRZ ;  /* 0x0000000000787805 */ /* 0x000fe2000001ff00 */
[----:B------:R-:W-:Y:S01]  /*11100*/  CS2R R122, SRZ ;  /* 0x00000000007a7805 */ /* 0x000fe2000001ff00 */
[----:B------:R-:W-:Y:S01]  /*11110*/  IMAD.X R7, RZ, RZ, R7, P2 ;  /* 0x000000ffff077224 */ /* 0x000fe200010e0607 */
[----:B------:R-:W-:-:S04]  /*11120*/  LOP3.LUT R219, R4, 0x30, R218, 0xfe, !PT ;  /* 0x0000003004db7812 */ /* 0x000fc800078efeda */
[----:B------:R-:W-:Y:S01]  /*11130*/  HMMA.1688.F32.TF32 R64, R168, R214, R64 ;  /* 0x000000d6a840723c */ /* 0x000fe20000081040 */
[----:B------:R-:W0:Y:S01]  /*11140*/  S2R R214, SR_TID.X ;  /* 0x0000000000d67919 */ /* 0x000e220000002100 */
[----:B------:R-:W-:-:S03]  /*11150*/  ISETP.GE.AND P3, PT, R219, 0x40, PT ;  /* 0x00000040db00780c */ /* 0x000fc60003f66270 */
[----:B------:R1:W2:Y:S02]  /*11160*/  @!P6 LDG.E.128 R120, [R6.64] ;  /* 0x000000100678e981 */ /* 0x0002a4000c1e1d00 */
[----:B-1----:R-:W-:Y:S02]  /*11170*/  IMAD R6, R219, 0x300, RZ ;  /* 0x00000300db067824 */ /* 0x002fe400078e02ff */
[----:B------:R-:W1:Y:S02]  /*11180*/  S2R R219, SR_TID.X ;  /* 0x0000000000db7919 */ /* 0x000e640000002100 */
[----:B------:R-:W-:Y:S01]  /*11190*/  IMAD.WIDE R6, R6, 0x4, R212 ;  /* 0x0000000406067825 */ /* 0x000fe200078e02d4 */
[----:B------:R-:W-:Y:S01]  /*111a0*/  HMMA.1688.F32.TF32 R208, R164, R220, R208 ;  /* 0x000000dca4d0723c */ /* 0x000fe200000810d0 */
[----:B0-----:R-:W-:-:S07]  /*111b0*/  SHF.R.U32.HI R215, RZ, 0x4, R214 ;  /* 0x00000004ffd77819 */ /* 0x001fce00000116d6 */
[----:B------:R-:W-:Y:S01]  /*111c0*/  HMMA.1688.F32.TF32 R28, R160, R220, R28 ;  /* 0x000000dca01c723c */ /* 0x000fe2000008101c */
[----:B------:R-:W-:Y:S02]  /*111d0*/  IADD3 R6, P2, R6, 0x800, RZ ;  /* 0x0000080006067810 */ /* 0x000fe40007f5e0ff */
[----:B------:R-:W-:-:S04]  /*111e0*/  SGXT.U32 R215, R215, 0x2 ;  /* 0x00000002d7d7781a */ /* 0x000fc80000000000 */
[----:B------:R-:W-:Y:S01]  /*111f0*/  IMAD.SHL.U32 R220, R214, 0x2, RZ ;  /* 0x00000002d6dc7824 */ /* 0x000fe200078e00ff */
[----:B------:R-:W-:Y:S01]  /*11200*/  HMMA.1688.F32.TF32 R36, R164, R224, R36 ;  /* 0x000000e0a424723c */ /* 0x000fe20000081024 */
[C---:B------:R-:W-:Y:S01]  /*11210*/  LOP3.LUT R218, R4.reuse, 0x3c, R218, 0xfe, !PT ;  /* 0x0000003c04da7812 */ /* 0x040fe200078efeda */
[----:B------:R-:W-:Y:S01]  /*11220*/  IMAD.X R7, RZ, RZ, R7, P2 ;  /* 0x000000ffff077224 */ /* 0x000fe200010e0607 */
[----:B------:R-:W-:Y:S02]  /*11230*/  LOP3.LUT R221, R4, 0x34, R215, 0xfe, !PT ;  /* 0x0000003404dd7812 */ /* 0x000fe400078efed7 */
[----:B-1----:R-:W-:-:S03]  /*11240*/  LOP3.LUT R219, R219, 0x2, RZ, 0xc0, !PT ;  /* 0x00000002dbdb7812 */ /* 0x002fc600078ec0ff */
[----:B------:R-:W-:Y:S07]  /*11250*/  HMMA.1688.F32.TF32 R44, R160, R224, R44 ;  /* 0x000000e0a02c723c */ /* 0x000fee000008102c */
[----:B------:R-:W-:Y:S01]  /*11260*/  LOP3.LUT R225, R220, 0x6, RZ, 0xc0, !PT ;  /* 0x00000006dce17812 */ /* 0x000fe200078ec0ff */
[----:B------:R-:W-:Y:S03]  /*11270*/  HMMA.1688.F32.TF32 R24, R12, R240, R24 ;  /* 0x000000f00c18723c */ /* 0x000fe60000081018 */
[----:B------:R-:W-:-:S05]  /*11280*/  LOP3.LUT R5, R4, 0x8, R225, 0xfe, !PT ;  /* 0x0000000804057812 */ /* 0x000fca00078efee1 */
[C---:B------:R-:W-:Y:S08]  /*11290*/  HMMA.1688.F32.TF32 R172, R12.reuse, R226, R172 ;  /* 0x000000e20cac723c */ /* 0x040ff000000810ac */
[C---:B------:R-:W-:Y:S08]  /*112a0*/  HMMA.1688.F32.TF32 R16, R12.reuse, R234, R16 ;  /* 0x000000ea0c10723c */ /* 0x040ff00000081010 */
[----:B------:R-:W-:Y:S07]  /*112b0*/  HMMA.1688.F32.TF32 R12, R12, R216, R108 ;  /* 0x000000d80c0c723c */ /* 0x000fee000008106c */
[----:B------:R-:W-:Y:S01]  /*112c0*/  CS2R R108, SRZ ;  /* 0x00000000006c7805 */ /* 0x000fe2000001ff00 */
[----:B------:R-:W-:Y:S01]  /*112d0*/  CS2R R110, SRZ ;  /* 0x00000000006e7805 */ /* 0x000fe2000001ff00 */
[----:B------:R-:W-:Y:S01]  /*112e0*/  HMMA.1688.F32.TF32 R204, R164, R242, R204 ;  /* 0x000000f2a4cc723c */ /* 0x000fe200000810cc */
[----:B------:R-:W-:-:S02]  /*112f0*/  ISETP.GE.AND P1, PT, R5, 0x40, PT ;  /* 0x000000400500780c */ /* 0x000fc40003f26270 */
[----:B------:R-:W-:Y:S02]  /*11300*/  LOP3.LUT R5, R4, 0x10, R225, 0xfe, !PT ;  /* 0x0000001004057812 */ /* 0x000fe400078efee1 */
[----:B------:R0:W2:Y:S03]  /*11310*/  @!P3 LDG.E.128 R108, [R6.64] ;  /* 0x00000010066cb981 */ /* 0x0000a6000c1e1d00 */
[----:B------:R-:W-:Y:S07]  /*11320*/  HMMA.1688.F32.TF32 R64, R160, R242, R64 ;  /* 0x000000f2a040723c */ /* 0x000fee0000081040 */
[----:B------:R-:W-:Y:S01]  /*11330*/  IMAD.MOV.U32 R243, RZ, RZ, R218 ;  /* 0x000000fffff37224 */ /* 0x000fe200078e00da */
[----:B------:R-:W-:Y:S01]  /*11340*/  SHF.R.U32.HI R218, RZ, 0x1, R219 ;  /* 0x00000001ffda7819 */ /* 0x000fe200000116db */
[----:B0-----:R-:W-:Y:S01]  /*11350*/  IMAD R6, R221, 0x300, RZ ;  /* 0x00000300dd067824 */ /* 0x001fe200078e02ff */
[----:B------:R-:W-:-:S02]  /*11360*/  LOP3.LUT R219, RZ, R214, RZ, 0x33, !PT ;  /* 0x000000d6ffdb7212 */ /* 0x000fc400078e33ff */
[----:B------:R-:W-:Y:S01]  /*11370*/  ISETP.GE.AND P0, PT, R5, 0x40, PT ;  /* 0x000000400500780c */ /* 0x000fe20003f06270 */
[----:B------:R-:W-:Y:S01]  /*11380*/  IMAD.WIDE R6, R6, 0x4, R212 ;  /* 0x0000000406067825 */ /* 0x000fe200078e02d4 */
[----:B------:R-:W-:-:S03]  /*11390*/  LOP3.LUT R5, R214, 0x1c, RZ, 0xc0, !PT ;  /* 0x0000001cd6057812 */ /* 0x000fc600078ec0ff */
[--C-:B------:R-:W-:Y:S02]  /*113a0*/  IMAD R219, R219, 0x2, R218.reuse ;  /* 0x00000002dbdb7824 */ /* 0x100fe400078e02da */
[----:B------:R-:W-:Y:S01]  /*113b0*/  IMAD R218, R214, 0x2, R218 ;  /* 0x00000002d6da7824 */ /* 0x000fe200078e02da */
[----:B------:R-:W-:Y:S02]  /*113c0*/  LEA R3, R3, 0x4000, 0x2 ;  /* 0x0000400003037811 */ /* 0x000fe400078e10ff */
[----:B------:R-:W-:Y:S02]  /*113d0*/  IADD3 R214, P2, R6, 0x800, RZ ;  /* 0x0000080006d67810 */ /* 0x000fe40007f5e0ff */
[C---:B------:R-:W-:Y:S02]  /*113e0*/  LOP3.LUT R218, R5.reuse, 0x3, R218, 0xf8, !PT ;  /* 0x0000000305da7812 */ /* 0x040fe400078ef8da */
[----:B------:R-:W-:Y:S02]  /*113f0*/  LOP3.LUT R219, R5, 0x3, R219, 0xf8, !PT ;  /* 0x0000000305db7812 */ /* 0x000fe400078ef8db */
[----:B------:R-:W-:-:S02]  /*11400*/  LOP3.LUT R5, R4, 0x18, R225, 0xfe, !PT ;  /* 0x0000001804057812 */ /* 0x000fc400078efee1 */
[----:B------:R-:W-:Y:S01]  /*11410*/  LOP3.LUT R6, R4, 0x20, R225, 0xfe, !PT ;  /* 0x0000002004067812 */ /* 0x000fe200078efee1 */
[----:B------:R-:W-:Y:S01]  /*11420*/  IMAD R3, R215, 0x100, R3 ;  /* 0x00000100d7037824 */ /* 0x000fe200078e0203 */
[----:B------:R-:W-:Y:S01]  /*11430*/  ISETP.GE.AND P5, PT, R221, 0x40, PT ;  /* 0x00000040dd00780c */ /* 0x000fe20003fa6270 */
[----:B------:R-:W-:Y:S01]  /*11440*/  IMAD.X R215, RZ, RZ, R7, P2 ;  /* 0x000000ffffd77224 */ /* 0x000fe200010e0607 */
[----:B------:R-:W-:Y:S02]  /*11450*/  LOP3.LUT R0, R0, 0xffff7fff, RZ, 0xc0, !PT ;  /* 0xffff7fff00007812 */ /* 0x000fe400078ec0ff */
[----:B------:R-:W-:Y:S02]  /*11460*/  ISETP.GE.AND P2, PT, R5, 0x40, PT ;  /* 0x000000400500780c */ /* 0x000fe40003f46270 */
[----:B------:R-:W-:Y:S02]  /*11470*/  ISETP.GE.AND P3, PT, R6, 0x40, PT ;  /* 0x000000400600780c */ /* 0x000fe40003f66270 */
[----:B------:R-:W-:-:S02]  /*11480*/  LOP3.LUT R5, R4, 0x28, R225, 0xfe, !PT ;  /* 0x0000002804057812 */ /* 0x000fc400078efee1 */
[----:B------:R-:W-:Y:S02]  /*11490*/  LOP3.LUT R6, R4, 0x6, R220, 0xf8, !PT ;  /* 0x0000000604067812 */ /* 0x000fe400078ef8dc */
[----:B------:R-:W-:Y:S02]  /*114a0*/  @P1 LOP3.LUT R0, R0, 0x8000, RZ, 0xfc, !PT ;  /* 0x0000800000001812 */ /* 0x000fe400078efcff */
[C-C-:B------:R-:W-:Y:S02]  /*114b0*/  LOP3.LUT R224, R4.reuse, 0x30, R225.reuse, 0xfe, !PT ;  /* 0x0000003004e07812 */ /* 0x140fe400078efee1 */
[----:B------:R-:W-:Y:S02]  /*114c0*/  LOP3.LUT R225, R4, 0x38, R225, 0xfe, !PT ;  /* 0x0000003804e17812 */ /* 0x000fe400078efee1 */
[----:B------:R-:W-:Y:S02]  /*114d0*/  ISETP.GE.AND P4, PT, R5, 0x40, PT ;  /* 0x000000400500780c */ /* 0x000fe40003f86270 */
[----:B------:R-:W-:Y:S01]  /*114e0*/  ISETP.GE.AND P1, PT, R6, 0x40, PT ;  /* 0x000000400600780c */ /* 0x000fe20003f26270 */
[----:B------:R-:W-:Y:S01]  /*114f0*/  CS2R R4, SRZ ;  /* 0x0000000000047805 */ /* 0x000fe2000001ff00 */
[----:B------:R-:W-:Y:S01]  /*11500*/  CS2R R6, SRZ ;  /* 0x0000000000067805 */ /* 0x000fe2000001ff00 */
[-C--:B------:R-:W-:Y:S08]  /*11510*/  HMMA.1688.F32.TF32 R72, R164, R222.reuse, R72 ;  /* 0x000000dea448723c */ /* 0x080ff00000081048 */
[----:B------:R-:W-:Y:S01]  /*11520*/  HMMA.1688.F32.TF32 R20, R160, R222, R20 ;  /* 0x000000dea014723c */ /* 0x000fe20000081014 */
[----:B------:R0:W2:Y:S01]  /*11530*/  @!P5 LDG.E.128 R4, [R214.64] ;  /* 0x00000010d604d981 */ /* 0x0000a2000c1e1d00 */
[----:B------:R-:W-:Y:S01]  /*11540*/  LOP3.LUT R0, R0, 0xfffeffff, RZ, 0xc0, !PT ;  /* 0xfffeffff00007812 */ /* 0x000fe200078ec0ff */
[----:B0-----:R-:W-:-:S05]  /*11550*/  IMAD R214, R85, 0x300, RZ ;  /* 0x0000030055d67824 */ /* 0x001fca00078e02ff */
[C---:B------:R-:W-:Y:S01]  /*11560*/  HMMA.1688.F32.TF32 R8, R196.reuse, R226, R8 ;  /* 0x000000e2c408723c */ /* 0x040fe20000081008 */
[--C-:B------:R-:W-:Y:S01]  /*11570*/  IMAD.WIDE R214, R214, 0x4, R212.reuse ;  /* 0x00000004d6d67825 */ /* 0x100fe200078e02d4 */
[----:B------:R-:W-:Y:S02]  /*11580*/  @P0 LOP3.LUT R0, R0, 0x10000, RZ, 0xfc, !PT ;  /* 0x0001000000000812 */ /* 0x000fe400078efcff */
[----:B------:R-:W-:Y:S01]  /*11590*/  ISETP.GE.AND P0, PT, R85, 0x40, PT ;  /* 0x000000405500780c */ /* 0x000fe20003f06270 */
[----:B------:R-:W-:Y:S01]  /*115a0*/  IMAD R220, R243, 0x300, RZ ;  /* 0x00000300f3dc7824 */ /* 0x000fe200078e02ff */
[----:B------:R-:W-:Y:S01]  /*115b0*/  IADD3 R222, P5, R214, 0x800, RZ ;  /* 0x00000800d6de7810 */ /* 0x000fe20007fbe0ff */
[----:B------:R-:W-:Y:S01]  /*115c0*/  FMUL R208, R208, 0.125 ;  /* 0x3e000000d0d07820 */ /* 0x000fe20000400000 */
[----:B------:R-:W-:Y:S01]  /*115d0*/  FMUL R209, R209, 0.125 ;  /* 0x3e000000d1d17820 */ /* 0x000fe20000400000 */
[----:B------:R-:W-:Y:S01]  /*115e0*/  IMAD.WIDE R220, R220, 0x4, R212 ;  /* 0x00000004dcdc7825 */ /* 0x000fe200078e02d4 */
[----:B------:R-:W-:Y:S01]  /*115f0*/  FMUL R210, R210, 0.125 ;  /* 0x3e000000d2d27820 */ /* 0x000fe20000400000 */
[----:B------:R-:W-:Y:S01]  /*11600*/  CS2R R212, SRZ ;  /* 0x0000000000d47805 */ /* 0x000fe2000001ff00 */
[----:B------:R-:W-:Y:S01]  /*11610*/  FMUL R211, R211, 0.125 ;  /* 0x3e000000d3d37820 */ /* 0x000fe20000400000 */
[----:B------:R-:W-:Y:S01]  /*11620*/  IMAD.X R223, RZ, RZ, R215, P5 ;  /* 0x000000ffffdf7224 */ /* 0x000fe200028e06d7 */
[----:B------:R-:W-:Y:S01]  /*11630*/  FMUL R72, R72, 0.125 ;  /* 0x3e00000048487820 */ /* 0x000fe20000400000 */
[----:B------:R-:W-:Y:S01]  /*11640*/  CS2R R214, SRZ ;  /* 0x0000000000d67805 */ /* 0x000fe2000001ff00 */
        /* <DEDUP_REMOVED lines=11> */
[----:B------:R-:W-:Y:S01]  /*11700*/  HMMA.1688.F32.TF32 R68, R196, R240, R68 ;  /* 0x000000f0c444723c */ /* 0x000fe20000081044 */
[----:B------:R-:W-:Y:S01]  /*11710*/  ISETP.GE.AND P5, PT, R224, 0x40, PT ;  /* 0x00000040e000780c */ /* 0x000fe20003fa6270 */
[----:B------:R0:W2:Y:S01]  /*11720*/  @!P0 LDG.E.128 R212, [R222.64] ;  /* 0x00000010ded48981 */ /* 0x0000a2000c1e1d00 */
[----:B------:R-:W-:Y:S01]  /*11730*/  ISETP.GE.AND P6, PT, R225, 0x40, PT ;  /* 0x00000040e100780c */ /* 0x000fe20003fc6270 */
[----:B------:R-:W-:Y:S01]  /*11740*/  FMUL R225, R208, 1.4426950216293334961 ;  /* 0x3fb8aa3bd0e17820 */ /* 0x000fe20000400000 */
[----:B------:R-:W-:Y:S01]  /*11750*/  FMUL R224, R209, 1.4426950216293334961 ;  /* 0x3fb8aa3bd1e07820 */ /* 0x000fe20000400000 */
[----:B------:R-:W-:Y:S01]  /*11760*/  FMUL R227, R74, 1.4426950216293334961 ;  /* 0x3fb8aa3b4ae37820 */ /* 0x000fe20000400000 */
[----:B------:R-:W-:Y:S01]  /*11770*/  FMUL R241, R72, 1.4426950216293334961 ;  /* 0x3fb8aa3b48f17820 */ /* 0x000fe20000400000 */
[----:B------:R-:W-:Y:S01]  /*11780*/  FMUL R240, R73, 1.4426950216293334961 ;  /* 0x3fb8aa3b49f07820 */ /* 0x000fe20000400000 */
[----:B------:R-:W-:Y:S01]  /*11790*/  FMUL R226, R75, 1.4426950216293334961 ;  /* 0x3fb8aa3b4be27820 */ /* 0x000fe20000400000 */
[----:B------:R-:W-:Y:S01]  /*117a0*/  IADD3 R220, P0, R220, 0x800, RZ ;  /* 0x00000800dcdc7810 */ /* 0x000fe20007f1e0ff */
[----:B------:R-:W-:Y:S01]  /*117b0*/  FMUL R209, R30, 1.4426950216293334961 ;  /* 0x3fb8aa3b1ed17820 */ /* 0x000fe20000400000 */
[----:B0-----:R-:W-:Y:S01]  /*117c0*/  FMUL R223, R210, 1.4426950216293334961 ;  /* 0x3fb8aa3bd2df7820 */ /* 0x001fe20000400000 */
        /* <DEDUP_REMOVED lines=16> */
[----:B------:R-:W-:Y:S01]  /*118d0*/  IMAD.X R221, RZ, RZ, R221, P0 ;  /* 0x000000ffffdd7224 */ /* 0x000fe200000e06dd */
        /* <DEDUP_REMOVED lines=16> */
[C---:B------:R-:W-:Y:S01]  /*119e0*/  LOP3.LUT P0, RZ, R0.reuse, 0x10000, RZ, 0xc0, !PT ;  /* 0x0001000000ff7812 */ /* 0x040fe2000780c0ff */
[----:B------:R-:W-:Y:S01]  /*119f0*/  HMMA.1688.F32.TF32 R172, R192, R244, R172 ;  /* 0x000000f4c0ac723c */ /* 0x000fe200000810ac */
[----:B------:R-:W-:Y:S01]  /*11a00*/  LOP3.LUT P1, RZ, R0, 0x8000, RZ, 0xc0, !PT ;  /* 0x0000800000ff7812 */ /* 0x000fe2000782c0ff */
[----:B------:R-:W-:Y:S01]  /*11a10*/  FMUL R64, R64, 0.125 ;  /* 0x3e00000040407820 */ /* 0x000fe20000400000 */
[----:B------:R-:W-:-:S05]  /*11a20*/  FSEL R45, R45, -INF , !P0 ;  /* 0xff8000002d2d7808 */ /* 0x000fca0004000000 */
[----:B------:R-:W-:Y:S01]  /*11a30*/  HMMA.1688.F32.TF32 R8, R188, R244, R8 ;  /* 0x000000f4bc08723c */ /* 0x000fe20000081008 */
[----:B------:R-:W-:Y:S01]  /*11a40*/  FSEL R241, R241, -INF , !P1 ;  /* 0xff800000f1f17808 */ /* 0x000fe20004800000 */
[----:B------:R-:W-:Y:S01]  /*11a50*/  FMUL R65, R65, 0.125 ;  /* 0x3e00000041417820 */ /* 0x000fe20000400000 */
[----:B------:R-:W-:Y:S01]  /*11a60*/  FSEL R240, R240, -INF , !P1 ;  /* 0xff800000f0f07808 */ /* 0x000fe20004800000 */
[----:B------:R-:W-:Y:S01]  /*11a70*/  FMUL R66, R66, 0.125 ;  /* 0x3e00000042427820 */ /* 0x000fe20000400000 */
[----:B------:R-:W-:Y:S01]  /*11a80*/  FSEL R227, R227, -INF , !P1 ;  /* 0xff800000e3e37808 */ /* 0x000fe20004800000 */
[----:B------:R-:W-:Y:S01]  /*11a90*/  FMUL R67, R67, 0.125 ;  /* 0x3e00000043437820 */ /* 0x000fe20000400000 */
[----:B------:R-:W-:Y:S01]  /*11aa0*/  FSEL R226, R226, -INF , !P1 ;  /* 0xff800000e2e27808 */ /* 0x000fe20004800000 */
[----:B------:R-:W-:Y:S01]  /*11ab0*/  IMAD.MOV.U32 R38, RZ, RZ, R243 ;  /* 0x000000ffff267224 */ /* 0x000fe200078e00f3 */
[----:B------:R-:W-:Y:S01]  /*11ac0*/  FSEL R75, R75, -INF , !P1 ;  /* 0xff8000004b4b7808 */ /* 0x000fe20004800000 */
[----:B------:R-:W2:Y:S01]  /*11ad0*/  LDL.LU R85, [R1+0x170] ;  /* 0x0001700001557983 */ /* 0x000ea20000300800 */
[----:B------:R-:W-:-:S02]  /*11ae0*/  FSEL R74, R74, -INF , !P1 ;  /* 0xff8000004a4a7808 */ /* 0x000fc40004800000 */
[----:B------:R-:W-:Y:S01]  /*11af0*/  FSEL R73, R73, -INF , !P1 ;  /* 0xff80000049497808 */ /* 0x000fe20004800000 */
[C---:B------:R-:W-:Y:S01]  /*11b00*/  HMMA.1688.F32.TF32 R32, R196.reuse, R216, R32 ;  /* 0x000000d8c420723c */ /* 0x040fe20000081020 */
[----:B------:R-:W-:Y:S01]  /*11b10*/  FSEL R72, R72, -INF , !P1 ;  /* 0xff80000048487808 */ /* 0x000fe20004800000 */
[----:B------:R-:W-:Y:S01]  /*11b20*/  LDS R30, [R2+0xa0] ;  /* 0x0000a000021e7984 */ /* 0x000fe20000000800 */
[----:B------:R-:W-:Y:S02]  /*11b30*/  FSEL R44, R44, -INF , !P0 ;  /* 0xff8000002c2c7808 */ /* 0x000fe40004000000 */
[----:B------:R-:W-:Y:S01]  /*11b40*/  FSEL R29, R29, -INF , !P0 ;  /* 0xff8000001d1d7808 */ /* 0x000fe20004000000 */
[----:B------:R-:W0:Y:S01]  /*11b50*/  LDS R31, [R2+0xb0] ;  /* 0x0000b000021f7984 */ /* 0x000e220000000800 */
[----:B------:R-:W-:Y:S02]  /*11b60*/  FSEL R20, R20, -INF , !P0 ;  /* 0xff80000014147808 */ /* 0x000fe40004000000 */
[----:B------:R-:W-:Y:S01]  /*11b70*/  FSEL R22, R22, -INF , !P0 ;  /* 0xff80000016167808 */ /* 0x000fe20004000000 */
[----:B------:R-:W-:Y:S01]  /*11b80*/  HMMA.1688.F32.TF32 R200, R196, R234, R200 ;  /* 0x000000eac4c8723c */ /* 0x000fe200000810c8 */
[----:B------:R-:W-:Y:S01]  /*11b90*/  FSEL R28, R28, -INF , !P0 ;  /* 0xff8000001c1c7808 */ /* 0x000fe20004000000 */
[----:B------:R-:W-:Y:S01]  /*11ba0*/  LDS R46, [R2+0xe0] ;  /* 0x0000e000022e7984 */ /* 0x000fe20000000800 */
[----:B------:R-:W-:-:S02]  /*11bb0*/  FSEL R21, R21, -INF , !P0 ;  /* 0xff80000015157808 */ /* 0x000fc40004000000 */
[----:B------:R-:W-:Y:S01]  /*11bc0*/  FSEL R23, R23, -INF , !P0 ;  /* 0xff80000017177808 */ /* 0x000fe20004000000 */
[----:B------:R-:W-:Y:S01]  /*11bd0*/  LDS R47, [R2+0xf0] ;  /* 0x0000f000022f7984 */ /* 0x000fe20000000800 */
[C---:B------:R-:W-:Y:S02]  /*11be0*/  LOP3.LUT P1, RZ, R0.reuse, 0x4000, RZ, 0xc0, !PT ;  /* 0x0000400000ff7812 */ /* 0x040fe4000782c0ff */
[----:B------:R-:W-:Y:S01]  /*11bf0*/  LOP3.LUT P0, RZ, R0, 0x2000, RZ, 0xc0, !PT ;  /* 0x0000200000ff7812 */ /* 0x000fe2000780c0ff */
[----:B------:R-:W-:Y:S01]  /*11c00*/  FMUL R0, R204, 0.125 ;  /* 0x3e000000cc007820 */ /* 0x000fe20000400000 */
[----:B------:R-:W-:Y:S01]  /*11c10*/  FMUL R204, R205, 0.125 ;  /* 0x3e000000cdcc7820 */ /* 0x000fe20000400000 */
[----:B------:R-:W-:Y:S01]  /*11c20*/  FMUL R205, R206, 0.125 ;  /* 0x3e000000cecd7820 */ /* 0x000fe20000400000 */
[----:B------:R-:W-:Y:S01]  /*11c30*/  FMUL R206, R207, 0.125 ;  /* 0x3e000000cfce7820 */ /* 0x000fe20000400000 */
[----:B------:R-:W-:Y:S01]  /*11c40*/  FMUL R207, R64, 1.4426950216293334961 ;  /* 0x3fb8aa3b40cf7820 */ /* 0x000fe20000400000 */
[----:B------:R-:W-:Y:S01]  /*11c50*/  FMUL R242, R65, 1.4426950216293334961 ;  /* 0x3fb8aa3b41f27820 */ /* 0x000fe20000400000 */
[----:B------:R-:W-:Y:S01]  /*11c60*/  IMAD.MOV.U32 R64, RZ, RZ, R252 ;  /* 0x000000ffff407224 */ /* 0x000fe200078e00fc */
[----:B------:R-:W-:Y:S01]  /*11c70*/  FMUL R243, R66, 1.4426950216293334961 ;  /* 0x3fb8aa3b42f37820 */ /* 0x000fe20000400000 */
[----:B------:R-:W-:Y:S01]  /*11c80*/  IMAD.MOV.U32 R65, RZ, RZ, R86 ;  /* 0x000000ffff417224 */ /* 0x000fe200078e0056 */
[----:B------:R-:W-:Y:S01]  /*11c90*/  FMUL R252, R67, 1.4426950216293334961 ;  /* 0x3fb8aa3b43fc7820 */ /* 0x000fe20000400000 */
[----:B------:R-:W2:Y:S01]  /*11ca0*/  LDL.LU R86, [R1+0x16c] ;  /* 0x00016c0001567983 */ /* 0x000ea20000300800 */
[----:B------:R-:W-:-:S02]  /*11cb0*/  IMAD.MOV.U32 R66, RZ, RZ, R87 ;  /* 0x000000ffff427224 */ /* 0x000fc400078e0057 */
[----:B------:R-:W-:Y:S01]  /*11cc0*/  IMAD.MOV.U32 R67, RZ, RZ, R180 ;  /* 0x000000ffff437224 */ /* 0x000fe200078e00b4 */
[----:B------:R-:W2:Y:S04]  /*11cd0*/  LDL.LU R87, [R1+0x168] ;  /* 0x0001680001577983 */ /* 0x000ea80000300800 */
[----:B------:R-:W2:Y:S04]  /*11ce0*/  LDL.LU R180, [R1+0x164] ;  /* 0x0001640001b47983 */ /* 0x000ea80000300800 */
[----:B------:R-:W2:Y:S04]  /*11cf0*/  LDL.LU R217, [R1+0xd8] ;  /* 0x0000d80001d97983 */ /* 0x000ea80000300800 */
[----:B------:R-:W2:Y:S01]  /*11d00*/  LDL.LU R234, [R1+0xd4] ;  /* 0x0000d40001ea7983 */ /* 0x000ea20000300800 */
[-C--:B------:R-:W-:Y:S08]  /*11d10*/  HMMA.1688.F32.TF32 R172, R184, R66.reuse, R172 ;  /* 0x00000042b8ac723c */ /* 0x080ff000000810ac */
[----:B------:R-:W-:Y:S01]  /*11d20*/  HMMA.1688.F32.TF32 R8, R168, R66, R8 ;  /* 0x00000042a808723c */ /* 0x000fe20000081008 */
[----:B------:R-:W2:Y:S04]  /*11d30*/  LDL.LU R67, [R1+0xd0] ;  /* 0x0000d00001437983 */ /* 0x000ea80000300800 */
[----:B------:R-:W2:Y:S01]  /*11d40*/  LDL.LU R66, [R1+0xcc] ;  /* 0x0000cc0001427983 */ /* 0x000ea20000300800 */
[----:B------:R-:W-:Y:S01]  /*11d50*/  FMUL R0, R0, 1.4426950216293334961 ;  /* 0x3fb8aa3b00007820 */ /* 0x000fe20000400000 */
[----:B------:R-:W-:Y:S01]  /*11d60*/  FMUL R204, R204, 1.4426950216293334961 ;  /* 0x3fb8aa3bcccc7820 */ /* 0x000fe20000400000 */
[----:B------:R-:W-:Y:S01]  /*11d70*/  FMUL R205, R205, 1.4426950216293334961 ;  /* 0x3fb8aa3bcdcd7820 */ /* 0x000fe20000400000 */
[----:B------:R-:W-:Y:S01]  /*11d80*/  FMUL R206, R206, 1.4426950216293334961 ;  /* 0x3fb8aa3bcece7820 */ /* 0x000fe20000400000 */
[----:B------:R-:W-:-:S02]  /*11d90*/  FSEL R207, R207, -INF , !P2 ;  /* 0xff800000cfcf7808 */ /* 0x000fc40005000000 */
[----:B------:R-:W-:Y:S02]  /*11da0*/  FSEL R0, R0, -INF , !P2 ;  /* 0xff80000000007808 */ /* 0x000fe40005000000 */
[----:B------:R-:W-:Y:S02]  /*11db0*/  FSEL R204, R204, -INF , !P2 ;  /* 0xff800000cccc7808 */ /* 0x000fe40005000000 */
[----:B------:R-:W-:Y:S02]  /*11dc0*/  FSEL R205, R205, -INF , !P2 ;  /* 0xff800000cdcd7808 */ /* 0x000fe40005000000 */
[----:B------:R-:W-:Y:S02]  /*11dd0*/  FSEL R206, R206, -INF , !P2 ;  /* 0xff800000cece7808 */ /* 0x000fe40005000000 */
[----:B------:R-:W-:Y:S02]  /*11de0*/  FSEL R242, R242, -INF , !P2 ;  /* 0xff800000f2f27808 */ /* 0x000fe40005000000 */
[----:B------:R-:W-:-:S02]  /*11df0*/  FSEL R243, R243, -INF , !P2 ;  /* 0xff800000f3f37808 */ /* 0x000fc40005000000 */
[----:B------:R-:W-:Y:S02]  /*11e00*/  FSEL R252, R252, -INF , !P2 ;  /* 0xff800000fcfc7808 */ /* 0x000fe40005000000 */
[----:B------:R-:W-:Y:S01]  /*11e10*/  ISETP.GE.AND P2, PT, R38, 0x40, PT ;  /* 0x000000402600780c */ /* 0x000fe20003f46270 */
[----:B------:R-:W-:Y:S01]  /*11e20*/  CS2R R36, SRZ ;  /* 0x0000000000247805 */ /* 0x000fe2000001ff00 */
[----:B------:R-:W-:-:S11]  /*11e30*/  CS2R R38, SRZ ;  /* 0x0000000000267805 */ /* 0x000fd6000001ff00 */
[----:B------:R-:W2:Y:S01]  /*11e40*/  @!P2 LDG.E.128 R36, [R220.64] ;  /* 0x00000010dc24a981 */ /* 0x000ea2000c1e1d00 */
[-C--:B0-----:R-:W-:Y:S08]  /*11e50*/  HMMA.1688.F32.TF32 R12, R192, R30.reuse, R12 ;  /* 0x0000001ec00c723c */ /* 0x081ff0000008100c */
[----:B------:R-:W-:Y:S01]  /*11e60*/  HMMA.1688.F32.TF32 R32, R188, R30, R32 ;  /* 0x0000001ebc20723c */ /* 0x000fe20000081020 */
[----:B------:R-:W-:Y:S04]  /*11e70*/  LDS R30, [R2+0xc0] ;  /* 0x0000c000021e7984 */ /* 0x000fe80000000800 */
[----:B------:R-:W0:Y:S03]  /*11e80*/  LDS R31, [R2+0xd0] ;  /* 0x0000d000021f7984 */ /* 0x000e260000000800 */
[C---:B------:R-:W-:Y:S01]  /*11e90*/  HMMA.1688.F32.TF32 R24, R192.reuse, R246, R24 ;  /* 0x000000f6c018723c */ /* 0x040fe20000081018 */
[----:B------:R-:W-:Y:S07]  /*11ea0*/  BAR.SYNC.DEFER_BLOCKING 0x0 ;  /* 0x0000000000007b1d */ /* 0x000fee0000010000 */
[----:B------:R-:W-:Y:S08]  /*11eb0*/  HMMA.1688.F32.TF32 R16, R192, R232, R16 ;  /* 0x000000e8c010723c */ /* 0x000ff00000081010 */
[C---:B------:R-:W-:Y:S08]  /*11ec0*/  HMMA.1688.F32.TF32 R68, R188.reuse, R246, R68 ;  /* 0x000000f6bc44723c */ /* 0x040ff00000081044 */
[----:B------:R-:W-:Y:S08]  /*11ed0*/  HMMA.1688.F32.TF32 R200, R188, R232, R200 ;  /* 0x000000e8bcc8723c */ /* 0x000ff000000810c8 */
[C---:B0-----:R-:W-:Y:S08]  /*11ee0*/  HMMA.1688.F32.TF32 R12, R184.reuse, R30, R12 ;  /* 0x0000001eb80c723c */ /* 0x041ff0000008100c */
[C---:B------:R-:W-:Y:S08]  /*11ef0*/  HMMA.1688.F32.TF32 R24, R184.reuse, R250, R24 ;  /* 0x000000fab818723c */ /* 0x040ff00000081018 */
[----:B------:R-:W-:Y:S08]  /*11f00*/  HMMA.1688.F32.TF32 R16, R184, R230, R16 ;  /* 0x000000e6b810723c */ /* 0x000ff00000081010 */
[C---:B------:R-:W-:Y:S08]  /*11f10*/  HMMA.1688.F32.TF32 R12, R164.reuse, R46, R12 ;  /* 0x0000002ea40c723c */ /* 0x040ff0000008100c */
[-C--:B------:R-:W-:Y:S08]  /*11f20*/  HMMA.1688.F32.TF32 R172, R164, R248.reuse, R172 ;  /* 0x000000f8a4ac723c */ /* 0x080ff000000810ac */
[----:B------:R-:W-:Y:S08]  /*11f30*/  HMMA.1688.F32.TF32 R8, R160, R248, R8 ;  /* 0x000000f8a008723c */ /* 0x000ff00000081008 */
[C---:B------:R-:W-:Y:S08]  /*11f40*/  HMMA.1688.F32.TF32 R32, R168.reuse, R30, R32 ;  /* 0x0000001ea820723c */ /* 0x040ff00000081020 */
[C---:B------:R-:W-:Y:S08]  /*11f50*/  HMMA.1688.F32.TF32 R68, R168.reuse, R250, R68 ;  /* 0x000000faa844723c */ /* 0x040ff00000081044 */
[----:B------:R-:W-:Y:S08]  /*11f60*/  HMMA.1688.F32.TF32 R200, R168, R230, R200 ;  /* 0x000000e6a8c8723c */ /* 0x000ff000000810c8 */
[C---:B------:R-:W-:Y:S08]  /*11f70*/  HMMA.1688.F32.TF32 R24, R164.reuse, R64, R24 ;  /* 0x00000040a418723c */ /* 0x040ff00000081018 */
[----:B------:R-:W-:Y:S01]  /*11f80*/  HMMA.1688.F32.TF32 R16, R164, R228, R16 ;  /* 0x000000e4a410723c */ /* 0x000fe20000081010 */
[----:B------:R-:W-:Y:S01]  /*11f90*/  FMUL R12, R12, 0.125 ;  /* 0x3e0000000c0c7820 */ /* 0x000fe20000400000 */
[----:B------:R-:W-:Y:S01]  /*11fa0*/  FMUL R172, R172, 0.125 ;  /* 0x3e000000acac7820 */ /* 0x000fe20000400000 */
[----:B------:R-:W-:-:S02]  /*11fb0*/  FMUL R11, R11, 0.125 ;  /* 0x3e0000000b0b7820 */ /* 0x000fc40000400000 */
[----:B------:R-:W-:Y:S01]  /*11fc0*/  FMUL R171, R12, 1.4426950216293334961 ;  /* 0x3fb8aa3b0cab7820 */ /* 0x000fe20000400000 */
[----:B------:R-:W-:Y:S02]  /*11fd0*/  FMNMX R12, R225, R224, !PT ;  /* 0x000000e0e10c7209 */ /* 0x000fe40007800000 */
[----:B------:R-:W-:Y:S01]  /*11fe0*/  HMMA.1688.F32.TF32 R32, R160, R46, R32 ;  /* 0x0000002ea020723c */ /* 0x000fe20000081020 */
[----:B------:R-:W-:Y:S01]  /*11ff0*/  FMUL R8, R8, 0.125 ;  /* 0x3e00000008087820 */ /* 0x000fe20000400000 */
[----:B------:R-:W-:Y:S01]  /*12000*/  FMUL R2, R172, 1.4426950216293334961 ;  /* 0x3fb8aa3bac027820 */ /* 0x000fe20000400000 */
[----:B------:R-:W-:-:S05]  /*12010*/  FMUL R174, R174, 0.125 ;  /* 0x3e000000aeae7820 */ /* 0x000fca0000400000 */
[----:B------:R-:W-:Y:S01]  /*12020*/  HMMA.1688.F32.TF32 R68, R160, R64, R68 ;  /* 0x00000040a044723c */ /* 0x000fe20000081044 */
[----:B------:R-:W-:Y:S01]  /*12030*/  FMUL R27, R27, 0.125 ;  /* 0x3e0000001b1b7820 */ /* 0x000fe20000400000 */
[----:B------:R-:W-:Y:S01]  /*12040*/  FMUL R47, R8, 1.4426950216293334961 ;  /* 0x3fb8aa3b082f7820 */ /* 0x000fe20000400000 */
[----:B------:R-:W-:-:S05]  /*12050*/  FSEL R8, R2, -INF , !P4 ;  /* 0xff80000002087808 */ /* 0x000fca0006000000 */
[----:B------:R-:W-:Y:S01]  /*12060*/  HMMA.1688.F32.TF32 R200, R160, R228, R200 ;  /* 0x000000e4a0c8723c */ /* 0x000fe200000810c8 */
[----:B------:R-:W-:Y:S01]  /*12070*/  FMUL R18, R18, 0.125 ;  /* 0x3e00000012127820 */ /* 0x000fe20000400000 */
[----:B------:R-:W-:-:S05]  /*12080*/  FMUL R27, R27, 1.4426950216293334961 ;  /* 0x3fb8aa3b1b1b7820 */ /* 0x000fca0000400000 */
[----:B------:R-:W-:Y:S01]  /*12090*/  FMUL R160, R11, 1.4426950216293334961 ;  /* 0x3fb8aa3b0ba07820 */ /* 0x000fe20000400000 */
[----:B------:R-:W-:Y:S01]  /*120a0*/  FMNMX R11, R241, R12, !PT ;  /* 0x0000000cf10b7209 */ /* 0x000fe20007800000 */
[----:B------:R-:W-:Y:S01]  /*120b0*/  FMUL R17, R17, 0.125 ;  /* 0x3e00000011117820 */ /* 0x000fe20000400000 */
[----:B------:R-:W-:Y:S02]  /*120c0*/  FMUL R31, R174, 1.4426950216293334961 ;  /* 0x3fb8aa3bae1f7820 */ /* 0x000fe40000400000 */
[----:B------:R-:W-:Y:S01]  /*120d0*/  FMNMX R2, R240, R11, !PT ;  /* 0x0000000bf0027209 */ /* 0x000fe20007800000 */
[----:B------:R-:W-:Y:S01]  /*120e0*/  FMUL R164, R18, 1.4426950216293334961 ;  /* 0x3fb8aa3b12a47820 */ /* 0x000fe20000400000 */
[----:B------:R-:W-:Y:S02]  /*120f0*/  FSEL R18, R27, -INF , !P3 ;  /* 0xff8000001b127808 */ /* 0x000fe40005800000 */
[----:B------:R-:W-:Y:S01]  /*12100*/  FMNMX R27, R45, R2, !PT ;  /* 0x000000022d1b7209 */ /* 0x000fe20007800000 */
[----:B------:R-:W-:Y:S01]  /*12110*/  FMUL R163, R17, 1.4426950216293334961 ;  /* 0x3fb8aa3b11a37820 */ /* 0x000fe20000400000 */
[----:B------:R-:W-:Y:S01]  /*12120*/  FMNMX R2, R223, R222, !PT ;  /* 0x000000dedf027209 */ /* 0x000fe20007800000 */
[----:B------:R-:W-:Y:S01]  /*12130*/  FMUL R24, R24, 0.125 ;  /* 0x3e00000018187820 */ /* 0x000fe20000400000 */
[----:B------:R-:W-:Y:S01]  /*12140*/  FSEL R17, R31, -INF , !P4 ;  /* 0xff8000001f117808 */ /* 0x000fe20006000000 */
[----:B------:R-:W-:Y:S01]  /*12150*/  FMUL R25, R25, 0.125 ;  /* 0x3e00000019197820 */ /* 0x000fe20000400000 */
[----:B------:R-:W-:Y:S01]  /*12160*/  FMNMX R31, R44, R27, !PT ;  /* 0x0000001b2c1f7209 */ /* 0x000fe20007800000 */
[----:B------:R-:W-:Y:S01]  /*12170*/  FMUL R173, R173, 0.125 ;  /* 0x3e000000adad7820 */ /* 0x000fe20000400000 */
[----:B------:R-:W-:Y:S01]  /*12180*/  FMNMX R27, R227, R2, !PT ;  /* 0x00000002e31b7209 */ /* 0x000fe20007800000 */
[----:B------:R-:W-:Y:S01]  /*12190*/  FMUL R16, R16, 0.125 ;  /* 0x3e00000010107820 */ /* 0x000fe20000400000 */
[----:B------:R-:W-:Y:S01]  /*121a0*/  FMUL R15, R15, 0.125 ;  /* 0x3e0000000f0f7820 */ /* 0x000fe20000400000 */
[----:B------:R-:W-:Y:S01]  /*121b0*/  FMUL R24, R24, 1.4426950216293334961 ;  /* 0x3fb8aa3b18187820 */ /* 0x000fe20000400000 */
[----:B------:R-:W-:Y:S01]  /*121c0*/  FMUL R9, R9, 0.125 ;  /* 0x3e00000009097820 */ /* 0x000fe20000400000 */
[----:B------:R-:W-:Y:S01]  /*121d0*/  FMUL R25, R25, 1.4426950216293334961 ;  /* 0x3fb8aa3b19197820 */ /* 0x000fe20000400000 */
[----:B------:R-:W-:Y:S01]  /*121e0*/  FMNMX R31, R0, R31, !PT ;  /* 0x0000001f001f7209 */ /* 0x000fe20007800000 */
[----:B------:R-:W-:Y:S01]  /*121f0*/  FMUL R30, R173, 1.4426950216293334961 ;  /* 0x3fb8aa3bad1e7820 */ /* 0x000fe20000400000 */
[----:B------:R-:W-:Y:S01]  /*12200*/  FMNMX R2, R226, R27, !PT ;  /* 0x0000001be2027209 */ /* 0x000fe20007800000 */
[----:B------:R-:W-:Y:S01]  /*12210*/  FMUL R162, R16, 1.4426950216293334961 ;  /* 0x3fb8aa3b10a27820 */ /* 0x000fe20000400000 */
[----:B------:R-:W-:Y:S01]  /*12220*/  FMUL R172, R15, 1.4426950216293334961 ;  /* 0x3fb8aa3b0fac7820 */ /* 0x000fe20000400000 */
[----:B------:R-:W-:Y:S01]  /*12230*/  FMUL R32, R32, 0.125 ;  /* 0x3e00000020207820 */ /* 0x000fe20000400000 */
[----:B------:R-:W-:Y:S01]  /*12240*/  FMUL R64, R9, 1.4426950216293334961 ;  /* 0x3fb8aa3b09407820 */ /* 0x000fe20000400000 */
[----:B------:R-:W-:Y:S01]  /*12250*/  FSEL R15, R24, -INF , !P3 ;  /* 0xff800000180f7808 */ /* 0x000fe20005800000 */
[----:B------:R-:W-:Y:S01]  /*12260*/  FMUL R175, R175, 0.125 ;  /* 0x3e000000afaf7820 */ /* 0x000fe20000400000 */
[----:B------:R-:W-:Y:S01]  /*12270*/  FMNMX R16, R204, R31, !PT ;  /* 0x0000001fcc107209 */ /* 0x000fe20007800000 */
[----:B------:R-:W-:Y:S01]  /*12280*/  FMUL R33, R33, 0.125 ;  /* 0x3e00000021217820 */ /* 0x000fe20000400000 */
[----:B------:R-:W-:Y:S01]  /*12290*/  FSEL R9, R25, -INF , !P3 ;  /* 0xff80000019097808 */ /* 0x000fe20005800000 */
[----:B------:R-:W-:Y:S01]  /*122a0*/  FMUL R14, R14, 0.125 ;  /* 0x3e0000000e0e7820 */ /* 0x000fe20000400000 */
[----:B------:R-:W-:-:S02]  /*122b0*/  FSEL R25, R30, -INF , !P4 ;  /* 0xff8000001e197808 */ /* 0x000fc40006000000 */
[----:B------:R-:W-:Y:S01]  /*122c0*/  FMNMX R27, R29, R2, !PT ;  /* 0x000000021d1b7209 */ /* 0x000fe20007800000 */
[----:B------:R-:W-:Y:S01]  /*122d0*/  FMUL R174, R32, 1.4426950216293334961 ;  /* 0x3fb8aa3b20ae7820 */ /* 0x000fe20000400000 */
[----:B------:R-:W-:Y:S01]  /*122e0*/  FMNMX R30, R211, R210, !PT ;  /* 0x000000d2d31e7209 */ /* 0x000fe20007800000 */
[----:B------:R-:W-:Y:S01]  /*122f0*/  FMUL R26, R26, 0.125 ;  /* 0x3e0000001a1a7820 */ /* 0x000fe20000400000 */
[----:B------:R-:W-:Y:S01]  /*12300*/  FMNMX R16, R15, R16, !PT ;  /* 0x000000100f107209 */ /* 0x000fe20007800000 */
[----:B------:R-:W-:Y:S01]  /*12310*/  FMUL R46, R175, 1.4426950216293334961 ;  /* 0x3fb8aa3baf2e7820 */ /* 0x000fe20000400000 */
[----:B------:R-:W-:Y:S01]  /*12320*/  FMNMX R32, R209, R208, !PT ;  /* 0x000000d0d1207209 */ /* 0x000fe20007800000 */
[----:B------:R-:W-:Y:S01]  /*12330*/  FMUL R175, R33, 1.4426950216293334961 ;  /* 0x3fb8aa3b21af7820 */ /* 0x000fe20000400000 */
[----:B------:R-:W-:Y:S01]  /*12340*/  FMNMX R2, R20, R27, !PT ;  /* 0x0000001b14027209 */ /* 0x000fe20007800000 */
[----:B------:R-:W-:Y:S01]  /*12350*/  FMUL R173, R14, 1.4426950216293334961 ;  /* 0x3fb8aa3b0ead7820 */ /* 0x000fe20000400000 */
[----:B------:R-:W-:Y:S01]  /*12360*/  FMNMX R33, R75, R30, !PT ;  /* 0x0000001e4b217209 */ /* 0x000fe20007800000 */
[----:B------:R-:W-:Y:S01]  /*12370*/  FMUL R26, R26, 1.4426950216293334961 ;  /* 0x3fb8aa3b1a1a7820 */ /* 0x000fe20000400000 */
[----:B------:R-:W-:-:S02]  /*12380*/  FSEL R14, R47, -INF , !P4 ;  /* 0xff8000002f0e7808 */ /* 0x000fc40006000000 */
[----:B------:R-:W-:Y:S02]  /*12390*/  FMNMX R31, R9, R16, !PT ;  /* 0x00000010091f7209 */ /* 0x000fe40007800000 */
[----:B------:R-:W-:Y:S02]  /*123a0*/  FMNMX R47, R73, R32, !PT ;  /* 0x00000020492f7209 */ /* 0x000fe40007800000 */
[----:B------:R-:W-:Y:S02]  /*123b0*/  FMNMX R27, R205, R2, !PT ;  /* 0x00000002cd1b7209 */ /* 0x000fe40007800000 */
[----:B------:R-:W-:Y:S02]  /*123c0*/  FMNMX R33, R74, R33, !PT ;  /* 0x000000214a217209 */ /* 0x000fe40007800000 */
[----:B------:R-:W-:Y:S02]  /*123d0*/  FMNMX R2, R8, R31, !PT ;  /* 0x0000001f08027209 */ /* 0x000fe40007800000 */
[----:B------:R-:W-:-:S02]  /*123e0*/  FMNMX R16, R72, R47, !PT ;  /* 0x0000002f48107209 */ /* 0x000fc40007800000 */
[----:B------:R-:W-:Y:S02]  /*123f0*/  FSEL R26, R26, -INF , !P3 ;  /* 0xff8000001a1a7808 */ /* 0x000fe40005800000 */
[----:B------:R-:W-:Y:S02]  /*12400*/  FMNMX R27, R206, R27, !PT ;  /* 0x0000001bce1b7209 */ /* 0x000fe40007800000 */
[----:B------:R-:W-:Y:S02]  /*12410*/  FMNMX R33, R22, R33, !PT ;  /* 0x0000002116217209 */ /* 0x000fe40007800000 */
[----:B------:R-:W-:Y:S01]  /*12420*/  FMNMX R31, R25, R2, !PT ;  /* 0x00000002191f7209 */ /* 0x000fe20007800000 */
[----:B------:R-:W-:Y:S01]  /*12430*/  FMUL R68, R68, 0.125 ;  /* 0x3e00000044447820 */ /* 0x000fe20000400000 */
[----:B------:R-:W-:Y:S02]  /*12440*/  FSEL R162, R162, -INF , !P5 ;  /* 0xff800000a2a27808 */ /* 0x000fe40006800000 */
[----:B------:R-:W-:-:S02]  /*12450*/  FMNMX R2, R21, R16, !PT ;  /* 0x0000001015027209 */ /* 0x000fc40007800000 */
[----:B------:R-:W-:Y:S02]  /*12460*/  FMNMX R27, R26, R27, !PT ;  /* 0x0000001b1a1b7209 */ /* 0x000fe40007800000 */
[----:B------:R-:W-:Y:S01]  /*12470*/  FMNMX R30, R28, R33, !PT ;  /* 0x000000211c1e7209 */ /* 0x000fe20007800000 */
[----:B------:R-:W-:Y:S01]  /*12480*/  FMUL R69, R69, 0.125 ;  /* 0x3e00000045457820 */ /* 0x000fe20000400000 */
[----:B------:R-:W-:Y:S01]  /*12490*/  FSEL R163, R163, -INF , !P5 ;  /* 0xff800000a3a37808 */ /* 0x000fe20006800000 */
[----:B------:R-:W-:Y:S01]  /*124a0*/  FMUL R13, R13, 0.125 ;  /* 0x3e0000000d0d7820 */ /* 0x000fe20000400000 */
[----:B------:R-:W-:Y:S01]  /*124b0*/  FMNMX R16, R162, R31, !PT ;  /* 0x0000001fa2107209 */ /* 0x000fe20007800000 */
[----:B------:R-:W-:Y:S01]  /*124c0*/  FMUL R68, R68, 1.4426950216293334961 ;  /* 0x3fb8aa3b44447820 */ /* 0x000fe20000400000 */
[----:B------:R-:W-:Y:S01]  /*124d0*/  FMNMX R32, R23, R2, !PT ;  /* 0x0000000217207209 */ /* 0x000fe20007800000 */
[----:B------:R-:W-:Y:S01]  /*124e0*/  FMUL R70, R70, 0.125 ;  /* 0x3e00000046467820 */ /* 0x000fe20000400000 */
[----:B------:R-:W-:-:S02]  /*124f0*/  FMNMX R2, R18, R27, !PT ;  /* 0x0000001b12027209 */ /* 0x000fc40007800000 */
[----:B------:R-:W-:Y:S01]  /*12500*/  FMNMX R31, R207, R30, !PT ;  /* 0x0000001ecf1f7209 */ /* 0x000fe20007800000 */
[----:B------:R-:W-:Y:S01]  /*12510*/  FMUL R10, R10, 0.125 ;  /* 0x3e0000000a0a7820 */ /* 0x000fe20000400000 */
[----:B------:R-:W-:Y:S01]  /*12520*/  FSEL R171, R171, -INF , !P6 ;  /* 0xff800000abab7808 */ /* 0x000fe20007000000 */
[----:B------:R-:W-:Y:S01]  /*12530*/  FMUL R69, R69, 1.4426950216293334961 ;  /* 0x3fb8aa3b45457820 */ /* 0x000fe20000400000 */
[----:B------:R-:W-:Y:S01]  /*12540*/  FMNMX R16, R163, R16, !PT ;  /* 0x00000010a3107209 */ /* 0x000fe20007800000 */
[----:B------:R-:W-:Y:S01]  /*12550*/  FMUL R170, R13, 1.4426950216293334961 ;  /* 0x3fb8aa3b0daa7820 */ /* 0x000fe20000400000 */
[----:B------:R-:W-:Y:S01]  /*12560*/  FMNMX R33, R243, R32, !PT ;  /* 0x00000020f3217209 */ /* 0x000fe20007800000 */
[----:B------:R-:W-:Y:S01]  /*12570*/  FMUL R71, R71, 0.125 ;  /* 0x3e00000047477820 */ /* 0x000fe20000400000 */
[----:B------:R-:W-:Y:S01]  /*12580*/  FMNMX R27, R17, R2, !PT ;  /* 0x00000002111b7209 */ /* 0x000fe20007800000 */
[----:B------:R-:W-:Y:S01]  /*12590*/  FMUL R19, R19, 0.125 ;  /* 0x3e00000013137820 */ /* 0x000fe20000400000 */
[----:B------:R-:W-:Y:S01]  /*125a0*/  FMUL R70, R70, 1.4426950216293334961 ;  /* 0x3fb8aa3b46467820 */ /* 0x000fe20000400000 */
[----:B------:R-:W-:-:S02]  /*125b0*/  FSEL R13, R68, -INF , !P3 ;  /* 0xff800000440d7808 */ /* 0x000fc40005800000 */
[----:B------:R-:W-:Y:S02]  /*125c0*/  FSEL R12, R46, -INF , !P4 ;  /* 0xff8000002e0c7808 */ /* 0x000fe40006000000 */
[----:B------:R-:W-:Y:S01]  /*125d0*/  FMNMX R2, R242, R31, !PT ;  /* 0x0000001ff2027209 */ /* 0x000fe20007800000 */
[----:B------:R-:W-:Y:S01]  /*125e0*/  FMUL R161, R10, 1.4426950216293334961 ;  /* 0x3fb8aa3b0aa17820 */ /* 0x000fe20000400000 */
[----:B------:R-:W-:Y:S01]  /*125f0*/  FMNMX R31, R171, R16, !PT ;  /* 0x00000010ab1f7209 */ /* 0x000fe20007800000 */
[----:B------:R-:W-:Y:S01]  /*12600*/  FMUL R71, R71, 1.4426950216293334961 ;  /* 0x3fb8aa3b47477820 */ /* 0x000fe20000400000 */
[----:B------:R-:W-:Y:S01]  /*12610*/  FMNMX R16, R252, R33, !PT ;  /* 0x00000021fc107209 */ /* 0x000fe20007800000 */
[----:B------:R-:W-:Y:S01]  /*12620*/  FMUL R165, R19, 1.4426950216293334961 ;  /* 0x3fb8aa3b13a57820 */ /* 0x000fe20000400000 */
[----:B------:R-:W-:Y:S02]  /*12630*/  FSEL R10, R69, -INF , !P3 ;  /* 0xff800000450a7808 */ /* 0x000fe40005800000 */
[----:B------:R-:W-:-:S02]  /*12640*/  FSEL R164, R164, -INF , !P5 ;  /* 0xff800000a4a47808 */ /* 0x000fc40006800000 */
[----:B------:R-:W-:Y:S02]  /*12650*/  FMNMX R27, R12, R27, !PT ;  /* 0x0000001b0c1b7209 */ /* 0x000fe40007800000 */
[----:B------:R-:W-:Y:S02]  /*12660*/  FMNMX R33, R13, R2, !PT ;  /* 0x000000020d217209 */ /* 0x000fe40007800000 */
[----:B------:R-:W-:Y:S01]  /*12670*/  FSEL R19, R70, -INF , !P3 ;  /* 0xff80000046137808 */ /* 0x000fe20005800000 */
[----:B------:R-:W-:Y:S01]  /*12680*/  FMUL R167, R200, 0.125 ;  /* 0x3e000000c8a77820 */ /* 0x000fe20000400000 */
[----:B------:R-:W-:Y:S02]  /*12690*/  FSEL R170, R170, -INF , !P6 ;  /* 0xff800000aaaa7808 */ /* 0x000fe40007000000 */
[----:B------:R-:W-:Y:S02]  /*126a0*/  FMNMX R2, R164, R27, !PT ;  /* 0x0000001ba4027209 */ /* 0x000fe40007800000 */
[----:B------:R-:W-:-:S02]  /*126b0*/  FMNMX R33, R10, R33, !PT ;  /* 0x000000210a217209 */ /* 0x000fc40007800000 */
[----:B------:R-:W-:Y:S02]  /*126c0*/  FSEL R24, R71, -INF , !P3 ;  /* 0xff80000047187808 */ /* 0x000fe40005800000 */
[----:B------:R-:W-:Y:S01]  /*126d0*/  FMNMX R27, R19, R16, !PT ;  /* 0x00000010131b7209 */ /* 0x000fe20007800000 */
[----:B------:R-:W-:Y:S01]  /*126e0*/  FMUL R166, R201, 0.125 ;  /* 0x3e000000c9a67820 */ /* 0x000fe20000400000 */
[----:B------:R-:W-:Y:S01]  /*126f0*/  FMUL R167, R167, 1.4426950216293334961 ;  /* 0x3fb8aa3ba7a77820 */ /* 0x000fe20000400000 */
[----:B------:R-:W-:Y:S01]  /*12700*/  FMUL R168, R202, 0.125 ;  /* 0x3e000000caa87820 */ /* 0x000fe20000400000 */
[----:B------:R-:W-:Y:S02]  /*12710*/  FSEL R11, R64, -INF , !P4 ;  /* 0xff800000400b7808 */ /* 0x000fe40006000000 */
[----:B------:R-:W-:Y:S02]  /*12720*/  FMNMX R31, R170, R31, !PT ;  /* 0x0000001faa1f7209 */ /* 0x000fe40007800000 */
[----:B------:R-:W-:-:S02]  /*12730*/  FMNMX R30, R14, R33, !PT ;  /* 0x000000210e1e7209 */ /* 0x000fc40007800000 */
[----:B------:R-:W-:Y:S02]  /*12740*/  FSEL R161, R161, -INF , !P4 ;  /* 0xff800000a1a17808 */ /* 0x000fe40006000000 */
[----:B------:R-:W-:Y:S01]  /*12750*/  FMNMX R16, R24, R27, !PT ;  /* 0x0000001b18107209 */ /* 0x000fe20007800000 */
[----:B------:R-:W-:Y:S01]  /*12760*/  FMUL R166, R166, 1.4426950216293334961 ;  /* 0x3fb8aa3ba6a67820 */ /* 0x000fe20000400000 */
[----:B------:R-:W-:Y:S01]  /*12770*/  FSEL R165, R165, -INF , !P5 ;  /* 0xff800000a5a57808 */ /* 0x000fe20006800000 */
[----:B------:R-:W-:Y:S01]  /*12780*/  FMUL R169, R203, 0.125 ;  /* 0x3e000000cba97820 */ /* 0x000fe20000400000 */
[----:B------:R-:W-:Y:S01]  /*12790*/  FMUL R168, R168, 1.4426950216293334961 ;  /* 0x3fb8aa3ba8a87820 */ /* 0x000fe20000400000 */
[----:B------:R-:W-:Y:S01]  /*127a0*/  FSEL R167, R167, -INF , !P5 ;  /* 0xff800000a7a77808 */ /* 0x000fe20006800000 */
[----:B------:R-:W0:Y:S01]  /*127b0*/  SHFL.BFLY PT, R32, R31, 0x2, 0x1f ;  /* 0x0c401f001f207f89 */ /* 0x000e2200000e0000 */
[----:B------:R-:W-:Y:S02]  /*127c0*/  FMNMX R30, R11, R30, !PT ;  /* 0x0000001e0b1e7209 */ /* 0x000fe40007800000 */
[----:B------:R-:W-:-:S02]  /*127d0*/  FSEL R160, R160, -INF , !P4 ;  /* 0xff800000a0a07808 */ /* 0x000fc40006000000 */
[----:B------:R-:W-:Y:S01]  /*127e0*/  FMNMX R33, R161, R16, !PT ;  /* 0x00000010a1217209 */ /* 0x000fe20007800000 */
[----:B------:R-:W-:Y:S01]  /*127f0*/  FMUL R34, R34, 0.125 ;  /* 0x3e00000022227820 */ /* 0x000fe20000400000 */
[----:B------:R-:W-:Y:S01]  /*12800*/  FSEL R173, R173, -INF , !P6 ;  /* 0xff800000adad7808 */ /* 0x000fe20007000000 */
[----:B------:R-:W-:Y:S01]  /*12810*/  FMUL R169, R169, 1.4426950216293334961 ;  /* 0x3fb8aa3ba9a97820 */ /* 0x000fe20000400000 */
[----:B------:R-:W-:Y:S02]  /*12820*/  FMNMX R2, R165, R2, !PT ;  /* 0x00000002a5027209 */ /* 0x000fe40007800000 */
[----:B------:R-:W-:Y:S02]  /*12830*/  FSEL R166, R166, -INF , !P5 ;  /* 0xff800000a6a67808 */ /* 0x000fe40006800000 */
        /* <DEDUP_REMOVED lines=11> */
[----:B------:R-:W-:Y:S01]  /*128f0*/  FMUL R35, R35, 1.4426950216293334961 ;  /* 0x3fb8aa3b23237820 */ /* 0x000fe20000400000 */
[----:B------:R-:W-:Y:S02]  /*12900*/  FMNMX R27, R172, R27, !PT ;  /* 0x0000001bac1b7209 */ /* 0x000fe40007800000 */
[----:B------:R-:W-:Y:S02]  /*12910*/  FSEL R175, R175, -INF , !P6 ;  /* 0xff800000afaf7808 */ /* 0x000fe40007000000 */
[----:B------:R-:W-:Y:S02]  /*12920*/  FMNMX R16, R174, R47, !PT ;  /* 0x0000002fae107209 */ /* 0x000fe40007800000 */
[----:B------:R-:W-:Y:S02]  /*12930*/  FSEL R184, R184, -INF , !P6 ;  /* 0xff800000b8b87808 */ /* 0x000fe40007000000 */
[----:B------:R-:W-:Y:S01]  /*12940*/  FMNMX R33, R169, R2, !PT ;  /* 0x00000002a9217209 */ /* 0x000fe20007800000 */
[----:B------:R-:W1:Y:S01]  /*12950*/  SHFL.BFLY PT, R34, R27, 0x2, 0x1f ;  /* 0x0c401f001b227f89 */ /* 0x000e6200000e0000 */
[----:B------:R-:W-:-:S02]  /*12960*/  FMNMX R16, R175, R16, !PT ;  /* 0x00000010af107209 */ /* 0x000fc40007800000 */
[----:B------:R-:W-:Y:S02]  /*12970*/  FSEL R185, R35, -INF , !P6 ;  /* 0xff80000023b97808 */ /* 0x000fe40007000000 */
[----:B------:R-:W-:Y:S02]  /*12980*/  FMNMX R2, R184, R33, !PT ;  /* 0x00000021b8027209 */ /* 0x000fe40007800000 */
[----:B------:R-:W2:Y:S02]  /*12990*/  SHFL.BFLY PT, R33, R16, 0x2, 0x1f ;  /* 0x0c401f0010217f89 */ /* 0x000ea400000e0000 */
[----:B------:R-:W-:Y:S02]  /*129a0*/  FMNMX R30, R185, R2, !PT ;  /* 0x00000002b91e7209 */ /* 0x000fe40007800000 */
[----:B0-----:R-:W-:-:S03]  /*129b0*/  FMNMX R32, R31, R32, !PT ;  /* 0x000000201f207209 */ /* 0x001fc60007800000 */
[----:B------:R-:W0:Y:S04]  /*129c0*/  SHFL.BFLY PT, R35, R30, 0x2, 0x1f ;  /* 0x0c401f001e237f89 */ /* 0x000e2800000e0000 */
[----:B------:R-:W3:Y:S01]  /*129d0*/  SHFL.BFLY PT, R31, R32, 0x1, 0x1f ;  /* 0x0c201f00201f7f89 */ /* 0x000ee200000e0000 */
[----:B-1----:R-:W-:-:S05]  /*129e0*/  FMNMX R34, R27, R34, !PT ;  /* 0x000000221b227209 */ /* 0x002fca0007800000 */
[----:B------:R-:W1:Y:S01]  /*129f0*/  SHFL.BFLY PT, R27, R34, 0x1, 0x1f ;  /* 0x0c201f00221b7f89 */ /* 0x000e6200000e0000 */
[----:B--2---:R-:W-:-:S05]  /*12a00*/  FMNMX R33, R16, R33, !PT ;  /* 0x0000002110217209 */ /* 0x004fca0007800000 */
[----:B------:R-:W2:Y:S01]  /*12a10*/  SHFL.BFLY PT, R46, R33, 0x1, 0x1f ;  /* 0x0c201f00212e7f89 */ /* 0x000ea200000e0000 */
[----:B0-----:R-:W-:Y:S02]  /*12a20*/  FMNMX R35, R30, R35, !PT ;  /* 0x000000231e237209 */ /* 0x001fe40007800000 */
[----:B---3--:R-:W-:-:S03]  /*12a30*/  FMNMX R2, R32, R31, !PT ;  /* 0x0000001f20027209 */ /* 0x008fc60007800000 */
[----:B------:R-:W0:Y:S01]  /*12a40*/  SHFL.BFLY PT, R32, R35, 0x1, 0x1f ;  /* 0x0c201f0023207f89 */ /* 0x000e2200000e0000 */
[----:B------:R-:W-:-:S04]  /*12a50*/  FMNMX R2, R217, R2, !PT ;  /* 0x00000002d9027209 */ /* 0x000fc80007800000 */
[----:B------:R-:W-:Y:S02]  /*12a60*/  FSETP.NEU.AND P2, PT, R2, -INF , PT ;  /* 0xff8000000200780b */ /* 0x000fe40003f4d000 */
[----:B-1----:R-:W-:-:S04]  /*12a70*/  FMNMX R27, R34, R27, !PT ;  /* 0x0000001b221b7209 */ /* 0x002fc80007800000 */
[----:B------:R-:W-:Y:S02]  /*12a80*/  FMNMX R27, R234, R27, !PT ;  /* 0x0000001bea1b7209 */ /* 0x000fe40007800000 */
[----:B--2---:R-:W-:Y:S02]  /*12a90*/  FMNMX R31, R33, R46, !PT ;  /* 0x0000002e211f7209 */ /* 0x004fe40007800000 */
[----:B------:R-:W-:Y:S02]  /*12aa0*/  FSEL R16, R2, RZ, P2 ;  /* 0x000000ff02107208 */ /* 0x000fe40001000000 */
[----:B------:R-:W-:Y:S02]  /*12ab0*/  FSETP.NEU.AND P2, PT, R27, -INF , PT ;  /* 0xff8000001b00780b */ /* 0x000fe40003f4d000 */
[----:B------:R-:W-:Y:S02]  /*12ac0*/  FMNMX R31, R67, R31, !PT ;  /* 0x0000001f431f7209 */ /* 0x000fe40007800000 */
[----:B0-----:R-:W-:-:S02]  /*12ad0*/  FMNMX R33, R35, R32, !PT ;  /* 0x0000002023217209 */ /* 0x001fc40007800000 */
[----:B------:R-:W-:Y:S02]  /*12ae0*/  FSEL R30, R27, RZ, P2 ;  /* 0x000000ff1b1e7208 */ /* 0x000fe40001000000 */
[C---:B------:R-:W-:Y:S02]  /*12af0*/  FSETP.NEU.AND P2, PT, R31.reuse, -INF , PT ;  /* 0xff8000001f00780b */ /* 0x040fe40003f4d000 */
[----:B------:R-:W-:Y:S02]  /*12b00*/  FMNMX R33, R66, R33, !PT ;  /* 0x0000002142217209 */ /* 0x000fe40007800000 */
[----:B------:R-:W-:Y:S02]  /*12b10*/  FSEL R32, R31, RZ, P2 ;  /* 0x000000ff1f207208 */ /* 0x000fe40001000000 */
[----:B------:R-:W-:-:S04]  /*12b20*/  FSETP.NEU.AND P2, PT, R33, -INF , PT ;  /* 0xff8000002100780b */ /* 0x000fc80003f4d000 */
[----:B------:R-:W-:Y:S01]  /*12b30*/  FSEL R34, R33, RZ, P2 ;  /* 0x000000ff21227208 */ /* 0x000fe20001000000 */
[----:B------:R0:W-:Y:S01]  /*12b40*/  STS.128 [R3+0x1800], R140 ;  /* 0x0018008c03007388 */ /* 0x0001e20000000c00 */
[--C-:B------:R-:W-:Y:S01]  /*12b50*/  FADD R187, R223, -R30.reuse ;  /* 0x8000001edfbb7221 */ /* 0x100fe20000000000 */
[----:B------:R-:W-:Y:S01]  /*12b60*/  FADD R186, R222, -R30 ;  /* 0x8000001edeba7221 */ /* 0x000fe20000000000 */
[--C-:B------:R-:W-:Y:S01]  /*12b70*/  FADD R189, R225, -R16.reuse ;  /* 0x80000010e1bd7221 */ /* 0x100fe20000000000 */
[----:B------:R-:W-:Y:S01]  /*12b80*/  FADD R188, R224, -R16 ;  /* 0x80000010e0bc7221 */ /* 0x000fe20000000000 */
[--C-:B------:R-:W-:Y:S01]  /*12b90*/  FADD R211, R211, -R32.reuse ;  /* 0x80000020d3d37221 */ /* 0x100fe20000000000 */
[----:B------:R-:W-:Y:S01]  /*12ba0*/  FADD R210, R210, -R32 ;  /* 0x80000020d2d27221 */ /* 0x000fe20000000000 */
[----:B------:R-:W-:Y:S01]  /*12bb0*/  MUFU.EX2 R187, R187 ;  /* 0x000000bb00bb7308 */ /* 0x000fe20000000800 */
[----:B------:R1:W-:Y:S01]  /*12bc0*/  STS.128 [R3+0x1400], R144 ;  /* 0x0014009003007388 */ /* 0x0003e20000000c00 */
[--C-:B0-----:R-:W-:Y:S01]  /*12bd0*/  FADD R143, R209, -R34.reuse ;  /* 0x80000022d18f7221 */ /* 0x101fe20000000000 */
[----:B------:R-:W-:-:S05]  /*12be0*/  FADD R142, R208, -R34 ;  /* 0x80000022d08e7221 */ /* 0x000fca0000000000 */
[----:B------:R-:W-:Y:S01]  /*12bf0*/  MUFU.EX2 R186, R186 ;  /* 0x000000ba00ba7308 */ /* 0x000fe20000000800 */
[----:B------:R-:W0:Y:S07]  /*12c00*/  S2R R65, SR_TID.X ;  /* 0x0000000000417919 */ /* 0x000e2e0000002100 */
[----:B------:R-:W-:Y:S08]  /*12c10*/  MUFU.EX2 R143, R143 ;  /* 0x0000008f008f7308 */ /* 0x000ff00000000800 */
[----:B------:R-:W-:Y:S08]  /*12c20*/  MUFU.EX2 R142, R142 ;  /* 0x0000008e008e7308 */ /* 0x000ff00000000800 */
[----:B------:R-:W-:Y:S08]  /*12c30*/  MUFU.EX2 R189, R189 ;  /* 0x000000bd00bd7308 */ /* 0x000ff00000000800 */
[----:B------:R-:W2:Y:S08]  /*12c40*/  MUFU.EX2 R188, R188 ;  /* 0x000000bc00bc7308 */ /* 0x000eb00000000800 */
[----:B-1----:R-:W-:Y:S08]  /*12c50*/  MUFU.EX2 R145, R211 ;  /* 0x000000d300917308 */ /* 0x002ff00000000800 */
[----:B------:R-:W1:Y:S01]  /*12c60*/  MUFU.EX2 R144, R210 ;  /* 0x000000d200907308 */ /* 0x000e620000000800 */
[----:B------:R3:W-:Y:S01]  /*12c70*/  STS.128 [R3], R60 ;  /* 0x0000003c03007388 */ /* 0x0007e20000000c00 */
[----:B--2---:R-:W-:-:S03]  /*12c80*/  FSEL R46, R188, R189, !P1 ;  /* 0x000000bdbc2e7208 */ /* 0x004fc60004800000 */
[----:B----4-:R2:W-:Y:S04]  /*12c90*/  STS.128 [R3+0x400], R56 ;  /* 0x0004003803007388 */ /* 0x0105e80000000c00 */
[----:B------:R4:W-:Y:S01]  /*12ca0*/  STS.128 [R3+0x3400], R4 ;  /* 0x0034000403007388 */ /* 0x0009e20000000c00 */
[----:B---3--:R-:W-:Y:S02]  /*12cb0*/  FSEL R62, R142, R143, !P1 ;  /* 0x0000008f8e3e7208 */ /* 0x008fe40004800000 */
[----:B-1----:R-:W-:Y:S02]  /*12cc0*/  FSEL R47, R145, R144, !P1 ;  /* 0x00000090912f7208 */ /* 0x002fe40004800000 */
[----:B--2---:R-:W-:Y:S02]  /*12cd0*/  FSEL R56, R186, R187, !P1 ;  /* 0x000000bbba387208 */ /* 0x004fe40004800000 */
[----:B------:R-:W-:-:S02]  /*12ce0*/  FSEL R57, R143, R142, !P1 ;  /* 0x0000008e8f397208 */ /* 0x000fc40004800000 */
[----:B----4-:R-:W-:Y:S02]  /*12cf0*/  FSEL R7, R189, R188, !P1 ;  /* 0x000000bcbd077208 */ /* 0x010fe40004800000 */
[----:B------:R-:W-:Y:S02]  /*12d00*/  FSEL R5, R187, R186, !P1 ;  /* 0x000000babb057208 */ /* 0x000fe40004800000 */
[----:B------:R-:W-:Y:S01]  /*12d10*/  FSEL R60, R144, R145, !P1 ;  /* 0x00000091903c7208 */ /* 0x000fe20004800000 */
        /* <DEDUP_REMOVED lines=11> */
[----:B------:R1:W-:Y:S04]  /*12dd0*/  SHFL.IDX PT, R37, R5, R218, 0x1f ;  /* 0x00001fda05257589 */ /* 0x0003e800000e0000 */
[----:B------:R-:W2:Y:S04]  /*12de0*/  SHFL.IDX PT, R56, R56, R219, 0x1f ;  /* 0x00001fdb38387589 */ /* 0x000ea800000e0000 */
[----:B------:R-:W-:Y:S04]  /*12df0*/  SHFL.IDX PT, R57, R57, R218, 0x1f ;  /* 0x00001fda39397589 */ /* 0x000fe800000e0000 */
[----:B------:R-:W3:Y:S01]  /*12e00*/  SHFL.IDX PT, R62, R62, R219, 0x1f ;  /* 0x00001fdb3e3e7589 */ /* 0x000ee200000e0000 */
[----:B-1----:R-:W-:-:S03]  /*12e10*/  FADD R5, R234, -R30 ;  /* 0x8000001eea057221 */ /* 0x002fc60000000000 */
[----:B------:R-:W-:Y:S04]  /*12e20*/  SHFL.IDX PT, R7, R7, R218, 0x1f ;  /* 0x00001fda07077589 */ /* 0x000fe800000e0000 */
[----:B------:R-:W1:Y:S04]  /*12e30*/  SHFL.IDX PT, R46, R46, R219, 0x1f ;  /* 0x00001fdb2e2e7589 */ /* 0x000e6800000e0000 */
[----:B------:R-:W-:Y:S04]  /*12e40*/  SHFL.IDX PT, R47, R47, R218, 0x1f ;  /* 0x00001fda2f2f7589 */ /* 0x000fe800000e0000 */
[----:B------:R-:W4:Y:S01]  /*12e50*/  SHFL.IDX PT, R60, R60, R219, 0x1f ;  /* 0x00001fdb3c3c7589 */ /* 0x000f2200000e0000 */
[C---:B0-----:R-:W-:Y:S01]  /*12e60*/  IMAD.SHL.U32 R35, R65.reuse, 0x40, RZ ;  /* 0x0000004041237824 */ /* 0x041fe200078e00ff */
[----:B------:R-:W-:Y:S01]  /*12e70*/  LOP3.LUT R235, R65, 0x3, RZ, 0xc0, !PT ;  /* 0x0000000341eb7812 */ /* 0x000fe200078ec0ff */
[----:B------:R-:W-:Y:S01]  /*12e80*/  FADD R109, R217, -R16 ;  /* 0x80000010d96d7221 */ /* 0x000fe20000000000 */
[----:B------:R-:W0:Y:S02]  /*12e90*/  MUFU.EX2 R5, R5 ;  /* 0x0000000500057308 */ /* 0x000e240000000800 */
[----:B------:R-:W-:Y:S01]  /*12ea0*/  LOP3.LUT R121, R35, 0xc0, RZ, 0xc0, !PT ;  /* 0x000000c023797812 */ /* 0x000fe200078ec0ff */
[----:B------:R-:W-:-:S02]  /*12eb0*/  IMAD.SHL.U32 R108, R235, 0x100, RZ ;  /* 0x00000100eb6c7824 */ /* 0x000fc400078e00ff */
[C---:B------:R-:W-:Y:S01]  /*12ec0*/  IMAD.SHL.U32 R4, R183.reuse, 0x4, RZ ;  /* 0x00000004b7047824 */ /* 0x040fe200078e00ff */
[C---:B------:R-:W-:Y:S02]  /*12ed0*/  LOP3.LUT R35, R183.reuse, R121, RZ, 0xfc, !PT ;  /* 0x00000079b7237212 */ /* 0x040fe400078efcff */
[----:B------:R-:W0:Y:S01]  /*12ee0*/  MUFU.EX2 R109, R109 ;  /* 0x0000006d006d7308 */ /* 0x000e220000000800 */
[C---:B------:R-:W-:Y:S02]  /*12ef0*/  LOP3.LUT R6, R183.reuse, 0x8, RZ, 0x3c, !PT ;  /* 0x00000008b7067812 */ /* 0x040fe400078e3cff */
[----:B------:R-:W-:Y:S02]  /*12f00*/  LOP3.LUT R68, R183, 0x18, RZ, 0x3c, !PT ;  /* 0x00000018b7447812 */ /* 0x000fe400078e3cff */
[----:B------:R-:W-:Y:S01]  /*12f10*/  LOP3.LUT R64, R108, R4, RZ, 0xfc, !PT ;  /* 0x000000046c407212 */ /* 0x000fe200078efcff */
[----:B------:R-:W-:Y:S01]  /*12f20*/  BAR.SYNC.DEFER_BLOCKING 0x0 ;  /* 0x0000000000007b1d */ /* 0x000fe20000010000 */
[----:B------:R-:W-:-:S02]  /*12f30*/  LEA R3, R35, 0x4000, 0x2 ;  /* 0x0000400023037811 */ /* 0x000fc400078e10ff */
[----:B------:R-:W-:Y:S02]  /*12f40*/  LEA R6, R6, 0x4000, 0x2 ;  /* 0x0000400006067811 */ /* 0x000fe400078e10ff */
[----:B------:R-:W-:Y:S02]  /*12f50*/  LEA R120, R181, 0x4000, 0x2 ;  /* 0x00004000b5787811 */ /* 0x000fe400078e10ff */
[----:B------:R-:W-:Y:S02]  /*12f60*/  LEA R68, R68, 0x4000, 0x2 ;  /* 0x0000400044447811 */ /* 0x000fe400078e10ff */
[----:B--2---:R-:W-:Y:S02]  /*12f70*/  SEL R39, R56, R37, !P0 ;  /* 0x0000002538277207 */ /* 0x004fe40004000000 */
[----:B---3--:R-:W-:Y:S02]  /*12f80*/  SEL R59, R62, R57, !P0 ;  /* 0x000000393e3b7207 */ /* 0x008fe40004000000 */
[----:B-1----:R-:W-:-:S02]  /*12f90*/  SEL R38, R46, R7, !P0 ;  /* 0x000000072e267207 */ /* 0x002fc40004000000 */
[----:B------:R-:W-:Y:S01]  /*12fa0*/  SEL R36, R7, R46, !P0 ;  /* 0x0000002e07247207 */ /* 0x000fe20004000000 */
[----:B------:R-:W-:Y:S01]  /*12fb0*/  FADD R46, R66, -R34 ;  /* 0x80000022422e7221 */ /* 0x000fe20000000000 */
[----:B------:R-:W-:Y:S01]  /*12fc0*/  SEL R37, R37, R56, !P0 ;  /* 0x0000003825257207 */ /* 0x000fe20004000000 */
[----:B------:R-:W-:Y:S01]  /*12fd0*/  IMAD.IADD R70, R108, 0x1, R6 ;  /* 0x000000016c467824 */ /* 0x000fe200078e0206 */
[----:B------:R-:W-:Y:S01]  /*12fe0*/  SEL R57, R57, R62, !P0 ;  /* 0x0000003e39397207 */ /* 0x000fe20004000000 */
[----:B0-----:R-:W-:Y:S01]  /*12ff0*/  FMUL R62, R98, R5 ;  /* 0x00000005623e7220 */ /* 0x001fe20000400000 */
[----:B----4-:R-:W-:Y:S01]  /*13000*/  SEL R58, R60, R47, !P0 ;  /* 0x0000002f3c3a7207 */ /* 0x010fe20004000000 */
[--C-:B------:R-:W-:Y:S01]  /*13010*/  IMAD.IADD R66, R108, 0x1, R120.reuse ;  /* 0x000000016c427824 */ /* 0x100fe200078e0278 */
[----:B------:R-:W-:Y:S01]  /*13020*/  SEL R56, R47, R60, !P0 ;  /* 0x0000003c2f387207 */ /* 0x000fe20004000000 */
[----:B------:R-:W-:Y:S01]  /*13030*/  LDS R64, [R64+0x4000] ;  /* 0x0040000040407984 */ /* 0x000fe20000000800 */
[----:B------:R-:W-:-:S03]  /*13040*/  IMAD R47, R121, 0x4, R120 ;  /* 0x00000004792f7824 */ /* 0x000fc600078e0278 */
[----:B------:R-:W0:Y:S01]  /*13050*/  LDS R65, [R3+0x400] ;  /* 0x0004000003417984 */ /* 0x000e220000000800 */
[----:B------:R-:W-:Y:S02]  /*13060*/  IMAD.IADD R98, R108, 0x1, R68 ;  /* 0x000000016c627824 */ /* 0x000fe400078e0244 */
[----:B------:R-:W-:Y:S01]  /*13070*/  IMAD R7, R121, 0x4, R6 ;  /* 0x0000000479077824 */ /* 0x000fe200078e0206 */
[-C--:B------:R-:W-:Y:S01]  /*13080*/  FMUL R61, R97, R109.reuse ;  /* 0x0000006d613d7220 */ /* 0x080fe20000400000 */
[----:B------:R-:W-:Y:S01]  /*13090*/  IMAD R69, R121, 0x4, R68 ;  /* 0x0000000479457824 */ /* 0x000fe200078e0244 */
[----:B------:R-:W-:Y:S01]  /*130a0*/  FMUL R60, R96, R109 ;  /* 0x0000006d603c7220 */ /* 0x000fe20000400000 */
[----:B------:R-:W-:Y:S01]  /*130b0*/  FMUL R63, R99, R5 ;  /* 0x00000005633f7220 */ /* 0x000fe20000400000 */
[----:B------:R1:W-:Y:S04]  /*130c0*/  LDS R96, [R66] ;  /* 0x0000000042607984 */ /* 0x0003e80000000800 */
[----:B------:R-:W2:Y:S01]  /*130d0*/  LDS R97, [R47+0x400] ;  /* 0x000400002f617984 */ /* 0x000ea20000000800 */
[----:B------:R-:W-:-:S03]  /*130e0*/  FADD R35, R67, -R32 ;  /* 0x8000002043237221 */ /* 0x000fc60000000000 */
[----:B------:R-:W-:Y:S04]  /*130f0*/  LDS R70, [R70] ;  /* 0x0000000046467984 */ /* 0x000fe80000000800 */
[----:B------:R-:W3:Y:S04]  /*13100*/  LDS R71, [R7+0x400] ;  /* 0x0004000007477984 */ /* 0x000ee80000000800 */
[----:B------:R-:W-:Y:S04]  /*13110*/  LDS R98, [R98] ;  /* 0x0000000062627984 */ /* 0x000fe80000000800 */
[----:B------:R-:W2:Y:S01]  /*13120*/  LDS R99, [R69+0x400] ;  /* 0x0004000045637984 */ /* 0x000ea20000000800 */
[----:B------:R-:W0:Y:S01]  /*13130*/  MUFU.EX2 R35, R35 ;  /* 0x0000002300237308 */ /* 0x000e220000000800 */
[-C--:B------:R-:W-:Y:S01]  /*13140*/  FMUL R100, R100, R109.reuse ;  /* 0x0000006d64647220 */ /* 0x080fe20000400000 */
[----:B------:R-:W-:Y:S01]  /*13150*/  FMUL R101, R101, R109 ;  /* 0x0000006d65657220 */ /* 0x000fe20000400000 */
[-C--:B------:R-:W-:Y:S01]  /*13160*/  FMUL R102, R102, R5.reuse ;  /* 0x0000000566667220 */ /* 0x080fe20000400000 */
[----:B------:R-:W-:Y:S01]  /*13170*/  FMUL R103, R103, R5 ;  /* 0x0000000567677220 */ /* 0x000fe20000400000 */
[-C--:B------:R-:W-:Y:S01]  /*13180*/  FMUL R92, R92, R109.reuse ;  /* 0x0000006d5c5c7220 */ /* 0x080fe20000400000 */
[----:B------:R-:W-:Y:S01]  /*13190*/  FMUL R93, R93, R109 ;  /* 0x0000006d5d5d7220 */ /* 0x000fe20000400000 */
[-C--:B------:R-:W-:Y:S01]  /*131a0*/  FMUL R94, R94, R5.reuse ;  /* 0x000000055e5e7220 */ /* 0x080fe20000400000 */
[----:B------:R-:W1:Y:S01]  /*131b0*/  MUFU.EX2 R46, R46 ;  /* 0x0000002e002e7308 */ /* 0x000e620000000800 */
[----:B------:R-:W-:Y:S01]  /*131c0*/  FMUL R95, R95, R5 ;  /* 0x000000055f5f7220 */ /* 0x000fe20000400000 */
[----:B------:R-:W4:Y:S01]  /*131d0*/  LDL.LU R181, [R1+0x160] ;  /* 0x0001600001b57983 */ /* 0x000f220000300800 */
[-C--:B------:R-:W-:Y:S01]  /*131e0*/  FMUL R88, R88, R109.reuse ;  /* 0x0000006d58587220 */ /* 0x080fe20000400000 */
[----:B------:R-:W-:Y:S01]  /*131f0*/  FMUL R89, R89, R109 ;  /* 0x0000006d59597220 */ /* 0x000fe20000400000 */
[-C--:B------:R-:W-:Y:S01]  /*13200*/  FMUL R90, R90, R5.reuse ;  /* 0x000000055a5a7220 */ /* 0x080fe20000400000 */
[----:B------:R-:W-:Y:S01]  /*13210*/  FMUL R91, R91, R5 ;  /* 0x000000055b5b7220 */ /* 0x000fe20000400000 */
[--C-:B------:R-:W-:Y:S01]  /*13220*/  FADD R140, R241, -R16.reuse ;  /* 0x80000010f18c7221 */ /* 0x100fe20000000000 */
[-C--:B0-----:R-:W-:Y:S01]  /*13230*/  FMUL R116, R116, R35.reuse ;  /* 0x0000002374747220 */ /* 0x081fe20000400000 */
[-C--:B------:R-:W-:Y:S01]  /*13240*/  FMUL R117, R117, R35.reuse ;  /* 0x0000002375757220 */ /* 0x080fe20000400000 */
[----:B------:R-:W-:Y:S01]  /*13250*/  FADD R141, R240, -R16 ;  /* 0x80000010f08d7221 */ /* 0x000fe20000000000 */
[--C-:B------:R-:W-:Y:S01]  /*13260*/  FADD R139, R227, -R30.reuse ;  /* 0x8000001ee38b7221 */ /* 0x100fe20000000000 */
[----:B------:R-:W-:Y:S01]  /*13270*/  FADD R138, R226, -R30 ;  /* 0x8000001ee28a7221 */ /* 0x000fe20000000000 */
[--C-:B------:R-:W-:Y:S01]  /*13280*/  FADD R136, R75, -R32.reuse ;  /* 0x800000204b887221 */ /* 0x100fe20000000000 */
[----:B------:R-:W-:Y:S01]  /*13290*/  FADD R137, R74, -R32 ;  /* 0x800000204a897221 */ /* 0x000fe20000000000 */
[--C-:B------:R-:W-:Y:S01]  /*132a0*/  FADD R134, R73, -R34.reuse ;  /* 0x8000002249867221 */ /* 0x100fe20000000000 */
[-C--:B-1----:R-:W-:Y:S01]  /*132b0*/  FMUL R118, R118, R46.reuse ;  /* 0x0000002e76767220 */ /* 0x082fe20000400000 */
[-C--:B------:R-:W-:Y:S01]  /*132c0*/  FMUL R119, R119, R46.reuse ;  /* 0x0000002e77777220 */ /* 0x080fe20000400000 */
[-C--:B------:R-:W-:Y:S01]  /*132d0*/  HMMA.1688.F32.TF32 R60, R36, R64.reuse, R60 ;  /* 0x00000040243c723c */ /* 0x080fe2000008103c */
[-C--:B------:R-:W-:Y:S01]  /*132e0*/  FMUL R80, R80, R35.reuse ;  /* 0x0000002350507220 */ /* 0x080fe20000400000 */
[----:B------:R-:W-:Y:S01]  /*132f0*/  FMUL R81, R81, R35 ;  /* 0x0000002351517220 */ /* 0x000fe20000400000 */
[-C--:B------:R-:W-:Y:S01]  /*13300*/  FMUL R82, R82, R46.reuse ;  /* 0x0000002e52527220 */ /* 0x080fe20000400000 */
[-C--:B------:R-:W-:Y:S01]  /*13310*/  FMUL R83, R83, R46.reuse ;  /* 0x0000002e53537220 */ /* 0x080fe20000400000 */
[-C--:B------:R-:W-:Y:S01]  /*13320*/  FMUL R66, R114, R5.reuse ;  /* 0x0000000572427220 */ /* 0x080fe20000400000 */
[----:B------:R-:W-:Y:S01]  /*13330*/  FMUL R67, R115, R5 ;  /* 0x0000000573437220 */ /* 0x000fe20000400000 */
[-C--:B------:R-:W-:Y:S01]  /*13340*/  FMUL R52, R52, R35.reuse ;  /* 0x0000002334347220 */ /* 0x080fe20000400000 */
[----:B------:R-:W-:Y:S01]  /*13350*/  HMMA.1688.F32.TF32 R116, R56, R64, R116 ;  /* 0x000000403874723c */ /* 0x000fe20000081074 */
[-C--:B------:R-:W-:Y:S01]  /*13360*/  FMUL R53, R53, R35.reuse ;  /* 0x0000002335357220 */ /* 0x080fe20000400000 */
[-C--:B------:R-:W-:Y:S01]  /*13370*/  FMUL R54, R54, R46.reuse ;  /* 0x0000002e36367220 */ /* 0x080fe20000400000 */
[-C--:B------:R-:W-:Y:S01]  /*13380*/  FMUL R55, R55, R46.reuse ;  /* 0x0000002e37377220 */ /* 0x080fe20000400000 */
[-C--:B------:R-:W-:Y:S01]  /*13390*/  FMUL R40, R40, R35.reuse ;  /* 0x0000002328287220 */ /* 0x080fe20000400000 */
[----:B------:R-:W-:Y:S01]  /*133a0*/  FMUL R41, R41, R35 ;  /* 0x0000002329297220 */ /* 0x000fe20000400000 */
[-C--:B------:R-:W-:Y:S01]  /*133b0*/  FMUL R42, R42, R46.reuse ;  /* 0x0000002e2a2a7220 */ /* 0x080fe20000400000 */
[-C--:B------:R-:W-:Y:S01]  /*133c0*/  FMUL R64, R112, R109.reuse ;  /* 0x0000006d70407220 */ /* 0x080fe20000400000 */
[-C--:B------:R-:W-:Y:S01]  /*133d0*/  FMUL R65, R113, R109.reuse ;  /* 0x0000006d71417220 */ /* 0x080fe20000400000 */
[----:B------:R-:W-:Y:S01]  /*133e0*/  FMUL R43, R43, R46 ;  /* 0x0000002e2b2b7220 */ /* 0x000fe20000400000 */
[-C--:B--2---:R-:W-:Y:S01]  /*133f0*/  HMMA.1688.F32.TF32 R100, R36, R96.reuse, R100 ;  /* 0x000000602464723c */ /* 0x084fe20000081064 */
[----:B------:R-:W-:Y:S01]  /*13400*/  FADD R135, R72, -R34 ;  /* 0x8000002248877221 */ /* 0x000fe20000000000 */
[-C--:B------:R-:W-:Y:S01]  /*13410*/  FMUL R48, R48, R109.reuse ;  /* 0x0000006d30307220 */ /* 0x080fe20000400000 */
[----:B------:R-:W-:Y:S01]  /*13420*/  FMUL R49, R49, R109 ;  /* 0x0000006d31317220 */ /* 0x000fe20000400000 */
[-C--:B------:R-:W-:Y:S01]  /*13430*/  FMUL R50, R50, R5.reuse ;  /* 0x0000000532327220 */ /* 0x080fe20000400000 */
[----:B------:R-:W-:Y:S01]  /*13440*/  FMUL R51, R51, R5 ;  /* 0x0000000533337220 */ /* 0x000fe20000400000 */
[----:B------:R-:W-:Y:S02]  /*13450*/  LDS R122, [R3+0x800] ;  /* 0x00080000037a7984 */ /* 0x000fe40000000800 */
[----:B------:R-:W-:Y:S01]  /*13460*/  HMMA.1688.F32.TF32 R80, R56, R96, R80 ;  /* 0x000000603850723c */ /* 0x000fe20000081050 */
[----:B------:R-:W-:Y:S01]  /*13470*/  FMUL R104, R104, R109 ;  /* 0x0000006d68687220 */ /* 0x000fe20000400000 */
[----:B------:R-:W-:Y:S05]  /*13480*/  LDS R123, [R3+0xc00] ;  /* 0x000c0000037b7984 */ /* 0x000fea0000000800 */
[----:B------:R-:W-:Y:S01]  /*13490*/  LEA R97, R182, 0x4000, 0x2 ;  /* 0x00004000b6617811 */ /* 0x000fe200078e10ff */
[-C--:B---3--:R-:W-:Y:S01]  /*134a0*/  HMMA.1688.F32.TF32 R64, R36, R70.reuse, R64 ;  /* 0x000000462440723c */ /* 0x088fe20000081040 */
[----:B------:R-:W2:Y:S07]  /*134b0*/  LDL.LU R182, [R1+0x15c] ;  /* 0x00015c0001b67983 */ /* 0x000eae0000300800 */
[----:B------:R-:W-:Y:S07]  /*134c0*/  HMMA.1688.F32.TF32 R52, R56, R70, R52 ;  /* 0x000000463834723c */ /* 0x000fee0000081034 */
[C---:B------:R-:W-:Y:S01]  /*134d0*/  LOP3.LUT R71, R183.reuse, 0x28, RZ, 0x3c, !PT ;  /* 0x00000028b7477812 */ /* 0x040fe200078e3cff */
[-C--:B------:R-:W-:Y:S08]  /*134e0*/  HMMA.1688.F32.TF32 R92, R36, R98.reuse, R92 ;  /* 0x00000062245c723c */ /* 0x080ff0000008105c */
[----:B------:R-:W-:Y:S07]  /*134f0*/  HMMA.1688.F32.TF32 R40, R56, R98, R40 ;  /* 0x000000623828723c */ /* 0x000fee0000081028 */
[----:B------:R-:W-:-:S02]  /*13500*/  LOP3.LUT R99, R183, 0x38, RZ, 0x3c, !PT ;  /* 0x00000038b7637812 */ /* 0x000fc400078e3cff */
[----:B------:R-:W2:Y:S01]  /*13510*/  LDL.LU R183, [R1+0x158] ;  /* 0x0001580001b77983 */ /* 0x000ea20000300800 */
[--C-:B------:R-:W-:Y:S02]  /*13520*/  IMAD.IADD R112, R108, 0x1, R4.reuse ;  /* 0x000000016c707824 */ /* 0x100fe400078e0204 */
[----:B------:R-:W-:Y:S01]  /*13530*/  IMAD R70, R121, 0x4, R4 ;  /* 0x0000000479467824 */ /* 0x000fe200078e0204 */
[----:B------:R-:W-:Y:S01]  /*13540*/  LEA R71, R71, 0x4000, 0x2 ;  /* 0x0000400047477811 */ /* 0x000fe200078e10ff */
[-C--:B------:R-:W-:Y:S01]  /*13550*/  FMUL R76, R76, R35.reuse ;  /* 0x000000234c4c7220 */ /* 0x080fe20000400000 */
[----:B------:R-:W-:Y:S01]  /*13560*/  FMUL R77, R77, R35 ;  /* 0x000000234d4d7220 */ /* 0x000fe20000400000 */
[----:B------:R-:W-:Y:S04]  /*13570*/  LDS R112, [R112+0x4080] ;  /* 0x0040800070707984 */ /* 0x000fe80000000800 */
[----:B------:R-:W0:Y:S01]  /*13580*/  LDS R113, [R70+0x4480] ;  /* 0x0044800046717984 */ /* 0x000e220000000800 */
[----:B------:R-:W-:-:S02]  /*13590*/  IMAD.IADD R110, R108, 0x1, R71 ;  /* 0x000000016c6e7824 */ /* 0x000fc400078e0247 */
[----:B------:R-:W-:Y:S01]  /*135a0*/  IMAD R96, R121, 0x4, R71 ;  /* 0x0000000479607824 */ /* 0x000fe200078e0247 */
[-C--:B------:R-:W-:Y:S01]  /*135b0*/  FMUL R78, R78, R46.reuse ;  /* 0x0000002e4e4e7220 */ /* 0x080fe20000400000 */
[-C--:B------:R-:W-:Y:S01]  /*135c0*/  FMUL R79, R79, R46.reuse ;  /* 0x0000002e4f4f7220 */ /* 0x080fe20000400000 */
[----:B------:R-:W-:Y:S01]  /*135d0*/  LEA R99, R99, 0x4000, 0x2 ;  /* 0x0000400063637811 */ /* 0x000fe200078e10ff */
[----:B------:R-:W-:Y:S04]  /*135e0*/  LDS R110, [R110] ;  /* 0x000000006e6e7984 */ /* 0x000fe80000000800 */
[----:B------:R-:W1:Y:S01]  /*135f0*/  LDS R111, [R96+0x400] ;  /* 0x00040000606f7984 */ /* 0x000e620000000800 */
[--C-:B------:R-:W-:Y:S02]  /*13600*/  IMAD.IADD R114, R108, 0x1, R97.reuse ;  /* 0x000000016c727824 */ /* 0x100fe400078e0261 */
[----:B------:R-:W-:Y:S01]  /*13610*/  IMAD R98, R121, 0x4, R97 ;  /* 0x0000000479627824 */ /* 0x000fe200078e0261 */
[----:B------:R-:W-:Y:S01]  /*13620*/  MUFU.EX2 R140, R140 ;  /* 0x0000008c008c7308 */ /* 0x000fe20000000800 */
[-C--:B------:R-:W-:Y:S01]  /*13630*/  FMUL R236, R236, R35.reuse ;  /* 0x00000023ecec7220 */ /* 0x080fe20000400000 */
[----:B------:R-:W-:Y:S01]  /*13640*/  FMUL R237, R237, R35 ;  /* 0x00000023eded7220 */ /* 0x000fe20000400000 */
[----:B------:R-:W-:Y:S04]  /*13650*/  LDS R114, [R114] ;  /* 0x0000000072727984 */ /* 0x000fe80000000800 */
[----:B------:R-:W1:Y:S01]  /*13660*/  LDS R115, [R98+0x400] ;  /* 0x0004000062737984 */ /* 0x000e620000000800 */
[----:B------:R-:W0:Y:S01]  /*13670*/  MUFU.EX2 R141, R141 ;  /* 0x0000008d008d7308 */ /* 0x000e220000000800 */
[-C--:B------:R-:W-:Y:S01]  /*13680*/  FMUL R238, R238, R46.reuse ;  /* 0x0000002eeeee7220 */ /* 0x080fe20000400000 */
[-C--:B------:R-:W-:Y:S01]  /*13690*/  FMUL R239, R239, R46.reuse ;  /* 0x0000002eefef7220 */ /* 0x080fe20000400000 */
[----:B------:R-:W-:Y:S01]  /*136a0*/  FMUL R105, R105, R109 ;  /* 0x0000006d69697220 */ /* 0x000fe20000400000 */
[-C--:B------:R-:W-:Y:S01]  /*136b0*/  FMUL R106, R106, R5.reuse ;  /* 0x000000056a6a7220 */ /* 0x080fe20000400000 */
[----:B------:R-:W-:Y:S01]  /*136c0*/  FMUL R107, R107, R5 ;  /* 0x000000056b6b7220 */ /* 0x000fe20000400000 */
[-C--:B------:R-:W-:Y:S01]  /*136d0*/  FMUL R176, R176, R35.reuse ;  /* 0x00000023b0b07220 */ /* 0x080fe20000400000 */
[----:B------:R-:W-:Y:S01]  /*136e0*/  FMUL R177, R177, R35 ;  /* 0x00000023b1b17220 */ /* 0x000fe20000400000 */
[----:B------:R-:W-:Y:S01]  /*136f0*/  MUFU.EX2 R139, R139 ;  /* 0x0000008b008b7308 */ /* 0x000fe20000000800 */
[-C--:B------:R-:W-:Y:S01]  /*13700*/  FMUL R178, R178, R46.reuse ;  /* 0x0000002eb2b27220 */ /* 0x080fe20000400000 */
[----:B------:R-:W-:Y:S01]  /*13710*/  FMUL R179, R179, R46 ;  /* 0x0000002eb3b37220 */ /* 0x000fe20000400000 */
[-C--:B------:R-:W-:Y:S01]  /*13720*/  FMUL R84, R84, R109.reuse ;  /* 0x0000006d54547220 */ /* 0x080fe20000400000 */
[----:B------:R-:W-:Y:S01]  /*13730*/  FMUL R85, R85, R109 ;  /* 0x0000006d55557220 */ /* 0x000fe20000400000 */
[-C--:B------:R-:W-:Y:S01]  /*13740*/  FMUL R86, R86, R5.reuse ;  /* 0x0000000556567220 */ /* 0x080fe20000400000 */
[----:B------:R-:W-:Y:S01]  /*13750*/  FMUL R87, R87, R5 ;  /* 0x0000000557577220 */ /* 0x000fe20000400000 */
[----:B------:R-:W-:Y:S01]  /*13760*/  FMUL R180, R180, R35 ;  /* 0x00000023b4b47220 */ /* 0x000fe20000400000 */
[----:B------:R-:W1:Y:S01]  /*13770*/  MUFU.EX2 R138, R138 ;  /* 0x0000008a008a7308 */ /* 0x000e620000000800 */
[-C--:B0-----:R-:W-:Y:S01]  /*13780*/  HMMA.1688.F32.TF32 R88, R36, R112.reuse, R88 ;  /* 0x000000702458723c */ /* 0x081fe20000081058 */
[--C-:B------:R-:W-:Y:S01]  /*13790*/  FADD R133, R45, -R16.reuse ;  /* 0x800000102d857221 */ /* 0x100fe20000000000 */
[----:B------:R-:W-:Y:S01]  /*137a0*/  FADD R132, R44, -R16 ;  /* 0x800000102c847221 */ /* 0x000fe20000000000 */
[--C-:B------:R-:W-:Y:S01]  /*137b0*/  FADD R131, R29, -R30.reuse ;  /* 0x8000001e1d837221 */ /* 0x100fe20000000000 */
[----:B------:R-:W-:Y:S01]  /*137c0*/  FADD R130, R20, -R30 ;  /* 0x8000001e14827221 */ /* 0x000fe20000000000 */
[----:B------:R-:W-:Y:S01]  /*137d0*/  FADD R129, R22, -R32 ;  /* 0x8000002016817221 */ /* 0x000fe20000000000 */
[----:B------:R-:W-:Y:S01]  /*137e0*/  FADD R127, R21, -R34 ;  /* 0x80000022157f7221 */ /* 0x000fe20000000000 */
[----:B------:R-:W-:Y:S01]  /*137f0*/  MUFU.EX2 R136, R136 ;  /* 0x0000008800887308 */ /* 0x000fe20000000800 */
[----:B------:R-:W-:Y:S01]  /*13800*/  HMMA.1688.F32.TF32 R76, R56, R112, R76 ;  /* 0x00000070384c723c */ /* 0x000fe2000008104c */
[----:B------:R-:W-:Y:S01]  /*13810*/  FADD R0, R0, -R16 ;  /* 0x8000001000007221 */ /* 0x000fe20000000000 */
[--C-:B------:R-:W-:Y:S01]  /*13820*/  FADD R26, R26, -R30.reuse ;  /* 0x8000001e1a1a7221 */ /* 0x100fe20000000000 */
[----:B------:R-:W-:Y:S01]  /*13830*/  FADD R18, R18, -R30 ;  /* 0x8000001e12127221 */ /* 0x000fe20000000000 */
[----:B------:R-:W-:Y:S01]  /*13840*/  FADD R19, R19, -R34 ;  /* 0x8000002213137221 */ /* 0x000fe20000000000 */
[--C-:B------:R-:W-:Y:S01]  /*13850*/  FADD R15, R15, -R16.reuse ;  /* 0x800000100f0f7221 */ /* 0x100fe20000000000 */
[----:B------:R-:W-:Y:S01]  /*13860*/  FADD R9, R9, -R16 ;  /* 0x8000001009097221 */ /* 0x000fe20000000000 */
[--C-:B------:R-:W-:Y:S01]  /*13870*/  IMAD.IADD R112, R108, 0x1, R99.reuse ;  /* 0x000000016c707824 */ /* 0x100fe200078e0263 */
[----:B------:R-:W0:Y:S01]  /*13880*/  MUFU.EX2 R137, R137 ;  /* 0x0000008900897308 */ /* 0x000e220000000800 */
[----:B------:R-:W-:Y:S01]  /*13890*/  IMAD R108, R121, 0x4, R99 ;  /* 0x00000004796c7824 */ /* 0x000fe200078e0263 */
[-C--:B-1----:R-:W-:Y:S01]  /*138a0*/  HMMA.1688.F32.TF32 R48, R36, R110.reuse, R48 ;  /* 0x0000006e2430723c */ /* 0x082fe20000081030 */
[--C-:B------:R-:W-:Y:S01]  /*138b0*/  FADD R13, R13, -R32.reuse ;  /* 0x800000200d0d7221 */ /* 0x100fe20000000000 */
[----:B------:R-:W-:Y:S01]  /*138c0*/  FADD R10, R10, -R32 ;  /* 0x800000200a0a7221 */ /* 0x000fe20000000000 */
[----:B------:R-:W-:Y:S04]  /*138d0*/  LDS R112, [R112] ;  /* 0x0000000070707984 */ /* 0x000fe80000000800 */
[----:B------:R-:W1:Y:S01]  /*138e0*/  LDS R113, [R108+0x400] ;  /* 0x000400006c717984 */ /* 0x000e620000000800 */
[----:B------:R-:W-:Y:S01]  /*138f0*/  MUFU.EX2 R134, R134 ;  /* 0x0000008600867308 */ /* 0x000fe20000000800 */
[----:B------:R-:W-:Y:S07]  /*13900*/  HMMA.1688.F32.TF32 R236, R56, R110, R236 ;  /* 0x0000006e38ec723c */ /* 0x000fee00000810ec */
[----:B------:R-:W0:Y:S01]  /*13910*/  MUFU.EX2 R135, R135 ;  /* 0x0000008700877308 */ /* 0x000e220000000800 */
[----:B------:R-:W-:Y:S01]  /*13920*/  FSEL R111, R140, R141, !P1 ;  /* 0x0000008d8c6f7208 */ /* 0x000fe20004800000 */
[----:B------:R-:W-:Y:S01]  /*13930*/  LDS R110, [R7+0x800] ;  /* 0x00080000076e7984 */ /* 0x000fe20000000800 */
[----:B------:R-:W-:-:S03]  /*13940*/  FSEL R74, R141, R140, !P1 ;  /* 0x0000008c8d4a7208 */ /* 0x000fc60004800000 */
[----:B------:R-:W-:Y:S01]  /*13950*/  SHFL.IDX PT, R72, R111, R218, 0x1f ;  /* 0x00001fda6f487589 */ /* 0x000fe200000e0000 */
[----:B------:R-:W-:-:S03]  /*13960*/  FSEL R73, R139, R138, !P1 ;  /* 0x0000008a8b497208 */ /* 0x000fc60004800000 */
[----:B------:R-:W-:Y:S01]  /*13970*/  LDS R111, [R7+0xc00] ;  /* 0x000c0000076f7984 */ /* 0x000fe20000000800 */
[----:B------:R-:W-:Y:S02]  /*13980*/  FSEL R124, R138, R139, !P1 ;  /* 0x0000008b8a7c7208 */ /* 0x000fe40004800000 */
[----:B0-----:R-:W-:Y:S01]  /*13990*/  FSEL R121, R136, R137, !P1 ;  /* 0x0000008988797208 */ /* 0x001fe20004800000 */
[-C--:B------:R-:W-:Y:S01]  /*139a0*/  HMMA.1688.F32.TF32 R104, R36, R114.reuse, R104 ;  /* 0x000000722468723c */ /* 0x080fe20000081068 */
[----:B------:R-:W-:Y:S01]  /*139b0*/  FSEL R126, R137, R136, !P1 ;  /* 0x00000088897e7208 */ /* 0x000fe20004800000 */
[----:B------:R-:W-:Y:S01]  /*139c0*/  LDS R44, [R98+0x800] ;  /* 0x00080000622c7984 */ /* 0x000fe20000000800 */
[----:B------:R-:W-:Y:S02]  /*139d0*/  FSEL R125, R134, R135, !P1 ;  /* 0x00000087867d7208 */ /* 0x000fe40004800000 */
[----:B------:R-:W-:Y:S01]  /*139e0*/  FSEL R128, R135, R134, !P1 ;  /* 0x0000008687807208 */ /* 0x000fe20004800000 */
[----:B------:R-:W0:Y:S04]  /*139f0*/  SHFL.IDX PT, R75, R74, R219, 0x1f ;  /* 0x00001fdb4a4b7589 */ /* 0x000e2800000e0000 */
[----:B------:R-:W-:Y:S01]  /*13a00*/  SHFL.IDX PT, R73, R73, R218, 0x1f ;  /* 0x00001fda49497589 */ /* 0x000fe200000e0000 */
[----:B------:R-:W-:Y:S03]  /*13a10*/  HMMA.1688.F32.TF32 R176, R56, R114, R176 ;  /* 0x0000007238b0723c */ /* 0x000fe600000810b0 */
[----:B------:R-:W0:Y:S04]  /*13a20*/  SHFL.IDX PT, R124, R124, R219, 0x1f ;  /* 0x00001fdb7c7c7589 */ /* 0x000e2800000e0000 */
[----:B------:R-:W-:Y:S01]  /*13a30*/  SHFL.IDX PT, R121, R121, R218, 0x1f ;  /* 0x00001fda79797589 */ /* 0x000fe200000e0000 */
[----:B-1----:R-:W-:Y:S03]  /*13a40*/  HMMA.1688.F32.TF32 R36, R36, R112, R84 ;  /* 0x000000702424723c */ /* 0x002fe60000081054 */
[----:B------:R-:W1:Y:S04]  /*13a50*/  SHFL.IDX PT, R126, R126, R219, 0x1f ;  /* 0x00001fdb7e7e7589 */ /* 0x000e6800000e0000 */
[----:B------:R-:W-:Y:S04]  /*13a60*/  SHFL.IDX PT, R125, R125, R218, 0x1f ;  /* 0x00001fda7d7d7589 */ /* 0x000fe800000e0000 */
[----:B------:R-:W1:Y:S01]  /*13a70*/  SHFL.IDX PT, R128, R128, R219, 0x1f ;  /* 0x00001fdb80807589 */ /* 0x000e6200000e0000 */
[----:B0-----:R-:W-:-:S02]  /*13a80*/  SEL R74, R75, R72, !P0 ;  /* 0x000000484b4a7207 */ /* 0x001fc40004000000 */
[----:B------:R-:W-:Y:S01]  /*13a90*/  SEL R72, R72, R75, !P0 ;  /* 0x0000004b48487207 */ /* 0x000fe20004000000 */
[----:B------:R-:W-:Y:S01]  /*13aa0*/  LDS R114, [R47+0x800] ;  /* 0x000800002f727984 */ /* 0x000fe20000000800 */
[----:B------:R-:W-:-:S03]  /*13ab0*/  SEL R75, R124, R73, !P0 ;  /* 0x000000497c4b7207 */ /* 0x000fc60004000000 */
[----:B------:R-:W0:Y:S01]  /*13ac0*/  LDS R115, [R47+0xc00] ;  /* 0x000c00002f737984 */ /* 0x000e220000000800 */
[----:B------:R-:W-:-:S03]  /*13ad0*/  SEL R73, R73, R124, !P0 ;  /* 0x0000007c49497207 */ /* 0x000fc60004000000 */
[----:B------:R-:W-:Y:S01]  /*13ae0*/  LDS R45, [R98+0xc00] ;  /* 0x000c0000622d7984 */ /* 0x000fe20000000800 */
[----:B-1----:R-:W-:Y:S01]  /*13af0*/  SEL R86, R126, R121, !P0 ;  /* 0x000000797e567207 */ /* 0x002fe20004000000 */
[----:B------:R-:W-:Y:S01]  /*13b00*/  MUFU.EX2 R133, R133 ;  /* 0x0000008500857308 */ /* 0x000fe20000000800 */
[----:B------:R-:W-:Y:S01]  /*13b10*/  SEL R84, R121, R126, !P0 ;  /* 0x0000007e79547207 */ /* 0x000fe20004000000 */
[----:B------:R-:W-:Y:S01]  /*13b20*/  LDS R29, [R7+0x1400] ;  /* 0x00140000071d7984 */ /* 0x000fe20000000800 */
[----:B------:R-:W-:-:S03]  /*13b30*/  FADD R24, R24, -R34 ;  /* 0x8000002218187221 */ /* 0x000fc60000000000 */
[----:B------:R-:W3:Y:S01]  /*13b40*/  LDL.LU R216, [R1+0x40] ;  /* 0x0000400001d87983 */ /* 0x000ee20000300800 */
[----:B------:R-:W-:Y:S02]  /*13b50*/  SEL R87, R128, R125, !P0 ;  /* 0x0000007d80577207 */ /* 0x000fe40004000000 */
[----:B------:R-:W-:Y:S01]  /*13b60*/  SEL R85, R125, R128, !P0 ;  /* 0x000000807d557207 */ /* 0x000fe20004000000 */
[C---:B------:R-:W-:Y:S08]  /*13b70*/  HMMA.1688.F32.TF32 R64, R72.reuse, R110, R64 ;  /* 0x0000006e4840723c */ /* 0x040ff00000081040 */
[----:B------:R-:W-:Y:S01]  /*13b80*/  HMMA.1688.F32.TF32 R60, R72, R122, R60 ;  /* 0x0000007a483c723c */ /* 0x000fe2000008103c */
[----:B----4-:R-:W-:-:S07]  /*13b90*/  FMUL R181, R181, R35 ;  /* 0x00000023b5b57220 */ /* 0x010fce0000400000 */
[C---:B------:R-:W-:Y:S01]  /*13ba0*/  HMMA.1688.F32.TF32 R52, R84.reuse, R110, R52 ;  /* 0x0000006e5434723c */ /* 0x040fe20000081034 */
[----:B------:R-:W-:Y:S04]  /*13bb0*/  LDS R110, [R96+0x800] ;  /* 0x00080000606e7984 */ /* 0x000fe80000000800 */
[----:B------:R-:W-:Y:S03]  /*13bc0*/  LDS R111, [R96+0xc00] ;  /* 0x000c0000606f7984 */ /* 0x000fe60000000800 */
[----:B------:R-:W-:Y:S01]  /*13bd0*/  HMMA.1688.F32.TF32 R116, R84, R122, R116 ;  /* 0x0000007a5474723c */ /* 0x000fe20000081074 */
[----:B------:R-:W-:Y:S04]  /*13be0*/  LDS R122, [R70+0x4880] ;  /* 0x00488000467a7984 */ /* 0x000fe80000000800 */
[----:B------:R-:W-:Y:S01]  /*13bf0*/  LDS R123, [R70+0x4c80] ;  /* 0x004c8000467b7984 */ /* 0x000fe20000000800 */
[-C--:B--2---:R-:W-:Y:S01]  /*13c00*/  FMUL R182, R182, R46.reuse ;  /* 0x0000002eb6b67220 */ /* 0x084fe20000400000 */
[----:B------:R-:W-:Y:S01]  /*13c10*/  FMUL R183, R183, R46 ;  /* 0x0000002eb7b77220 */ /* 0x000fe20000400000 */
[----:B------:R-:W-:Y:S01]  /*13c20*/  FADD R126, R23, -R34 ;  /* 0x80000022177e7221 */ /* 0x000fe20000000000 */
[----:B------:R-:W1:Y:S08]  /*13c30*/  MUFU.EX2 R132, R132 ;  /* 0x0000008400847308 */ /* 0x000e700000000800 */
[----:B------:R-:W-:Y:S01]  /*13c40*/  MUFU.EX2 R131, R131 ;  /* 0x0000008300837308 */ /* 0x000fe20000000800 */
[----:B------:R-:W-:Y:S01]  /*13c50*/  HMMA.1688.F32.TF32 R56, R56, R112, R180 ;  /* 0x000000703838723c */ /* 0x000fe200000810b4 */
[----:B------:R-:W-:Y:S04]  /*13c60*/  LDS R112, [R69+0x800] ;  /* 0x0008000045707984 */ /* 0x000fe80000000800 */
[----:B------:R-:W2:Y:S01]  /*13c70*/  LDS R113, [R69+0xc00] ;  /* 0x000c000045717984 */ /* 0x000ea20000000800 */
[----:B------:R-:W-:Y:S01]  /*13c80*/  FADD R128, R28, -R32 ;  /* 0x800000201c807221 */ /* 0x000fe20000000000 */
[----:B------:R-:W4:Y:S08]  /*13c90*/  MUFU.EX2 R130, R130 ;  /* 0x0000008200827308 */ /* 0x000f300000000800 */
[----:B------:R-:W-:Y:S08]  /*13ca0*/  MUFU.EX2 R129, R129 ;  /* 0x0000008100817308 */ /* 0x000ff00000000800 */
[----:B------:R-:W-:Y:S01]  /*13cb0*/  MUFU.EX2 R127, R127 ;  /* 0x0000007f007f7308 */ /* 0x000fe20000000800 */
[C---:B0-----:R-:W-:Y:S01]  /*13cc0*/  HMMA.1688.F32.TF32 R100, R72.reuse, R114, R100 ;  /* 0x000000724864723c */ /* 0x041fe20000081064 */
[----:B------:R-:W-:Y:S04]  /*13cd0*/  LDS R125, [R7+0x1c00] ;  /* 0x001c0000077d7984 */ /* 0x000fe80000000800 */
[----:B------:R-:W3:Y:S03]  /*13ce0*/  LDL.LU R217, [R1+0x3c] ;  /* 0x00003c0001d97983 */ /* 0x000ee60000300800 */
[-C--:B--2---:R-:W-:Y:S08]  /*13cf0*/  HMMA.1688.F32.TF32 R92, R72, R112.reuse, R92 ;  /* 0x00000070485c723c */ /* 0x084ff0000008105c */
[----:B------:R-:W-:Y:S01]  /*13d00*/  HMMA.1688.F32.TF32 R40, R84, R112, R40 ;  /* 0x000000705428723c */ /* 0x000fe20000081028 */
[----:B------:R-:W-:Y:S04]  /*13d10*/  LDS R112, [R108+0x800] ;  /* 0x000800006c707984 */ /* 0x000fe80000000800 */
[----:B------:R-:W0:Y:S01]  /*13d20*/  LDS R113, [R108+0xc00] ;  /* 0x000c00006c717984 */ /* 0x000e220000000800 */
[----:B------:R-:W-:Y:S08]  /*13d30*/  MUFU.EX2 R128, R128 ;  /* 0x0000008000807308 */ /* 0x000ff00000000800 */
[----:B------:R-:W2:Y:S01]  /*13d40*/  MUFU.EX2 R126, R126 ;  /* 0x0000007e007e7308 */ /* 0x000ea20000000800 */
[----:B------:R-:W-:Y:S01]  /*13d50*/  HMMA.1688.F32.TF32 R48, R72, R110, R48 ;  /* 0x0000006e4830723c */ /* 0x000fe20000081030 */
[----:B-1----:R-:W-:Y:S01]  /*13d60*/  FSEL R121, R133, R132, !P1 ;  /* 0x0000008485797208 */ /* 0x002fe20004800000 */
[----:B------:R-:W-:Y:S01]  /*13d70*/  LDS R28, [R7+0x1000] ;  /* 0x00100000071c7984 */ /* 0x000fe20000000800 */
[----:B------:R-:W-:-:S02]  /*13d80*/  FSEL R22, R132, R133, !P1 ;  /* 0x0000008584167208 */ /* 0x000fc40004800000 */
[----:B----4-:R-:W-:-:S03]  /*13d90*/  FSEL R21, R131, R130, !P1 ;  /* 0x0000008283157208 */ /* 0x010fc60004800000 */
[C---:B------:R-:W-:Y:S01]  /*13da0*/  HMMA.1688.F32.TF32 R236, R84.reuse, R110, R236 ;  /* 0x0000006e54ec723c */ /* 0x040fe200000810ec */
[----:B------:R-:W-:Y:S04]  /*13db0*/  LDS R110, [R3+0x1000] ;  /* 0x00100000036e7984 */ /* 0x000fe80000000800 */
[----:B------:R-:W-:Y:S03]  /*13dc0*/  LDS R111, [R3+0x1400] ;  /* 0x00140000036f7984 */ /* 0x000fe60000000800 */
[----:B------:R-:W-:Y:S01]  /*13dd0*/  HMMA.1688.F32.TF32 R80, R84, R114, R80 ;  /* 0x000000725450723c */ /* 0x000fe20000081050 */
[----:B--2---:R-:W-:Y:S01]  /*13de0*/  FSEL R124, R126, R127, !P1 ;  /* 0x0000007f7e7c7208 */ /* 0x004fe20004800000 */
[----:B------:R-:W-:Y:S01]  /*13df0*/  SHFL.IDX PT, R20, R121, R218, 0x1f ;  /* 0x00001fda79147589 */ /* 0x000fe200000e0000 */
[----:B------:R-:W-:Y:S03]  /*13e00*/  MUFU.EX2 R0, R0 ;  /* 0x0000000000007308 */ /* 0x000fe60000000800 */
[----:B------:R-:W2:Y:S01]  /*13e10*/  LDL.LU R234, [R1+0x38] ;  /* 0x0000380001ea7983 */ /* 0x000ea20000300800 */
[----:B------:R-:W-:Y:S01]  /*13e20*/  FSEL R114, R130, R131, !P1 ;  /* 0x0000008382727208 */ /* 0x000fe20004800000 */
[-C--:B------:R-:W-:Y:S01]  /*13e30*/  HMMA.1688.F32.TF32 R88, R72, R122.reuse, R88 ;  /* 0x0000007a4858723c */ /* 0x080fe20000081058 */
[----:B------:R-:W-:Y:S01]  /*13e40*/  FSEL R115, R129, R128, !P1 ;  /* 0x0000008081737208 */ /* 0x000fe20004800000 */
[----:B------:R-:W1:Y:S06]  /*13e50*/  SHFL.IDX PT, R23, R22, R219, 0x1f ;  /* 0x00001fdb16177589 */ /* 0x000e6c00000e0000 */
[----:B------:R-:W-:Y:S01]  /*13e60*/  HMMA.1688.F32.TF32 R76, R84, R122, R76 ;  /* 0x0000007a544c723c */ /* 0x000fe2000008104c */
[----:B------:R-:W-:Y:S06]  /*13e70*/  SHFL.IDX PT, R21, R21, R218, 0x1f ;  /* 0x00001fda15157589 */ /* 0x000fec00000e0000 */
[----:B------:R-:W-:-:S02]  /*13e80*/  FSEL R122, R128, R129, !P1 ;  /* 0x00000081807a7208 */ /* 0x000fc40004800000 */
[----:B------:R-:W-:Y:S01]  /*13e90*/  FSEL R123, R127, R126, !P1 ;  /* 0x0000007e7f7b7208 */ /* 0x000fe20004800000 */
[----:B------:R-:W4:Y:S01]  /*13ea0*/  SHFL.IDX PT, R114, R114, R219, 0x1f ;  /* 0x00001fdb72727589 */ /* 0x000f2200000e0000 */
[C---:B------:R-:W-:Y:S03]  /*13eb0*/  HMMA.1688.F32.TF32 R176, R84.reuse, R44, R176 ;  /* 0x0000002c54b0723c */ /* 0x040fe600000810b0 */
[----:B------:R-:W-:Y:S04]  /*13ec0*/  SHFL.IDX PT, R115, R115, R218, 0x1f ;  /* 0x00001fda73737589 */ /* 0x000fe800000e0000 */
[----:B------:R-:W1:Y:S01]  /*13ed0*/  SHFL.IDX PT, R122, R122, R219, 0x1f ;  /* 0x00001fdb7a7a7589 */ /* 0x000e6200000e0000 */
[----:B0-----:R-:W-:Y:S03]  /*13ee0*/  HMMA.1688.F32.TF32 R56, R84, R112, R56 ;  /* 0x000000705438723c */ /* 0x001fe60000081038 */
[----:B------:R-:W-:Y:S04]  /*13ef0*/  SHFL.IDX PT, R121, R123, R218, 0x1f ;  /* 0x00001fda7b797589 */ /* 0x000fe800000e0000 */
[----:B------:R-:W0:Y:S04]  /*13f00*/  SHFL.IDX PT, R124, R124, R219, 0x1f ;  /* 0x00001fdb7c7c7589 */ /* 0x000e2800000e0000 */
[----:B------:R-:W-:Y:S04]  /*13f10*/  LDS R84, [R69+0x1000] ;  /* 0x0010000045547984 */ /* 0x000fe80000000800 */
[----:B------:R-:W0:Y:S04]  /*13f20*/  LDS R85, [R69+0x1400] ;  /* 0x0014000045557984 */ /* 0x000e280000000800 */
[----:B------:R-:W-:Y:S04]  /*13f30*/  LDS R86, [R70+0x5080] ;  /* 0x0050800046567984 */ /* 0x000fe80000000800 */
[----:B------:R-:W0:Y:S01]  /*13f40*/  LDS R87, [R70+0x5480] ;  /* 0x0054800046577984 */ /* 0x000e220000000800 */
[C---:B------:R-:W-:Y:S03]  /*13f50*/  HMMA.1688.F32.TF32 R104, R72.reuse, R44, R104 ;  /* 0x0000002c4868723c */ /* 0x040fe60000081068 */
[----:B------:R-:W-:Y:S04]  /*13f60*/  LDS R44, [R47+0x1000] ;  /* 0x001000002f2c7984 */ /* 0x000fe80000000800 */
[----:B------:R-:W0:Y:S01]  /*13f70*/  LDS R45, [R47+0x1400] ;  /* 0x001400002f2d7984 */ /* 0x000e220000000800 */
[----:B-1----:R-:W-:Y:S01]  /*13f80*/  SEL R22, R23, R20, !P0 ;  /* 0x0000001417167207 */ /* 0x002fe20004000000 */
[----:B------:R-:W-:Y:S01]  /*13f90*/  HMMA.1688.F32.TF32 R36, R72, R112, R36 ;  /* 0x000000704824723c */ /* 0x000fe20000081024 */
[----:B------:R-:W-:Y:S01]  /*13fa0*/  SEL R20, R20, R23, !P0 ;  /* 0x0000001714147207 */ /* 0x000fe20004000000 */
[----:B------:R-:W-:Y:S01]  /*13fb0*/  LDS R112, [R98+0x1000] ;  /* 0x0010000062707984 */ /* 0x000fe20000000800 */
[----:B----4-:R-:W-:-:S02]  /*13fc0*/  SEL R23, R114, R21, !P0 ;  /* 0x0000001572177207 */ /* 0x010fc40004000000 */
[----:B------:R-:W-:Y:S01]  /*13fd0*/  SEL R21, R21, R114, !P0 ;  /* 0x0000007215157207 */ /* 0x000fe20004000000 */
[----:B------:R-:W1:Y:S01]  /*13fe0*/  LDS R113, [R98+0x1400] ;  /* 0x0014000062717984 */ /* 0x000e620000000800 */
[----:B------:R-:W-:Y:S02]  /*13ff0*/  SEL R74, R122, R115, !P0 ;  /* 0x000000737a4a7207 */ /* 0x000fe40004000000 */
[----:B------:R-:W-:Y:S01]  /*14000*/  SEL R72, R115, R122, !P0 ;  /* 0x0000007a73487207 */ /* 0x000fe20004000000 */
[----:B------:R-:W-:Y:S01]  /*14010*/  LDS R114, [R108+0x1000] ;  /* 0x001000006c727984 */ /* 0x000fe20000000800 */
[----:B0-----:R-:W-:Y:S02]  /*14020*/  SEL R75, R124, R121, !P0 ;  /* 0x000000797c4b7207 */ /* 0x001fe40004000000 */
[----:B------:R-:W-:Y:S01]  /*14030*/  SEL R73, R121, R124, !P0 ;  /* 0x0000007c79497207 */ /* 0x000fe20004000000 */
[-C--:B------:R-:W-:Y:S01]  /*14040*/  HMMA.1688.F32.TF32 R60, R20, R110.reuse, R60 ;  /* 0x0000006e143c723c */ /* 0x080fe2000008103c */
[----:B------:R-:W-:Y:S04]  /*14050*/  LDS R115, [R108+0x1400] ;  /* 0x001400006c737984 */ /* 0x000fe80000000800 */
[----:B------:R-:W-:Y:S03]  /*14060*/  LDS R122, [R47+0x1800] ;  /* 0x001800002f7a7984 */ /* 0x000fe60000000800 */
[----:B------:R-:W-:Y:S01]  /*14070*/  HMMA.1688.F32.TF32 R116, R72, R110, R116 ;  /* 0x0000006e4874723c */ /* 0x000fe20000081074 */
[----:B------:R-:W-:Y:S04]  /*14080*/  LDS R110, [R96+0x1000] ;  /* 0x00100000606e7984 */ /* 0x000fe80000000800 */
[----:B------:R-:W0:Y:S03]  /*14090*/  LDS R111, [R96+0x1400] ;  /* 0x00140000606f7984 */ /* 0x000e260000000800 */
[-C--:B------:R-:W-:Y:S01]  /*140a0*/  HMMA.1688.F32.TF32 R92, R20, R84.reuse, R92 ;  /* 0x00000054145c723c */ /* 0x080fe2000008105c */
[----:B------:R-:W-:Y:S04]  /*140b0*/  LDS R123, [R47+0x1c00] ;  /* 0x001c00002f7b7984 */ /* 0x000fe80000000800 */
[----:B------:R-:W-:Y:S03]  /*140c0*/  LDS R124, [R7+0x1800] ;  /* 0x00180000077c7984 */ /* 0x000fe60000000800 */
[----:B------:R-:W-:Y:S07]  /*140d0*/  HMMA.1688.F32.TF32 R40, R72, R84, R40 ;  /* 0x000000544828723c */ /* 0x000fee0000081028 */
[--C-:B------:R-:W-:Y:S01]  /*140e0*/  FADD R85, R243, -R34.reuse ;  /* 0x80000022f3557221 */ /* 0x100fe20000000000 */
[-C--:B------:R-:W-:Y:S08]  /*140f0*/  HMMA.1688.F32.TF32 R88, R20, R86.reuse, R88 ;  /* 0x000000561458723c */ /* 0x080ff00000081058 */
[----:B------:R-:W-:Y:S01]  /*14100*/  HMMA.1688.F32.TF32 R76, R72, R86, R76 ;  /* 0x00000056484c723c */ /* 0x000fe2000008104c */
[----:B------:R-:W-:Y:S06]  /*14110*/  MUFU.EX2 R85, R85 ;  /* 0x0000005500557308 */ /* 0x000fec0000000800 */
[----:B------:R-:W-:Y:S01]  /*14120*/  FADD R86, R252, -R34 ;  /* 0x80000022fc567221 */ /* 0x000fe20000000000 */
[----:B------:R-:W-:Y:S01]  /*14130*/  HMMA.1688.F32.TF32 R64, R20, R28, R64 ;  /* 0x0000001c1440723c */ /* 0x000fe20000081040 */
[----:B------:R-:W-:-:S04]  /*14140*/  FADD R84, R242, -R32 ;  /* 0x80000020f2547221 */ /* 0x000fc80000000000 */
[----:B------:R-:W4:Y:S03]  /*14150*/  MUFU.EX2 R86, R86 ;  /* 0x0000005600567308 */ /* 0x000f260000000800 */
[----:B------:R-:W-:Y:S07]  /*14160*/  HMMA.1688.F32.TF32 R52, R72, R28, R52 ;  /* 0x0000001c4834723c */ /* 0x000fee0000081034 */
[----:B------:R-:W-:Y:S01]  /*14170*/  FADD R28, R204, -R16 ;  /* 0x80000010cc1c7221 */ /* 0x000fe20000000000 */
[----:B------:R-:W-:Y:S01]  /*14180*/  HMMA.1688.F32.TF32 R100, R20, R44, R100 ;  /* 0x0000002c1464723c */ /* 0x000fe20000081064 */
[----:B------:R-:W-:-:S07]  /*14190*/  FADD R29, R205, -R30 ;  /* 0x8000001ecd1d7221 */ /* 0x000fce0000000000 */
[----:B------:R-:W-:Y:S01]  /*141a0*/  HMMA.1688.F32.TF32 R80, R72, R44, R80 ;  /* 0x0000002c4850723c */ /* 0x000fe20000081050 */
[----:B------:R-:W0:Y:S06]  /*141b0*/  MUFU.EX2 R28, R28 ;  /* 0x0000001c001c7308 */ /* 0x000e2c0000000800 */
[----:B------:R-:W-:Y:S01]  /*141c0*/  FADD R44, R206, -R30 ;  /* 0x8000001ece2c7221 */ /* 0x000fe20000000000 */
[----:B------:R-:W-:Y:S01]  /*141d0*/  FADD R45, R207, -R32 ;  /* 0x80000020cf2d7221 */ /* 0x000fe20000000000 */
[----:B------:R-:W-:Y:S01]  /*141e0*/  MUFU.EX2 R29, R29 ;  /* 0x0000001d001d7308 */ /* 0x000fe20000000800 */
[----:B----4-:R-:W-:-:S07]  /*141f0*/  FSEL R149, R85, R86, !P1 ;  /* 0x0000005655957208 */ /* 0x010fce0004800000 */
[----:B------:R-:W4:Y:S01]  /*14200*/  MUFU.EX2 R44, R44 ;  /* 0x0000002c002c7308 */ /* 0x000f220000000800 */
[----:B------:R-:W-:-:S07]  /*14210*/  FSEL R152, R86, R85, !P1 ;  /* 0x0000005556987208 */ /* 0x000fce0004800000 */
[----:B------:R-:W-:Y:S08]  /*14220*/  MUFU.EX2 R45, R45 ;  /* 0x0000002d002d7308 */ /* 0x000ff00000000800 */
[----:B------:R-:W4:Y:S01]  /*14230*/  MUFU.EX2 R84, R84 ;  /* 0x0000005400547308 */ /* 0x000f220000000800 */
[----:B-1----:R-:W-:Y:S01]  /*14240*/  HMMA.1688.F32.TF32 R104, R20, R112, R104 ;  /* 0x000000701468723c */ /* 0x002fe20000081068 */
[----:B0-----:R-:W-:-:S02]  /*14250*/  FSEL R87, R0, R28, !P1 ;  /* 0x0000001c00577208 */ /* 0x001fc40004800000 */
[----:B------:R-:W-:-:S05]  /*14260*/  FSEL R146, R28, R0, !P1 ;  /* 0x000000001c927208 */ /* 0x000fca0004800000 */
[----:B------:R-:W-:Y:S01]  /*14270*/  HMMA.1688.F32.TF32 R176, R72, R112, R176 ;  /* 0x0000007048b0723c */ /* 0x000fe200000810b0 */
[----:B------:R-:W-:Y:S04]  /*14280*/  SHFL.IDX PT, R112, R149, R218, 0x1f ;  /* 0x00001fda95707589 */ /* 0x000fe800000e0000 */
[----:B------:R-:W0:Y:S03]  /*14290*/  SHFL.IDX PT, R113, R152, R219, 0x1f ;  /* 0x00001fdb98717589 */ /* 0x000e2600000e0000 */
[----:B------:R-:W-:Y:S01]  /*142a0*/  HMMA.1688.F32.TF32 R48, R20, R110, R48 ;  /* 0x0000006e1430723c */ /* 0x000fe20000081030 */
[----:B----4-:R-:W-:Y:S02]  /*142b0*/  FSEL R121, R29, R44, !P1 ;  /* 0x0000002c1d797208 */ /* 0x010fe40004800000 */
[----:B------:R-:W-:-:S05]  /*142c0*/  FSEL R148, R44, R29, !P1 ;  /* 0x0000001d2c947208 */ /* 0x000fca0004800000 */
[----:B------:R-:W-:Y:S01]  /*142d0*/  HMMA.1688.F32.TF32 R236, R72, R110, R236 ;  /* 0x0000006e48ec723c */ /* 0x000fe200000810ec */
[----:B------:R-:W-:Y:S01]  /*142e0*/  LDS R110, [R3+0x1800] ;  /* 0x00180000036e7984 */ /* 0x000fe20000000800 */
[----:B------:R-:W-:-:S03]  /*142f0*/  FSEL R147, R45, R84, !P1 ;  /* 0x000000542d937208 */ /* 0x000fc60004800000 */
[----:B------:R-:W-:Y:S01]  /*14300*/  LDS R111, [R3+0x1c00] ;  /* 0x001c0000036f7984 */ /* 0x000fe20000000800 */
[----:B------:R-:W-:Y:S02]  /*14310*/  FSEL R150, R84, R45, !P1 ;  /* 0x0000002d54967208 */ /* 0x000fe40004800000 */
[-C--:B------:R-:W-:Y:S01]  /*14320*/  HMMA.1688.F32.TF32 R36, R20, R114.reuse, R36 ;  /* 0x000000721424723c */ /* 0x080fe20000081024 */
[----:B------:R-:W-:Y:S07]  /*14330*/  SHFL.IDX PT, R87, R87, R218, 0x1f ;  /* 0x00001fda57577589 */ /* 0x000fee00000e0000 */
[----:B------:R-:W-:Y:S01]  /*14340*/  HMMA.1688.F32.TF32 R72, R72, R114, R56 ;  /* 0x000000724848723c */ /* 0x000fe20000081038 */
[----:B------:R-:W-:Y:S04]  /*14350*/  LDS R114, [R69+0x1800] ;  /* 0x0018000045727984 */ /* 0x000fe80000000800 */
[----:B------:R-:W-:Y:S04]  /*14360*/  LDS R115, [R69+0x1c00] ;  /* 0x001c000045737984 */ /* 0x000fe80000000800 */
[----:B------:R-:W1:Y:S04]  /*14370*/  SHFL.IDX PT, R146, R146, R219, 0x1f ;  /* 0x00001fdb92927589 */ /* 0x000e6800000e0000 */
[----:B------:R-:W-:Y:S04]  /*14380*/  SHFL.IDX PT, R121, R121, R218, 0x1f ;  /* 0x00001fda79797589 */ /* 0x000fe800000e0000 */
[----:B------:R-:W4:Y:S04]  /*14390*/  SHFL.IDX PT, R148, R148, R219, 0x1f ;  /* 0x00001fdb94947589 */ /* 0x000f2800000e0000 */
[----:B------:R-:W-:Y:S04]  /*143a0*/  SHFL.IDX PT, R147, R147, R218, 0x1f ;  /* 0x00001fda93937589 */ /* 0x000fe800000e0000 */
[----:B------:R-:W3:Y:S01]  /*143b0*/  SHFL.IDX PT, R150, R150, R219, 0x1f ;  /* 0x00001fdb96967589 */ /* 0x000ee200000e0000 */
[----:B0-----:R-:W-:-:S02]  /*143c0*/  SEL R59, R113, R112, !P0 ;  /* 0x00000070713b7207 */ /* 0x001fc40004000000 */
[----:B------:R-:W-:Y:S02]  /*143d0*/  SEL R57, R112, R113, !P0 ;  /* 0x0000007170397207 */ /* 0x000fe40004000000 */
[----:B------:R-:W-:Y:S04]  /*143e0*/  LDS R112, [R70+0x5880] ;  /* 0x0058800046707984 */ /* 0x000fe80000000800 */
[----:B------:R-:W0:Y:S01]  /*143f0*/  LDS R113, [R70+0x5c80] ;  /* 0x005c800046717984 */ /* 0x000e220000000800 */
[----:B-1----:R-:W-:Y:S02]  /*14400*/  SEL R22, R146, R87, !P0 ;  /* 0x0000005792167207 */ /* 0x002fe40004000000 */
[----:B------:R-:W-:Y:S02]  /*14410*/  SEL R20, R87, R146, !P0 ;  /* 0x0000009257147207 */ /* 0x000fe40004000000 */
[----:B----4-:R-:W-:-:S02]  /*14420*/  SEL R23, R148, R121, !P0 ;  /* 0x0000007994177207 */ /* 0x010fc40004000000 */
[----:B------:R-:W-:Y:S02]  /*14430*/  SEL R21, R121, R148, !P0 ;  /* 0x0000009479157207 */ /* 0x000fe40004000000 */
[----:B---3--:R-:W-:Y:S02]  /*14440*/  SEL R58, R150, R147, !P0 ;  /* 0x00000093963a7207 */ /* 0x008fe40004000000 */
[----:B------:R-:W-:-:S03]  /*14450*/  SEL R56, R147, R150, !P0 ;  /* 0x0000009693387207 */ /* 0x000fc60004000000 */
[-C--:B------:R-:W-:Y:S08]  /*14460*/  HMMA.1688.F32.TF32 R60, R20, R110.reuse, R60 ;  /* 0x0000006e143c723c */ /* 0x080ff0000008103c */
[----:B------:R-:W-:Y:S01]  /*14470*/  HMMA.1688.F32.TF32 R116, R56, R110, R116 ;  /* 0x0000006e3874723c */ /* 0x000fe20000081074 */
[----:B------:R-:W-:Y:S04]  /*14480*/  LDS R110, [R96+0x1800] ;  /* 0x00180000606e7984 */ /* 0x000fe80000000800 */
[----:B------:R-:W1:Y:S03]  /*14490*/  LDS R111, [R96+0x1c00] ;  /* 0x001c0000606f7984 */ /* 0x000e660000000800 */
[-C--:B------:R-:W-:Y:S08]  /*144a0*/  HMMA.1688.F32.TF32 R92, R20, R114.reuse, R92 ;  /* 0x00000072145c723c */ /* 0x080ff0000008105c */
[----:B------:R-:W-:Y:S01]  /*144b0*/  HMMA.1688.F32.TF32 R40, R56, R114, R40 ;  /* 0x000000723828723c */ /* 0x000fe20000081028 */
[----:B------:R-:W-:Y:S04]  /*144c0*/  LDS R114, [R98+0x1800] ;  /* 0x0018000062727984 */ /* 0x000fe80000000800 */
[----:B------:R-:W3:Y:S01]  /*144d0*/  LDS R115, [R98+0x1c00] ;  /* 0x001c000062737984 */ /* 0x000ee20000000800 */
[----:B------:R-:W-:Y:S01]  /*144e0*/  LOP3.LUT R87, R235, 0x20, RZ, 0xfc, !PT ;  /* 0x00000020eb577812 */ /* 0x000fe200078efcff */
[----:B------:R-:W-:Y:S01]  /*144f0*/  MUFU.EX2 R26, R26 ;  /* 0x0000001a001a7308 */ /* 0x000fe20000000800 */
[----:B0-----:R-:W-:Y:S01]  /*14500*/  HMMA.1688.F32.TF32 R88, R20, R112, R88 ;  /* 0x000000701458723c */ /* 0x001fe20000081058 */
[----:B------:R-:W4:Y:S02]  /*14510*/  LDL.LU R235, [R1+0x34] ;  /* 0x0000340001eb7983 */ /* 0x000f240000300800 */
[----:B------:R-:W-:-:S04]  /*14520*/  IMAD.SHL.U32 R87, R87, 0x100, RZ ;  /* 0x0000010057577824 */ /* 0x000fc800078e00ff */
[----:B------:R-:W0:Y:S01]  /*14530*/  MUFU.EX2 R18, R18 ;  /* 0x0000001200127308 */ /* 0x000e220000000800 */
[----:B------:R-:W-:Y:S01]  /*14540*/  HMMA.1688.F32.TF32 R76, R56, R112, R76 ;  /* 0x00000070384c723c */ /* 0x000fe2000008104c */
[----:B------:R-:W-:Y:S01]  /*14550*/  LDS R112, [R108+0x1800] ;  /* 0x001800006c707984 */ /* 0x000fe20000000800 */
[----:B------:R-:W-:-:S03]  /*14560*/  IMAD.IADD R121, R87, 0x1, R6 ;  /* 0x0000000157797824 */ /* 0x000fc600078e0206 */
[----:B------:R-:W0:Y:S02]  /*14570*/  LDS R113, [R108+0x1c00] ;  /* 0x001c00006c717984 */ /* 0x000e240000000800 */
[----:B------:R-:W-:Y:S01]  /*14580*/  MUFU.EX2 R19, R19 ;  /* 0x0000001300137308 */ /* 0x000fe20000000800 */
[-C--:B------:R-:W-:Y:S07]  /*14590*/  HMMA.1688.F32.TF32 R100, R20, R122.reuse, R100 ;  /* 0x0000007a1464723c */ /* 0x080fee0000081064 */
[----:B------:R-:W0:Y:S01]  /*145a0*/  MUFU.EX2 R6, R24 ;  /* 0x0000001800067308 */ /* 0x000e220000000800 */
[----:B------:R-:W-:Y:S07]  /*145b0*/  HMMA.1688.F32.TF32 R80, R56, R122, R80 ;  /* 0x0000007a3850723c */ /* 0x000fee0000081050 */
[----:B------:R-:W-:Y:S01]  /*145c0*/  MUFU.EX2 R15, R15 ;  /* 0x0000000f000f7308 */ /* 0x000fe20000000800 */
[----:B------:R-:W-:-:S07]  /*145d0*/  LOP3.LUT R122, R87, R4, RZ, 0xfc, !PT ;  /* 0x00000004577a7212 */ /* 0x000fce00078efcff */
[----:B------:R-:W0:Y:S08]  /*145e0*/  MUFU.EX2 R9, R9 ;  /* 0x0000000900097308 */ /* 0x000e300000000800 */
[----:B------:R-:W-:Y:S08]  /*145f0*/  MUFU.EX2 R13, R13 ;  /* 0x0000000d000d7308 */ /* 0x000ff00000000800 */
[----:B------:R-:W1:Y:S01]  /*14600*/  MUFU.EX2 R10, R10 ;  /* 0x0000000a000a7308 */ /* 0x000e620000000800 */
[-C--:B------:R-:W-:Y:S01]  /*14610*/  HMMA.1688.F32.TF32 R64, R20, R124.reuse, R64 ;  /* 0x0000007c1440723c */ /* 0x080fe20000081040 */
[----:B0-----:R-:W-:Y:S01]  /*14620*/  FSEL R153, R26, R18, !P1 ;  /* 0x000000121a997208 */ /* 0x001fe20004800000 */
[----:B------:R-:W-:Y:S06]  /*14630*/  LDS R122, [R122+0x4000] ;  /* 0x004000007a7a7984 */ /* 0x000fec0000000800 */
[----:B------:R-:W-:Y:S01]  /*14640*/  HMMA.1688.F32.TF32 R52, R56, R124, R52 ;  /* 0x0000007c3834723c */ /* 0x000fe20000081034 */
[----:B------:R-:W-:Y:S01]  /*14650*/  LDS R123, [R3+0x2400] ;  /* 0x00240000037b7984 */ /* 0x000fe20000000800 */
[----:B------:R-:W-:-:S05]  /*14660*/  FSEL R147, R19, R6, !P1 ;  /* 0x0000000613937208 */ /* 0x000fca0004800000 */
[----:B------:R-:W-:Y:S01]  /*14670*/  FSEL R124, R18, R26, !P1 ;  /* 0x0000001a127c7208 */ /* 0x000fe20004800000 */
[-C--:B-1----:R-:W-:Y:S01]  /*14680*/  HMMA.1688.F32.TF32 R48, R20, R110.reuse, R48 ;  /* 0x0000006e1430723c */ /* 0x082fe20000081030 */
[----:B------:R-:W-:Y:S02]  /*14690*/  FSEL R148, R6, R19, !P1 ;  /* 0x0000001306947208 */ /* 0x000fe40004800000 */
[----:B------:R-:W-:Y:S02]  /*146a0*/  FSEL R151, R15, R9, !P1 ;  /* 0x000000090f977208 */ /* 0x000fe40004800000 */
[----:B------:R-:W-:Y:S01]  /*146b0*/  FSEL R150, R9, R15, !P1 ;  /* 0x0000000f09967208 */ /* 0x000fe20004800000 */
[----:B------:R-:W-:Y:S02]  /*146c0*/  SHFL.IDX PT, R124, R124, R219, 0x1f ;  /* 0x00001fdb7c7c7589 */ /* 0x000fe400000e0000 */
[----:B------:R-:W-:Y:S01]  /*146d0*/  HMMA.1688.F32.TF32 R236, R56, R110, R236 ;  /* 0x0000006e38ec723c */ /* 0x000fe200000810ec */
[----:B------:R-:W-:Y:S01]  /*146e0*/  FSEL R155, R13, R10, !P1 ;  /* 0x0000000a0d9b7208 */ /* 0x000fe20004800000 */
[----:B------:R-:W-:Y:S01]  /*146f0*/  LDS R110, [R121] ;  /* 0x00000000796e7984 */ /* 0x000fe20000000800 */
[----:B------:R-:W-:-:S03]  /*14700*/  FSEL R152, R10, R13, !P1 ;  /* 0x0000000d0a987208 */ /* 0x000fc60004800000 */
[----:B------:R-:W0:Y:S02]  /*14710*/  SHFL.IDX PT, R121, R153, R218, 0x1f ;  /* 0x00001fda99797589 */ /* 0x000e2400000e0000 */
[-C--:B---3--:R-:W-:Y:S02]  /*14720*/  HMMA.1688.F32.TF32 R104, R20, R114.reuse, R104 ;  /* 0x000000721468723c */ /* 0x088fe40000081068 */
[----:B------:R-:W-:Y:S04]  /*14730*/  SHFL.IDX PT, R24, R151, R218, 0x1f ;  /* 0x00001fda97187589 */ /* 0x000fe800000e0000 */
[----:B------:R-:W1:Y:S02]  /*14740*/  SHFL.IDX PT, R125, R150, R219, 0x1f ;  /* 0x00001fdb967d7589 */ /* 0x000e6400000e0000 */
[----:B------:R-:W-:Y:S02]  /*14750*/  HMMA.1688.F32.TF32 R176, R56, R114, R176 ;  /* 0x0000007238b0723c */ /* 0x000fe400000810b0 */
[----:B------:R-:W-:Y:S04]  /*14760*/  SHFL.IDX PT, R146, R155, R218, 0x1f ;  /* 0x00001fda9b927589 */ /* 0x000fe800000e0000 */
[----:B------:R-:W3:Y:S01]  /*14770*/  SHFL.IDX PT, R149, R152, R219, 0x1f ;  /* 0x00001fdb98957589 */ /* 0x000ee200000e0000 */
[----:B------:R-:W-:-:S03]  /*14780*/  IMAD.IADD R114, R87, 0x1, R120 ;  /* 0x0000000157727824 */ /* 0x000fc600078e0278 */
[----:B------:R-:W-:Y:S04]  /*14790*/  SHFL.IDX PT, R147, R147, R218, 0x1f ;  /* 0x00001fda93937589 */ /* 0x000fe800000e0000 */
[----:B------:R-:W1:Y:S04]  /*147a0*/  SHFL.IDX PT, R148, R148, R219, 0x1f ;  /* 0x00001fdb94947589 */ /* 0x000e6800000e0000 */
[----:B------:R-:W2:Y:S04]  /*147b0*/  LDS R111, [R7+0x2400] ;  /* 0x00240000076f7984 */ /* 0x000ea80000000800 */
[----:B------:R-:W-:Y:S04]  /*147c0*/  LDS R114, [R114] ;  /* 0x0000000072727984 */ /* 0x000fe80000000800 */
[----:B------:R-:W2:Y:S01]  /*147d0*/  LDS R115, [R47+0x2400] ;  /* 0x002400002f737984 */ /* 0x000ea20000000800 */
[----:B------:R-:W-:Y:S01]  /*147e0*/  IMAD.IADD R120, R87, 0x1, R68 ;  /* 0x0000000157787824 */ /* 0x000fe200078e0244 */
[-C--:B------:R-:W-:Y:S05]  /*147f0*/  HMMA.1688.F32.TF32 R36, R20, R112.reuse, R36 ;  /* 0x000000701424723c */ /* 0x080fea0000081024 */
[----:B------:R-:W-:Y:S03]  /*14800*/  LDS R120, [R120] ;  /* 0x0000000078787984 */ /* 0x000fe60000000800 */
[----:B------:R-:W-:Y:S01]  /*14810*/  HMMA.1688.F32.TF32 R72, R56, R112, R72 ;  /* 0x000000703848723c */ /* 0x000fe20000081048 */
[----:B0-----:R-:W-:Y:S01]  /*14820*/  SEL R23, R124, R121, !P0 ;  /* 0x000000797c177207 */ /* 0x001fe20004000000 */
[----:B------:R-:W-:Y:S01]  /*14830*/  LDS R113, [R98+0x2400] ;  /* 0x0024000062717984 */ /* 0x000fe20000000800 */
[----:B------:R-:W-:-:S03]  /*14840*/  SEL R21, R121, R124, !P0 ;  /* 0x0000007c79157207 */ /* 0x000fc60004000000 */
[----:B------:R-:W0:Y:S01]  /*14850*/  LDS R121, [R69+0x2400] ;  /* 0x0024000045797984 */ /* 0x000e220000000800 */
[----:B------:R-:W-:Y:S01]  /*14860*/  IMAD.IADD R112, R87, 0x1, R97 ;  /* 0x0000000157707824 */ /* 0x000fe200078e0261 */
[----:B-1----:R-:W-:Y:S02]  /*14870*/  SEL R22, R125, R24, !P0 ;  /* 0x000000187d167207 */ /* 0x002fe40004000000 */
[----:B------:R-:W-:Y:S01]  /*14880*/  SEL R20, R24, R125, !P0 ;  /* 0x0000007d18147207 */ /* 0x000fe20004000000 */
[----:B------:R-:W-:Y:S01]  /*14890*/  FADD R17, R17, -R30 ;  /* 0x8000001e11117221 */ /* 0x000fe20000000000 */
[----:B---3--:R-:W-:Y:S01]  /*148a0*/  SEL R58, R149, R146, !P0 ;  /* 0x00000092953a7207 */ /* 0x008fe20004000000 */
[----:B------:R-:W1:Y:S01]  /*148b0*/  LDS R112, [R112] ;  /* 0x0000000070707984 */ /* 0x000e620000000800 */
[----:B------:R-:W-:Y:S02]  /*148c0*/  SEL R56, R146, R149, !P0 ;  /* 0x0000009592387207 */ /* 0x000fe40004000000 */
[----:B------:R-:W-:-:S02]  /*148d0*/  SEL R59, R148, R147, !P0 ;  /* 0x00000093943b7207 */ /* 0x000fc40004000000 */
[----:B------:R-:W-:Y:S01]  /*148e0*/  SEL R57, R147, R148, !P0 ;  /* 0x0000009493397207 */ /* 0x000fe20004000000 */
[-C--:B------:R-:W-:Y:S01]  /*148f0*/  HMMA.1688.F32.TF32 R60, R20, R122.reuse, R60 ;  /* 0x0000007a143c723c */ /* 0x080fe2000008103c */
[----:B------:R-:W-:Y:S01]  /*14900*/  FADD R12, R12, -R30 ;  /* 0x8000001e0c0c7221 */ /* 0x000fe20000000000 */
[--C-:B------:R-:W-:Y:S01]  /*14910*/  FADD R14, R14, -R32.reuse ;  /* 0x800000200e0e7221 */ /* 0x100fe20000000000 */
[----:B------:R-:W-:Y:S01]  /*14920*/  FADD R11, R11, -R32 ;  /* 0x800000200b0b7221 */ /* 0x000fe20000000000 */
[----:B------:R-:W-:Y:S01]  /*14930*/  FADD R24, R161, -R34 ;  /* 0x80000022a1187221 */ /* 0x000fe20000000000 */
[----:B------:R-:W-:Y:S03]  /*14940*/  LDS R124, [R3+0x2800] ;  /* 0x00280000037c7984 */ /* 0x000fe60000000800 */
[----:B------:R-:W-:Y:S01]  /*14950*/  HMMA.1688.F32.TF32 R116, R56, R122, R116 ;  /* 0x0000007a3874723c */ /* 0x000fe20000081074 */
[----:B------:R-:W-:Y:S04]  /*14960*/  LDS R123, [R70+0x6480] ;  /* 0x00648000467b7984 */ /* 0x000fe80000000800 */
[----:B------:R-:W-:Y:S02]  /*14970*/  LDS R125, [R3+0x2c00] ;  /* 0x002c0000037d7984 */ /* 0x000fe40000000800 */
[----:B------:R-:W-:Y:S01]  /*14980*/  IMAD.IADD R122, R4, 0x1, R87 ;  /* 0x00000001047a7824 */ /* 0x000fe200078e0257 */
[--C-:B------:R-:W-:Y:S01]  /*14990*/  FADD R4, R8, -R16.reuse ;  /* 0x8000001008047221 */ /* 0x100fe20000000000 */
[----:B------:R-:W-:-:S04]  /*149a0*/  FADD R8, R25, -R16 ;  /* 0x8000001019087221 */ /* 0x000fc80000000000 */
[----:B------:R-:W3:Y:S01]  /*149b0*/  LDS R122, [R122+0x4080] ;  /* 0x004080007a7a7984 */ /* 0x000ee20000000800 */
[-C--:B--2---:R-:W-:Y:S01]  /*149c0*/  HMMA.1688.F32.TF32 R64, R20, R110.reuse, R64 ;  /* 0x0000006e1440723c */ /* 0x084fe20000081040 */
[----:B------:R-:W-:Y:S01]  /*149d0*/  FADD R25, R160, -R34 ;  /* 0x80000022a0197221 */ /* 0x000fe20000000000 */
[----:B------:R-:W-:Y:S06]  /*149e0*/  MUFU.EX2 R17, R17 ;  /* 0x0000001100117308 */ /* 0x000fec0000000800 */
[----:B------:R-:W-:Y:S01]  /*149f0*/  HMMA.1688.F32.TF32 R52, R56, R110, R52 ;  /* 0x0000006e3834723c */ /* 0x000fe20000081034 */
[----:B------:R-:W-:Y:S01]  /*14a00*/  LDS R111, [R96+0x2400] ;  /* 0x00240000606f7984 */ /* 0x000fe20000000800 */
[----:B------:R-:W2:Y:S05]  /*14a10*/  MUFU.EX2 R12, R12 ;  /* 0x0000000c000c7308 */ /* 0x000eaa0000000800 */
[C---:B------:R-:W-:Y:S01]  /*14a20*/  IMAD.IADD R110, R87.reuse, 0x1, R71 ;  /* 0x00000001576e7824 */ /* 0x040fe200078e0247 */
[-C--:B------:R-:W-:Y:S02]  /*14a30*/  HMMA.1688.F32.TF32 R100, R20, R114.reuse, R100 ;  /* 0x000000721464723c */ /* 0x080fe40000081064 */
[----:B------:R-:W-:Y:S03]  /*14a40*/  MUFU.EX2 R14, R14 ;  /* 0x0000000e000e7308 */ /* 0x000fe60000000800 */
[----:B------:R-:W1:Y:S03]  /*14a50*/  LDS R110, [R110] ;  /* 0x000000006e6e7984 */ /* 0x000e660000000800 */
[----:B------:R-:W-:Y:S01]  /*14a60*/  HMMA.1688.F32.TF32 R80, R56, R114, R80 ;  /* 0x000000723850723c */ /* 0x000fe20000081050 */
[----:B------:R-:W-:Y:S01]  /*14a70*/  LDS R115, [R108+0x2400] ;  /* 0x002400006c737984 */ /* 0x000fe20000000800 */
[----:B------:R-:W0:Y:S05]  /*14a80*/  MUFU.EX2 R11, R11 ;  /* 0x0000000b000b7308 */ /* 0x000e2a0000000800 */
[----:B------:R-:W-:-:S03]  /*14a90*/  IMAD.IADD R114, R87, 0x1, R99 ;  /* 0x0000000157727824 */ /* 0x000fc600078e0263 */
[----:B------:R-:W-:Y:S03]  /*14aa0*/  MUFU.EX2 R24, R24 ;  /* 0x0000001800187308 */ /* 0x000fe60000000800 */
[----:B------:R-:W3:Y:S05]  /*14ab0*/  LDS R114, [R114] ;  /* 0x0000000072727984 */ /* 0x000eea0000000800 */
[----:B------:R-:W0:Y:S08]  /*14ac0*/  MUFU.EX2 R25, R25 ;  /* 0x0000001900197308 */ /* 0x000e300000000800 */
[----:B------:R-:W-:Y:S08]  /*14ad0*/  MUFU.EX2 R4, R4 ;  /* 0x0000000400047308 */ /* 0x000ff00000000800 */
[----:B------:R-:W1:Y:S01]  /*14ae0*/  MUFU.EX2 R8, R8 ;  /* 0x0000000800087308 */ /* 0x000e620000000800 */
[----:B0-----:R-:W-:Y:S01]  /*14af0*/  HMMA.1688.F32.TF32 R92, R20, R120, R92 ;  /* 0x00000078145c723c */ /* 0x001fe2000008105c */
[----:B--2---:R-:W-:-:S02]  /*14b00*/  FSEL R71, R17, R12, !P1 ;  /* 0x0000000c11477208 */ /* 0x004fc40004800000 */
[----:B------:R-:W-:-:S05]  /*14b10*/  FSEL R146, R12, R17, !P1 ;  /* 0x000000110c927208 */ /* 0x000fca0004800000 */
[----:B------:R-:W-:Y:S01]  /*14b20*/  HMMA.1688.F32.TF32 R40, R56, R120, R40 ;  /* 0x000000783828723c */ /* 0x000fe20000081028 */
[----:B------:R-:W-:Y:S01]  /*14b30*/  LDS R120, [R47+0x2800] ;  /* 0x002800002f787984 */ /* 0x000fe20000000800 */
[----:B------:R-:W-:-:S03]  /*14b40*/  FSEL R97, R14, R11, !P1 ;  /* 0x0000000b0e617208 */ /* 0x000fc60004800000 */
[----:B------:R-:W-:Y:S01]  /*14b50*/  LDS R121, [R47+0x2c00] ;  /* 0x002c00002f797984 */ /* 0x000fe20000000800 */
[----:B------:R-:W-:Y:S02]  /*14b60*/  FSEL R148, R11, R14, !P1 ;  /* 0x0000000e0b947208 */ /* 0x000fe40004800000 */
[----:B-1----:R-:W-:Y:S01]  /*14b70*/  HMMA.1688.F32.TF32 R104, R20, R112, R104 ;  /* 0x000000701468723c */ /* 0x002fe20000081068 */
[----:B------:R-:W-:Y:S02]  /*14b80*/  FSEL R99, R24, R25, !P1 ;  /* 0x0000001918637208 */ /* 0x000fe40004800000 */
[----:B------:R-:W-:-:S05]  /*14b90*/  FSEL R150, R25, R24, !P1 ;  /* 0x0000001819967208 */ /* 0x000fca0004800000 */
[----:B------:R-:W-:Y:S01]  /*14ba0*/  HMMA.1688.F32.TF32 R176, R56, R112, R176 ;  /* 0x0000007038b0723c */ /* 0x000fe200000810b0 */
[----:B------:R-:W-:Y:S06]  /*14bb0*/  SHFL.IDX PT, R71, R71, R218, 0x1f ;  /* 0x00001fda47477589 */ /* 0x000fec00000e0000 */
[----:B------:R-:W-:Y:S02]  /*14bc0*/  FSEL R113, R4, R8, !P1 ;  /* 0x0000000804717208 */ /* 0x000fe40004800000 */
[----:B------:R-:W-:Y:S01]  /*14bd0*/  FSEL R112, R8, R4, !P1 ;  /* 0x0000000408707208 */ /* 0x000fe20004800000 */
[----:B------:R-:W-:Y:S04]  /*14be0*/  SHFL.IDX PT, R146, R146, R219, 0x1f ;  /* 0x00001fdb92927589 */ /* 0x000fe800000e0000 */
[----:B------:R-:W-:Y:S04]  /*14bf0*/  SHFL.IDX PT, R68, R113, R218, 0x1f ;  /* 0x00001fda71447589 */ /* 0x000fe800000e0000 */
[----:B------:R-:W0:Y:S04]  /*14c00*/  SHFL.IDX PT, R87, R112, R219, 0x1f ;  /* 0x00001fdb70577589 */ /* 0x000e2800000e0000 */
[----:B------:R-:W-:Y:S04]  /*14c10*/  SHFL.IDX PT, R97, R97, R218, 0x1f ;  /* 0x00001fda61617589 */ /* 0x000fe800000e0000 */
[----:B------:R-:W1:Y:S04]  /*14c20*/  SHFL.IDX PT, R148, R148, R219, 0x1f ;  /* 0x00001fdb94947589 */ /* 0x000e6800000e0000 */
[----:B------:R-:W-:Y:S04]  /*14c30*/  SHFL.IDX PT, R99, R99, R218, 0x1f ;  /* 0x00001fda63637589 */ /* 0x000fe800000e0000 */
[----:B------:R-:W2:Y:S01]  /*14c40*/  SHFL.IDX PT, R150, R150, R219, 0x1f ;  /* 0x00001fdb96967589 */ /* 0x000ea200000e0000 */
[-C--:B---3--:R-:W-:Y:S03]  /*14c50*/  HMMA.1688.F32.TF32 R88, R20, R122.reuse, R88 ;  /* 0x0000007a1458723c */ /* 0x088fe60000081058 */
[----:B------:R-:W-:Y:S04]  /*14c60*/  LDS R112, [R70+0x6880] ;  /* 0x0068800046707984 */ /* 0x000fe80000000800 */
[----:B------:R-:W-:Y:S01]  /*14c70*/  LDS R113, [R70+0x6c80] ;  /* 0x006c800046717984 */ /* 0x000fe20000000800 */
[----:B------:R-:W-:Y:S03]  /*14c80*/  HMMA.1688.F32.TF32 R76, R56, R122, R76 ;  /* 0x0000007a384c723c */ /* 0x000fe6000008104c */
[----:B------:R-:W-:Y:S04]  /*14c90*/  LDS R122, [R7+0x2800] ;  /* 0x00280000077a7984 */ /* 0x000fe80000000800 */
[----:B------:R-:W3:Y:S01]  /*14ca0*/  LDS R123, [R7+0x2c00] ;  /* 0x002c0000077b7984 */ /* 0x000ee20000000800 */
[-C--:B------:R-:W-:Y:S08]  /*14cb0*/  HMMA.1688.F32.TF32 R48, R20, R110.reuse, R48 ;  /* 0x0000006e1430723c */ /* 0x080ff00000081030 */
[----:B------:R-:W-:Y:S01]  /*14cc0*/  HMMA.1688.F32.TF32 R236, R56, R110, R236 ;  /* 0x0000006e38ec723c */ /* 0x000fe200000810ec */
[----:B------:R-:W-:Y:S04]  /*14cd0*/  LDS R110, [R69+0x2800] ;  /* 0x00280000456e7984 */ /* 0x000fe80000000800 */
[----:B------:R-:W3:Y:S03]  /*14ce0*/  LDS R111, [R69+0x2c00] ;  /* 0x002c0000456f7984 */ /* 0x000ee60000000800 */
[-C--:B------:R-:W-:Y:S07]  /*14cf0*/  HMMA.1688.F32.TF32 R36, R20, R114.reuse, R36 ;  /* 0x000000721424723c */ /* 0x080fee0000081024 */
[----:B0-----:R-:W-:Y:S01]  /*14d00*/  SEL R22, R87, R68, !P0 ;  /* 0x0000004457167207 */ /* 0x001fe20004000000 */
[----:B------:R-:W-:Y:S01]  /*14d10*/  HMMA.1688.F32.TF32 R72, R56, R114, R72 ;  /* 0x000000723848723c */ /* 0x000fe20000081048 */
[----:B------:R-:W-:Y:S01]  /*14d20*/  SEL R20, R68, R87, !P0 ;  /* 0x0000005744147207 */ /* 0x000fe20004000000 */
[----:B------:R-:W-:Y:S01]  /*14d30*/  LDS R114, [R96+0x2800] ;  /* 0x0028000060727984 */ /* 0x000fe20000000800 */
[----:B------:R-:W-:-:S02]  /*14d40*/  SEL R23, R146, R71, !P0 ;  /* 0x0000004792177207 */ /* 0x000fc40004000000 */
[----:B------:R-:W-:Y:S01]  /*14d50*/  SEL R21, R71, R146, !P0 ;  /* 0x0000009247157207 */ /* 0x000fe20004000000 */
[----:B------:R-:W0:Y:S01]  /*14d60*/  LDS R115, [R96+0x2c00] ;  /* 0x002c000060737984 */ /* 0x000e220000000800 */
[----:B-1----:R-:W-:Y:S02]  /*14d70*/  SEL R58, R148, R97, !P0 ;  /* 0x00000061943a7207 */ /* 0x002fe40004000000 */
[----:B------:R-:W-:Y:S02]  /*14d80*/  SEL R56, R97, R148, !P0 ;  /* 0x0000009461387207 */ /* 0x000fe40004000000 */
[----:B--2---:R-:W-:Y:S02]  /*14d90*/  SEL R59, R150, R99, !P0 ;  /* 0x00000063963b7207 */ /* 0x004fe40004000000 */
[----:B------:R-:W-:Y:S01]  /*14da0*/  SEL R57, R99, R150, !P0 ;  /* 0x0000009663397207 */ /* 0x000fe20004000000 */
[-C--:B------:R-:W-:Y:S08]  /*14db0*/  HMMA.1688.F32.TF32 R100, R20, R120.reuse, R100 ;  /* 0x000000781464723c */ /* 0x080ff00000081064 */
[----:B------:R-:W-:Y:S01]  /*14dc0*/  HMMA.1688.F32.TF32 R80, R56, R120, R80 ;  /* 0x000000783850723c */ /* 0x000fe20000081050 */
[----:B------:R-:W-:Y:S04]  /*14dd0*/  LDS R120, [R98+0x2800] ;  /* 0x0028000062787984 */ /* 0x000fe80000000800 */
[----:B------:R-:W1:Y:S01]  /*14de0*/  LDS R121, [R98+0x2c00] ;  /* 0x002c000062797984 */ /* 0x000e620000000800 */
[--C-:B------:R-:W-:Y:S01]  /*14df0*/  FADD R68, R162, -R16.reuse ;  /* 0x80000010a2447221 */ /* 0x100fe20000000000 */
[----:B------:R-:W-:Y:S01]  /*14e00*/  FADD R71, R163, -R16 ;  /* 0x80000010a3477221 */ /* 0x000fe20000000000 */
[----:B---3--:R-:W-:Y:S01]  /*14e10*/  HMMA.1688.F32.TF32 R64, R20, R122, R64 ;  /* 0x0000007a1440723c */ /* 0x008fe20000081040 */
[----:B------:R-:W-:Y:S01]  /*14e20*/  FADD R99, R167, -R32 ;  /* 0x80000020a7637221 */ /* 0x000fe20000000000 */
[--C-:B------:R-:W-:Y:S01]  /*14e30*/  FADD R87, R164, -R30.reuse ;  /* 0x8000001ea4577221 */ /* 0x100fe20000000000 */
[----:B------:R-:W-:-:S05]  /*14e40*/  FADD R97, R165, -R30 ;  /* 0x8000001ea5617221 */ /* 0x000fca0000000000 */
[----:B------:R-:W-:Y:S01]  /*14e50*/  HMMA.1688.F32.TF32 R52, R56, R122, R52 ;  /* 0x0000007a3834723c */ /* 0x000fe20000081034 */
[----:B------:R-:W-:Y:S06]  /*14e60*/  MUFU.EX2 R68, R68 ;  /* 0x0000004400447308 */ /* 0x000fec0000000800 */
[----:B------:R-:W-:Y:S01]  /*14e70*/  FADD R122, R166, -R32 ;  /* 0x80000020a67a7221 */ /* 0x000fe20000000000 */
[-C--:B------:R-:W-:Y:S01]  /*14e80*/  HMMA.1688.F32.TF32 R60, R20, R124.reuse, R60 ;  /* 0x0000007c143c723c */ /* 0x080fe2000008103c */
[--C-:B------:R-:W-:Y:S01]  /*14e90*/  FADD R123, R168, -R34.reuse ;  /* 0x80000022a87b7221 */ /* 0x100fe20000000000 */
[----:B------:R-:W2:Y:S06]  /*14ea0*/  MUFU.EX2 R71, R71 ;  /* 0x0000004700477308 */ /* 0x000eac0000000800 */
[----:B------:R-:W-:Y:S02]  /*14eb0*/  HMMA.1688.F32.TF32 R116, R56, R124, R116 ;  /* 0x0000007c3874723c */ /* 0x000fe40000081074 */
[----:B------:R-:W-:Y:S05]  /*14ec0*/  MUFU.EX2 R99, R99 ;  /* 0x0000006300637308 */ /* 0x000fea0000000800 */
[----:B------:R-:W-:-:S03]  /*14ed0*/  FADD R124, R169, -R34 ;  /* 0x80000022a97c7221 */ /* 0x000fc60000000000 */
[----:B------:R-:W3:Y:S01]  /*14ee0*/  MUFU.EX2 R122, R122 ;  /* 0x0000007a007a7308 */ /* 0x000ee20000000800 */
[-C--:B------:R-:W-:Y:S07]  /*14ef0*/  HMMA.1688.F32.TF32 R92, R20, R110.reuse, R92 ;  /* 0x0000006e145c723c */ /* 0x080fee000008105c */
[----:B------:R-:W-:Y:S01]  /*14f00*/  MUFU.EX2 R87, R87 ;  /* 0x0000005700577308 */ /* 0x000fe20000000800 */
[----:B------:R-:W-:Y:S01]  /*14f10*/  HMMA.1688.F32.TF32 R40, R56, R110, R40 ;  /* 0x0000006e3828723c */ /* 0x000fe20000081028 */
[----:B------:R-:W-:Y:S04]  /*14f20*/  LDS R110, [R108+0x2800] ;  /* 0x002800006c6e7984 */ /* 0x000fe80000000800 */
[----:B------:R-:W4:Y:S02]  /*14f30*/  LDS R111, [R108+0x2c00] ;  /* 0x002c00006c6f7984 */ /* 0x000f240000000800 */
        /* <DEDUP_REMOVED lines=8> */
[----:B---3--:R-:W-:-:S03]  /*14fc0*/  FSEL R149, R99, R122, !P1 ;  /* 0x0000007a63957208 */ /* 0x008fc60004800000 */
[----:B------:R-:W-:Y:S01]  /*14fd0*/  LDS R115, [R3+0x3400] ;  /* 0x0034000003737984 */ /* 0x000fe20000000800 */
[----:B------:R-:W-:Y:S02]  /*14fe0*/  FSEL R152, R122, R99, !P1 ;  /* 0x000000637a987208 */ /* 0x000fe40004800000 */
[----:B-1----:R-:W-:Y:S01]  /*14ff0*/  HMMA.1688.F32.TF32 R104, R20, R120, R104 ;  /* 0x000000781468723c */ /* 0x002fe20000081068 */
[----:B------:R-:W-:Y:S02]  /*15000*/  FSEL R154, R97, R87, !P1 ;  /* 0x00000057619a7208 */ /* 0x000fe40004800000 */
[----:B------:R-:W-:Y:S02]  /*15010*/  FSEL R153, R123, R124, !P1 ;  /* 0x0000007c7b997208 */ /* 0x000fe40004800000 */
[----:B------:R-:W-:-:S03]  /*15020*/  FSEL R156, R124, R123, !P1 ;  /* 0x0000007b7c9c7208 */ /* 0x000fc60004800000 */
[----:B------:R-:W-:Y:S01]  /*15030*/  HMMA.1688.F32.TF32 R176, R56, R120, R176 ;  /* 0x0000007838b0723c */ /* 0x000fe200000810b0 */
[----:B------:R-:W-:Y:S06]  /*15040*/  SHFL.IDX PT, R125, R125, R218, 0x1f ;  /* 0x00001fda7d7d7589 */ /* 0x000fec00000e0000 */
[----:B------:R-:W-:Y:S01]  /*15050*/  FSEL R121, R87, R97, !P1 ;  /* 0x0000006157797208 */ /* 0x000fe20004800000 */
[----:B------:R-:W0:Y:S04]  /*15060*/  SHFL.IDX PT, R148, R148, R219, 0x1f ;  /* 0x00001fdb94947589 */ /* 0x000e2800000e0000 */
[----:B------:R-:W-:Y:S04]  /*15070*/  SHFL.IDX PT, R146, R121, R218, 0x1f ;  /* 0x00001fda79927589 */ /* 0x000fe800000e0000 */
[----:B------:R-:W1:Y:S04]  /*15080*/  SHFL.IDX PT, R147, R154, R219, 0x1f ;  /* 0x00001fdb9a937589 */ /* 0x000e6800000e0000 */
[----:B------:R-:W-:Y:S04]  /*15090*/  SHFL.IDX PT, R149, R149, R218, 0x1f ;  /* 0x00001fda95957589 */ /* 0x000fe800000e0000 */
[----:B------:R-:W2:Y:S04]  /*150a0*/  SHFL.IDX PT, R152, R152, R219, 0x1f ;  /* 0x00001fdb98987589 */ /* 0x000ea800000e0000 */
[----:B------:R-:W-:Y:S04]  /*150b0*/  SHFL.IDX PT, R150, R153, R218, 0x1f ;  /* 0x00001fda99967589 */ /* 0x000fe800000e0000 */
[----:B------:R-:W3:Y:S01]  /*150c0*/  SHFL.IDX PT, R151, R156, R219, 0x1f ;  /* 0x00001fdb9c977589 */ /* 0x000ee200000e0000 */
[----:B------:R-:W-:Y:S01]  /*150d0*/  HMMA.1688.F32.TF32 R88, R20, R112, R88 ;  /* 0x000000701458723c */ /* 0x000fe20000081058 */
[----:B------:R-:W-:Y:S01]  /*150e0*/  FADD R189, R189, R188 ;  /* 0x000000bcbdbd7221 */ /* 0x000fe20000000000 */
[----:B------:R-:W-:Y:S01]  /*150f0*/  FADD R186, R187, R186 ;  /* 0x000000babbba7221 */ /* 0x000fe20000000000 */
[----:B------:R-:W-:Y:S01]  /*15100*/  FADD R145, R145, R144 ;  /* 0x0000009091917221 */ /* 0x000fe20000000000 */
[----:B------:R-:W-:-:S04]  /*15110*/  FADD R143, R143, R142 ;  /* 0x0000008e8f8f7221 */ /* 0x000fc80000000000 */
[----:B------:R-:W-:Y:S01]  /*15120*/  HMMA.1688.F32.TF32 R76, R56, R112, R76 ;  /* 0x00000070384c723c */ /* 0x000fe2000008104c */
[----:B------:R-:W-:-:S07]  /*15130*/  FADD R142, R140, R189 ;  /* 0x000000bd8c8e7221 */ /* 0x000fce0000000000 */
[-C--:B----4-:R-:W-:Y:S01]  /*15140*/  HMMA.1688.F32.TF32 R36, R20, R110.reuse, R36 ;  /* 0x0000006e1424723c */ /* 0x090fe20000081024 */
[----:B------:R-:W-:Y:S01]  /*15150*/  FADD R144, R136, R145 ;  /* 0x0000009188907221 */ /* 0x000fe20000000000 */
[----:B------:R-:W-:Y:S04]  /*15160*/  LDS R112, [R7+0x3000] ;  /* 0x0030000007707984 */ /* 0x000fe80000000800 */
[----:B------:R-:W4:Y:S01]  /*15170*/  LDS R113, [R7+0x3400] ;  /* 0x0034000007717984 */ /* 0x000f220000000800 */
[----:B0-----:R-:W-:Y:S01]  /*15180*/  SEL R22, R148, R125, !P0 ;  /* 0x0000007d94167207 */ /* 0x001fe20004000000 */
[----:B------:R-:W-:Y:S01]  /*15190*/  HMMA.1688.F32.TF32 R72, R56, R110, R72 ;  /* 0x0000006e3848723c */ /* 0x000fe20000081048 */
[----:B------:R-:W-:Y:S01]  /*151a0*/  SEL R20, R125, R148, !P0 ;  /* 0x000000947d147207 */ /* 0x000fe20004000000 */
[----:B------:R-:W-:Y:S01]  /*151b0*/  FADD R142, R141, R142 ;  /* 0x0000008e8d8e7221 */ /* 0x000fe20000000000 */
[----:B-1----:R-:W-:Y:S01]  /*151c0*/  SEL R23, R147, R146, !P0 ;  /* 0x0000009293177207 */ /* 0x002fe20004000000 */
[----:B------:R-:W-:Y:S01]  /*151d0*/  LDS R110, [R47+0x3000] ;  /* 0x003000002f6e7984 */ /* 0x000fe20000000800 */
[----:B------:R-:W-:-:S02]  /*151e0*/  SEL R21, R146, R147, !P0 ;  /* 0x0000009392157207 */ /* 0x000fc40004000000 */
[----:B--2---:R-:W-:Y:S01]  /*151f0*/  SEL R58, R152, R149, !P0 ;  /* 0x00000095983a7207 */ /* 0x004fe20004000000 */
[----:B------:R-:W0:Y:S01]  /*15200*/  LDS R111, [R47+0x3400] ;  /* 0x003400002f6f7984 */ /* 0x000e220000000800 */
[----:B------:R-:W-:Y:S02]  /*15210*/  SEL R56, R149, R152, !P0 ;  /* 0x0000009895387207 */ /* 0x000fe40004000000 */
[----:B---3--:R-:W-:Y:S02]  /*15220*/  SEL R59, R151, R150, !P0 ;  /* 0x00000096973b7207 */ /* 0x008fe40004000000 */
[----:B------:R-:W-:Y:S01]  /*15230*/  SEL R57, R150, R151, !P0 ;  /* 0x0000009796397207 */ /* 0x000fe20004000000 */
[----:B------:R-:W-:Y:S01]  /*15240*/  FADD R151, R139, R186 ;  /* 0x000000ba8b977221 */ /* 0x000fe20000000000 */
[----:B------:R-:W-:Y:S01]  /*15250*/  HMMA.1688.F32.TF32 R60, R20, R114, R60 ;  /* 0x00000072143c723c */ /* 0x000fe2000008103c */
[----:B------:R-:W-:Y:S01]  /*15260*/  FADD R148, R134, R143 ;  /* 0x0000008f86947221 */ /* 0x000fe20000000000 */
[----:B------:R-:W-:Y:S01]  /*15270*/  FADD R144, R137, R144 ;  /* 0x0000009089907221 */ /* 0x000fe20000000000 */
[----:B------:R-:W-:Y:S01]  /*15280*/  FADD R138, R138, R151 ;  /* 0x000000978a8a7221 */ /* 0x000fe20000000000 */
[----:B------:R-:W-:-:S04]  /*15290*/  FADD R133, R133, R142 ;  /* 0x0000008e85857221 */ /* 0x000fc80000000000 */
[----:B------:R-:W-:Y:S01]  /*152a0*/  HMMA.1688.F32.TF32 R116, R56, R114, R116 ;  /* 0x000000723874723c */ /* 0x000fe20000081074 */
[----:B------:R-:W-:Y:S04]  /*152b0*/  LDS R114, [R69+0x3000] ;  /* 0x0030000045727984 */ /* 0x000fe80000000800 */
[----:B------:R-:W1:Y:S01]  /*152c0*/  LDS R115, [R69+0x3400] ;  /* 0x0034000045737984 */ /* 0x000e620000000800 */
[----:B------:R-:W-:Y:S01]  /*152d0*/  FADD R148, R135, R148 ;  /* 0x0000009487947221 */ /* 0x000fe20000000000 */
        /* <DEDUP_REMOVED lines=16> */
[--C-:B------:R-:W-:Y:S01]  /*153e0*/  FADD R121, R173, -R30.reuse ;  /* 0x8000001ead797221 */ /* 0x100fe20000000000 */
[----:B------:R-:W-:Y:S01]  /*153f0*/  FADD R45, R26, R45 ;  /* 0x0000002d1a2d7221 */ /* 0x000fe20000000000 */
[----:B------:R-:W-:Y:S01]  /*15400*/  FADD R30, R172, -R30 ;  /* 0x8000001eac1e7221 */ /* 0x000fe20000000000 */
[----:B------:R-:W-:Y:S01]  /*15410*/  FADD R13, R13, R84 ;  /* 0x000000540d0d7221 */ /* 0x000fe20000000000 */
[----:B------:R-:W-:Y:S01]  /*15420*/  FADD R171, R171, -R16 ;  /* 0x80000010abab7221 */ /* 0x000fe20000000000 */
[----:B------:R-:W-:Y:S01]  /*15430*/  FADD R125, R175, -R32 ;  /* 0x80000020af7d7221 */ /* 0x000fe20000000000 */
[----:B------:R-:W-:Y:S01]  /*15440*/  FADD R9, R9, R0 ;  /* 0x0000000009097221 */ /* 0x000fe20000000000 */
[----:B------:R-:W-:Y:S01]  /*15450*/  FADD R19, R19, R86 ;  /* 0x0000005613137221 */ /* 0x000fe20000000000 */
[----:B------:R-:W-:Y:S01]  /*15460*/  FADD R174, R174, -R32 ;  /* 0x80000020aeae7221 */ /* 0x000fe20000000000 */
[--C-:B------:R-:W-:Y:S01]  /*15470*/  FADD R146, R184, -R34.reuse ;  /* 0x80000022b8927221 */ /* 0x100fe20000000000 */
[----:B------:R-:W-:Y:S01]  /*15480*/  FADD R147, R185, -R34 ;  /* 0x80000022b9937221 */ /* 0x000fe20000000000 */
[----:B------:R-:W-:Y:S01]  /*15490*/  FADD R18, R18, R45 ;  /* 0x0000002d12127221 */ /* 0x000fe20000000000 */
[----:B------:R-:W-:Y:S01]  /*154a0*/  FADD R170, R170, -R16 ;  /* 0x80000010aaaa7221 */ /* 0x000fe20000000000 */
[----:B------:R-:W-:Y:S01]  /*154b0*/  FADD R13, R10, R13 ;  /* 0x0000000d0a0d7221 */ /* 0x000fe20000000000 */
[----:B------:R-:W2:Y:S01]  /*154c0*/  MUFU.EX2 R16, R171 ;  /* 0x000000ab00107308 */ /* 0x000ea20000000800 */
[----:B------:R-:W-:Y:S01]  /*154d0*/  FADD R9, R4, R9 ;  /* 0x0000000904097221 */ /* 0x000fe20000000000 */
[----:B------:R-:W-:Y:S01]  /*154e0*/  FADD R19, R6, R19 ;  /* 0x0000001306137221 */ /* 0x000fe20000000000 */
[----:B------:R-:W-:Y:S01]  /*154f0*/  FADD R17, R17, R18 ;  /* 0x0000001211117221 */ /* 0x000fe20000000000 */
[----:B------:R-:W-:Y:S01]  /*15500*/  FADD R14, R14, R13 ;  /* 0x0000000d0e0e7221 */ /* 0x000fe20000000000 */
[----:B------:R-:W-:Y:S01]  /*15510*/  FADD R9, R8, R9 ;  /* 0x0000000908097221 */ /* 0x000fe20000000000 */
[-C--:B----4-:R-:W-:Y:S01]  /*15520*/  HMMA.1688.F32.TF32 R64, R20, R112.reuse, R64 ;  /* 0x000000701440723c */ /* 0x090fe20000081040 */
[----:B------:R-:W-:Y:S01]  /*15530*/  LDS R28, [R108+0x3000] ;  /* 0x003000006c1c7984 */ /* 0x000fe20000000800 */
[----:B------:R-:W-:Y:S01]  /*15540*/  MUFU.EX2 R121, R121 ;  /* 0x0000007900797308 */ /* 0x000fe20000000800 */
[----:B------:R-:W-:Y:S01]  /*15550*/  FADD R24, R24, R19 ;  /* 0x0000001318187221 */ /* 0x000fe20000000000 */
[----:B------:R-:W-:Y:S01]  /*15560*/  FADD R12, R12, R17 ;  /* 0x000000110c0c7221 */ /* 0x000fe20000000000 */
[----:B------:R-:W3:Y:S03]  /*15570*/  LDS R29, [R108+0x3400] ;  /* 0x003400006c1d7984 */ /* 0x000ee60000000800 */
[----:B------:R-:W-:Y:S01]  /*15580*/  HMMA.1688.F32.TF32 R52, R56, R112, R52 ;  /* 0x000000703834723c */ /* 0x000fe20000081034 */
[----:B------:R-:W-:Y:S01]  /*15590*/  LDS R15, [R69+0x3c00] ;  /* 0x003c0000450f7984 */ /* 0x000fe20000000800 */
[----:B------:R-:W4:Y:S01]  /*155a0*/  MUFU.EX2 R30, R30 ;  /* 0x0000001e001e7308 */ /* 0x000f220000000800 */
[----:B------:R-:W-:Y:S01]  /*155b0*/  FADD R14, R11, R14 ;  /* 0x0000000e0b0e7221 */ /* 0x000fe20000000000 */
[----:B------:R-:W-:-:S06]  /*155c0*/  FADD R68, R68, R9 ;  /* 0x0000000944447221 */ /* 0x000fcc0000000000 */
[----:B------:R-:W-:Y:S01]  /*155d0*/  MUFU.EX2 R32, R174 ;  /* 0x000000ae00207308 */ /* 0x000fe20000000800 */
[----:B------:R-:W-:-:S07]  /*155e0*/  FADD R24, R25, R24 ;  /* 0x0000001819187221 */ /* 0x000fce0000000000 */
[----:B------:R-:W0:Y:S01]  /*155f0*/  MUFU.EX2 R125, R125 ;  /* 0x0000007d007d7308 */ /* 0x000e220000000800 */
[----:B------:R-:W-:-:S07]  /*15600*/  FADD R12, R87, R12 ;  /* 0x0000000c570c7221 */ /* 0x000fce0000000000 */
[----:B------:R-:W0:Y:S01]  /*15610*/  MUFU.EX2 R120, R170 ;  /* 0x000000aa00787308 */ /* 0x000e220000000800 */
[----:B------:R-:W-:-:S07]  /*15620*/  FADD R99, R99, R14 ;  /* 0x0000000e63637221 */ /* 0x000fce0000000000 */
[----:B------:R-:W-:Y:S08]  /*15630*/  MUFU.EX2 R146, R146 ;  /* 0x0000009200927308 */ /* 0x000ff00000000800 */
[----:B------:R-:W1:Y:S01]  /*15640*/  MUFU.EX2 R147, R147 ;  /* 0x0000009300937308 */ /* 0x000e620000000800 */
[----:B------:R-:W-:Y:S01]  /*15650*/  FADD R71, R71, R68 ;  /* 0x0000004447477221 */ /* 0x000fe20000000000 */
[----:B0-----:R-:W-:Y:S01]  /*15660*/  HMMA.1688.F32.TF32 R100, R20, R110, R100 ;  /* 0x0000006e1464723c */ /* 0x001fe20000081064 */
[----:B------:R-:W-:Y:S01]  /*15670*/  FADD R123, R123, R24 ;  /* 0x000000187b7b7221 */ /* 0x000fe20000000000 */
[----:B------:R-:W-:Y:S01]  /*15680*/  LDS R112, [R70+0x7080] ;  /* 0x0070800046707984 */ /* 0x000fe20000000800 */
[----:B------:R-:W-:Y:S01]  /*15690*/  FADD R12, R97, R12 ;  /* 0x0000000c610c7221 */ /* 0x000fe20000000000 */
[----:B------:R-:W-:-:S02]  /*156a0*/  FADD R99, R122, R99 ;  /* 0x000000637a637221 */ /* 0x000fc40000000000 */
[----:B------:R-:W-:Y:S02]  /*156b0*/  LDS R113, [R70+0x7480] ;  /* 0x0074800046717984 */ /* 0x000fe40000000800 */
[----:B------:R-:W-:Y:S02]  /*156c0*/  HMMA.1688.F32.TF32 R80, R56, R110, R80 ;  /* 0x0000006e3850723c */ /* 0x000fe40000081050 */
[----:B------:R-:W-:Y:S01]  /*156d0*/  LDS R110, [R96+0x3000] ;  /* 0x00300000606e7984 */ /* 0x000fe20000000800 */
[----:B--2---:R-:W-:-:S03]  /*156e0*/  FADD R71, R16, R71 ;  /* 0x0000004710477221 */ /* 0x004fc60000000000 */
[----:B------:R-:W-:Y:S02]  /*156f0*/  LDS R111, [R96+0x3400] ;  /* 0x00340000606f7984 */ /* 0x000fe40000000800 */
[-C--:B-1----:R-:W-:Y:S01]  /*15700*/  HMMA.1688.F32.TF32 R92, R20, R114.reuse, R92 ;  /* 0x00000072145c723c */ /* 0x082fe2000008105c */
[C---:B----4-:R-:W-:Y:S01]  /*15710*/  FSEL R145, R121.reuse, R30, !P1 ;  /* 0x0000001e79917208 */ /* 0x050fe20004800000 */
[----:B------:R-:W-:Y:S01]  /*15720*/  LDS R8, [R3+0x3800] ;  /* 0x0038000003087984 */ /* 0x000fe20000000800 */
[----:B------:R-:W-:Y:S01]  /*15730*/  FSEL R152, R30, R121, !P1 ;  /* 0x000000791e987208 */ /* 0x000fe20004800000 */
[----:B------:R-:W-:Y:S02]  /*15740*/  FADD R123, R124, R123 ;  /* 0x0000007b7c7b7221 */ /* 0x000fe40000000000 */
[----:B------:R-:W-:Y:S02]  /*15750*/  LDS R9, [R3+0x3c00] ;  /* 0x003c000003097984 */ /* 0x000fe40000000800 */
[----:B------:R-:W-:Y:S02]  /*15760*/  HMMA.1688.F32.TF32 R40, R56, R114, R40 ;  /* 0x000000723828723c */ /* 0x000fe40000081028 */
[----:B------:R-:W-:Y:S04]  /*15770*/  LDS R114, [R98+0x3000] ;  /* 0x0030000062727984 */ /* 0x000fe80000000800 */
[----:B------:R-:W-:Y:S01]  /*15780*/  LDS R115, [R98+0x3400] ;  /* 0x0034000062737984 */ /* 0x000fe20000000800 */
[----:B------:R-:W-:Y:S01]  /*15790*/  FSEL R153, R32, R125, !P1 ;  /* 0x0000007d20997208 */ /* 0x000fe20004800000 */
[----:B------:R-:W-:Y:S01]  /*157a0*/  FADD R121, R121, R12 ;  /* 0x0000000c79797221 */ /* 0x000fe20000000000 */
[----:B------:R-:W-:Y:S01]  /*157b0*/  FSEL R154, R125, R32, !P1 ;  /* 0x000000207d9a7208 */ /* 0x000fe20004800000 */
[----:B------:R-:W-:Y:S01]  /*157c0*/  LDS R10, [R7+0x3800] ;  /* 0x00380000070a7984 */ /* 0x000fe20000000800 */
[----:B------:R-:W-:Y:S01]  /*157d0*/  FSEL R139, R16, R120, !P1 ;  /* 0x00000078108b7208 */ /* 0x000fe20004800000 */
[----:B------:R-:W-:-:S02]  /*157e0*/  FADD R32, R32, R99 ;  /* 0x0000006320207221 */ /* 0x000fc40000000000 */
[----:B------:R-:W-:Y:S01]  /*157f0*/  LDS R11, [R7+0x3c00] ;  /* 0x003c0000070b7984 */ /* 0x000fe20000000800 */
[----:B------:R-:W-:Y:S01]  /*15800*/  FSEL R155, R146, R147, !P1 ;  /* 0x00000093929b7208 */ /* 0x000fe20004800000 */
[C---:B------:R-:W-:Y:S01]  /*15810*/  FADD R71, R120.reuse, R71 ;  /* 0x0000004778477221 */ /* 0x040fe20000000000 */
[----:B------:R-:W-:Y:S01]  /*15820*/  FSEL R150, R120, R16, !P1 ;  /* 0x0000001078967208 */ /* 0x000fe20004800000 */
[----:B---3--:R-:W-:Y:S01]  /*15830*/  HMMA.1688.F32.TF32 R36, R20, R28, R36 ;  /* 0x0000001c1424723c */ /* 0x008fe20000081024 */
[----:B------:R-:W-:Y:S01]  /*15840*/  FSEL R156, R147, R146, !P1 ;  /* 0x00000092939c7208 */ /* 0x000fe20004800000 */
[----:B------:R-:W-:Y:S01]  /*15850*/  FADD R146, R146, R123 ;  /* 0x0000007b92927221 */ /* 0x000fe20000000000 */
[----:B------:R-:W-:Y:S01]  /*15860*/  FADD R121, R30, R121 ;  /* 0x000000791e797221 */ /* 0x000fe20000000000 */
[----:B------:R-:W-:Y:S01]  /*15870*/  FADD R32, R125, R32 ;  /* 0x000000207d207221 */ /* 0x000fe20000000000 */
[----:B------:R-:W-:Y:S01]  /*15880*/  SHFL.IDX PT, R140, R139, R218, 0x1f ;  /* 0x00001fda8b8c7589 */ /* 0x000fe200000e0000 */
[----:B------:R-:W-:-:S03]  /*15890*/  FADD R146, R147, R146 ;  /* 0x0000009293927221 */ /* 0x000fc60000000000 */
[----:B------:R-:W-:Y:S04]  /*158a0*/  SHFL.IDX PT, R136, R145, R218, 0x1f ;  /* 0x00001fda91887589 */ /* 0x000fe800000e0000 */
[----:B------:R-:W-:Y:S04]  /*158b0*/  SHFL.IDX PT, R134, R153, R218, 0x1f ;  /* 0x00001fda99867589 */ /* 0x000fe800000e0000 */
[----:B------:R-:W-:Y:S04]  /*158c0*/  SHFL.IDX PT, R34, R155, R218, 0x1f ;  /* 0x00001fda9b227589 */ /* 0x000fe800000e0000 */
[----:B------:R-:W0:Y:S04]  /*158d0*/  SHFL.IDX PT, R149, R150, R219, 0x1f ;  /* 0x00001fdb96957589 */ /* 0x000e2800000e0000 */
[----:B------:R-:W1:Y:S04]  /*158e0*/  SHFL.IDX PT, R145, R152, R219, 0x1f ;  /* 0x00001fdb98917589 */ /* 0x000e6800000e0000 */
[----:B------:R-:W2:Y:S04]  /*158f0*/  SHFL.IDX PT, R143, R154, R219, 0x1f ;  /* 0x00001fdb9a8f7589 */ /* 0x000ea800000e0000 */
[----:B------:R-:W-:Y:S04]  /*15900*/  SHFL.IDX PT, R139, R156, R219, 0x1f ;  /* 0x00001fdb9c8b7589 */ /* 0x000fe800000e0000 */
[----:B------:R-:W3:Y:S04]  /*15910*/  SHFL.BFLY PT, R0, R71, 0x2, 0x1f ;  /* 0x0c401f0047007f89 */ /* 0x000ee800000e0000 */
[----:B------:R-:W4:Y:S04]  /*15920*/  SHFL.BFLY PT, R4, R121, 0x2, 0x1f ;  /* 0x0c401f0079047f89 */ /* 0x000f2800000e0000 */
[----:B------:R-:W4:Y:S04]  /*15930*/  SHFL.BFLY PT, R3, R32, 0x2, 0x1f ;  /* 0x0c401f0020037f89 */ /* 0x000f2800000e0000 */
[----:B------:R-:W4:Y:S01]  /*15940*/  SHFL.BFLY PT, R7, R146, 0x2, 0x1f ;  /* 0x0c401f0092077f89 */ /* 0x000f2200000e0000 */
[----:B0-----:R-:W-:-:S02]  /*15950*/  SEL R86, R149, R140, !P0 ;  /* 0x0000008c95567207 */ /* 0x001fc40004000000 */
[----:B------:R-:W-:Y:S01]  /*15960*/  SEL R84, R140, R149, !P0 ;  /* 0x000000958c547207 */ /* 0x000fe20004000000 */
[C---:B------:R-:W-:Y:S01]  /*15970*/  HMMA.1688.F32.TF32 R88, R20.reuse, R112, R88 ;  /* 0x000000701458723c */ /* 0x040fe20000081058 */
[----:B-1----:R-:W-:Y:S01]  /*15980*/  SEL R87, R145, R136, !P0 ;  /* 0x0000008891577207 */ /* 0x002fe20004000000 */
[----:B------:R-:W-:Y:S01]  /*15990*/  LDS R18, [R96+0x3800] ;  /* 0x0038000060127984 */ /* 0x000fe20000000800 */
[----:B------:R-:W-:Y:S02]  /*159a0*/  SEL R85, R136, R145, !P0 ;  /* 0x0000009188557207 */ /* 0x000fe40004000000 */
[----:B--2---:R-:W-:Y:S01]  /*159b0*/  SEL R182, R143, R134, !P0 ;  /* 0x000000868fb67207 */ /* 0x004fe20004000000 */
[----:B------:R-:W-:Y:S01]  /*159c0*/  LDS R19, [R96+0x3c00] ;  /* 0x003c000060137984 */ /* 0x000fe20000000800 */
[----:B------:R-:W-:Y:S01]  /*159d0*/  SEL R180, R134, R143, !P0 ;  /* 0x0000008f86b47207 */ /* 0x000fe20004000000 */
[----:B---3--:R-:W-:Y:S01]  /*159e0*/  FADD R0, R71, R0 ;  /* 0x0000000047007221 */ /* 0x008fe20000000000 */
[----:B------:R-:W-:Y:S01]  /*159f0*/  SEL R183, R139, R34, !P0 ;  /* 0x000000228bb77207 */ /* 0x000fe20004000000 */
[----:B------:R-:W-:Y:S01]  /*15a00*/  HMMA.1688.F32.TF32 R48, R20, R110, R48 ;  /* 0x0000006e1430723c */ /* 0x000fe20000081030 */
[----:B------:R-:W-:Y:S01]  /*15a10*/  SEL R181, R34, R139, !P0 ;  /* 0x0000008b22b57207 */ /* 0x000fe20004000000 */
[----:B----4-:R-:W-:Y:S01]  /*15a20*/  FADD R4, R121, R4 ;  /* 0x0000000479047221 */ /* 0x010fe20000000000 */
[----:B------:R-:W-:Y:S01]  /*15a30*/  LDS R12, [R47+0x3800] ;  /* 0x003800002f0c7984 */ /* 0x000fe20000000800 */
[----:B------:R-:W-:-:S03]  /*15a40*/  FADD R32, R32, R3 ;  /* 0x0000000320207221 */ /* 0x000fc60000000000 */
[----:B------:R-:W-:Y:S01]  /*15a50*/  LDS R13, [R47+0x3c00] ;  /* 0x003c00002f0d7984 */ /* 0x000fe20000000800 */
[----:B------:R-:W-:Y:S01]  /*15a60*/  HMMA.1688.F32.TF32 R104, R20, R114, R104 ;  /* 0x000000721468723c */ /* 0x000fe20000081068 */
[----:B------:R-:W-:Y:S02]  /*15a70*/  FADD R146, R146, R7 ;  /* 0x0000000792927221 */ /* 0x000fe40000000000 */
[----:B------:R-:W0:Y:S04]  /*15a80*/  SHFL.BFLY PT, R3, R0, 0x1, 0x1f ;  /* 0x0c201f0000037f89 */ /* 0x000e2800000e0000 */
[----:B------:R-:W-:Y:S01]  /*15a90*/  LDS R20, [R98+0x3800] ;  /* 0x0038000062147984 */ /* 0x000fe20000000800 */
[----:B------:R-:W-:Y:S03]  /*15aa0*/  HMMA.1688.F32.TF32 R116, R180, R8, R116 ;  /* 0x00000008b474723c */ /* 0x000fe60000081074 */
[----:B------:R1:W-:Y:S04]  /*15ab0*/  LDS R21, [R98+0x3c00] ;  /* 0x003c000062157984 */ /* 0x0003e80000000800 */
[----:B------:R-:W2:Y:S01]  /*15ac0*/  SHFL.BFLY PT, R7, R4, 0x1, 0x1f ;  /* 0x0c201f0004077f89 */ /* 0x000ea200000e0000 */
[----:B------:R-:W-:Y:S03]  /*15ad0*/  HMMA.1688.F32.TF32 R76, R56, R112, R76 ;  /* 0x00000070384c723c */ /* 0x000fe6000008104c */
[----:B------:R-:W-:Y:S04]  /*15ae0*/  LDS R14, [R69+0x3800] ;  /* 0x00380000450e7984 */ /* 0x000fe80000000800 */
[----:B------:R-:W-:Y:S01]  /*15af0*/  LDS R16, [R70+0x7880] ;  /* 0x0078800046107984 */ /* 0x000fe20000000800 */
[----:B-1----:R-:W-:Y:S03]  /*15b00*/  HMMA.1688.F32.TF32 R96, R84, R8, R60 ;  /* 0x000000085460723c */ /* 0x002fe6000008103c */
[----:B------:R-:W-:Y:S04]  /*15b10*/  LDS R17, [R70+0x7c80] ;  /* 0x007c800046117984 */ /* 0x000fe80000000800 */
[----:B------:R-:W1:Y:S01]  /*15b20*/  SHFL.BFLY PT, R9, R32, 0x1, 0x1f ;  /* 0x0c201f0020097f89 */ /* 0x000e6200000e0000 */
[----:B------:R-:W-:Y:S03]  /*15b30*/  HMMA.1688.F32.TF32 R176, R56, R114, R176 ;  /* 0x0000007238b0723c */ /* 0x000fe600000810b0 */
[----:B------:R-:W-:Y:S04]  /*15b40*/  LDS R22, [R108+0x3800] ;  /* 0x003800006c167984 */ /* 0x000fe80000000800 */
[----:B------:R-:W-:Y:S01]  /*15b50*/  LDS R23, [R108+0x3c00] ;  /* 0x003c00006c177984 */ /* 0x000fe20000000800 */
[-C--:B------:R-:W-:Y:S08]  /*15b60*/  HMMA.1688.F32.TF32 R112, R84, R10.reuse, R64 ;  /* 0x0000000a5470723c */ /* 0x080ff00000081040 */
[----:B------:R-:W-:Y:S01]  /*15b70*/  HMMA.1688.F32.TF32 R52, R180, R10, R52 ;  /* 0x0000000ab434723c */ /* 0x000fe20000081034 */
[----:B------:R-:W3:Y:S01]  /*15b80*/  SHFL.BFLY PT, R11, R146, 0x1, 0x1f ;  /* 0x0c201f00920b7f89 */ /* 0x000ee200000e0000 */
[----:B0-----:R-:W-:-:S06]  /*15b90*/  FADD R6, R0, R3 ;  /* 0x0000000300067221 */ /* 0x001fcc0000000000 */
[----:B------:R-:W-:Y:S01]  /*15ba0*/  HMMA.1688.F32.TF32 R236, R56, R110, R236 ;  /* 0x0000006e38ec723c */ /* 0x000fe200000810ec */
[----:B--2---:R-:W-:-:S07]  /*15bb0*/  FADD R4, R4, R7 ;  /* 0x0000000704047221 */ /* 0x004fce0000000000 */
[----:B------:R-:W-:Y:S01]  /*15bc0*/  HMMA.1688.F32.TF32 R72, R56, R28, R72 ;  /* 0x0000001c3848723c */ /* 0x000fe20000081048 */
[----:B-1----:R-:W-:Y:S01]  /*15bd0*/  FADD R0, R32, R9 ;  /* 0x0000000920007221 */ /* 0x002fe20000000000 */
[----:B------:R-:W-:Y:S01]  /*15be0*/  FFMA R216, R216, R109, R6 ;  /* 0x0000006dd8d87223 */ /* 0x000fe20000000006 */
[----:B------:R-:W-:Y:S02]  /*15bf0*/  FFMA R217, R217, R5, R4 ;  /* 0x00000005d9d97223 */ /* 0x000fe40000000004 */
[----:B------:R-:W-:Y:S01]  /*15c00*/  FFMA R234, R234, R35, R0 ;  /* 0x00000023eaea7223 */ /* 0x000fe20000000000 */
[----:B---3--:R-:W-:Y:S01]  /*15c10*/  FADD R3, R146, R11 ;  /* 0x0000000b92037221 */ /* 0x008fe20000000000 */
[----:B------:R0:W-:Y:S03]  /*15c20*/  STL [R1+0x40], R216 ;  /* 0x000040d801007387 */ /* 0x0001e60000100800 */
[----:B------:R-:W-:Y:S01]  /*15c30*/  FFMA R235, R235, R46, R3 ;  /* 0x0000002eebeb7223 */ /* 0x000fe20000000003 */
[----:B------:R0:W5:Y:S04]  /*15c40*/  LDL.LU R0, [R1+0x14] ;  /* 0x0000140001007983 */ /* 0x0001680000300800 */
[----:B------:R0:W-:Y:S04]  /*15c50*/  STL [R1+0x3c], R217 ;  /* 0x00003cd901007387 */ /* 0x0001e80000100800 */
[----:B------:R0:W-:Y:S04]  /*15c60*/  STL [R1+0x38], R234 ;  /* 0x000038ea01007387 */ /* 0x0001e80000100800 */
[----:B------:R0:W5:Y:S04]  /*15c70*/  LDL.LU R4, [R1+0x20] ;  /* 0x0000200001047983 */ /* 0x0001680000300800 */
[----:B------:R0:W-:Y:S04]  /*15c80*/  STL [R1+0x34], R235 ;  /* 0x000034eb01007387 */ /* 0x0001e80000100800 */
[----:B------:R0:W-:Y:S01]  /*15c90*/  STL [R1+0xcc], R33 ;  /* 0x0000cc2101007387 */ /* 0x0001e20000100800 */
[-C--:B------:R-:W-:Y:S03]  /*15ca0*/  HMMA.1688.F32.TF32 R100, R84, R12.reuse, R100 ;  /* 0x0000000c5464723c */ /* 0x080fe60000081064 */
[----:B------:R0:W-:Y:S04]  /*15cb0*/  STL [R1+0xd0], R31 ;  /* 0x0000d01f01007387 */ /* 0x0001e80000100800 */
[----:B------:R0:W-:Y:S01]  /*15cc0*/  STL [R1+0xd4], R27 ;  /* 0x0000d41b01007387 */ /* 0x0001e20000100800 */
[----:B------:R-:W-:Y:S03]  /*15cd0*/  HMMA.1688.F32.TF32 R80, R180, R12, R80 ;  /* 0x0000000cb450723c */ /* 0x000fe60000081050 */
[----:B------:R0:W-:Y:S05]  /*15ce0*/  STL [R1+0xd8], R2 ;  /* 0x0000d80201007387 */ /* 0x0001ea0000100800 */
        /* <DEDUP_REMOVED lines=10> */
.L_x_5:
[----:B0-----:R-:W2:Y:S04]  /*15d90*/  LDL.LU R11, [R1+0xd4] ;  /* 0x0000d400010b7983 */ /* 0x001ea80000300800 */
[----:B------:R-:W3:Y:S04]  /*15da0*/  LDL.LU R10, [R1+0xd0] ;  /* 0x0000d000010a7983 */ /* 0x000ee80000300800 */
[----:B------:R-:W4:Y:S04]  /*15db0*/  LDL.LU R7, [R1+0xcc] ;  /* 0x0000cc0001077983 */ /* 0x000f280000300800 */
[----:B------:R-:W2:Y:S04]  /*15dc0*/  LDL.LU R6, [R1+0x34] ;  /* 0x0000340001067983 */ /* 0x000ea80000300800 */
[----:B------:R-:W2:Y:S04]  /*15dd0*/  LDL.LU R5, [R1+0x38] ;  /* 0x0000380001057983 */ /* 0x000ea80000300800 */
[----:B------:R-:W2:Y:S04]  /*15de0*/  LDL.LU R3, [R1+0x40] ;  /* 0x0000400001037983 */ /* 0x000ea80000300800 */
[----:B------:R-:W2:Y:S04]  /*15df0*/  LDL.LU R2, [R1+0x3c] ;  /* 0x00003c0001027983 */ /* 0x000ea80000300800 */
[----:B------:R-:W2:Y:S04]  /*15e00*/  LDL.LU R14, [R1+0x30] ;  /* 0x00003000010e7983 */ /* 0x000ea80000300800 */
[----:B------:R-:W3:Y:S04]  /*15e10*/  LDL.LU R13, [R1+0x2c] ;  /* 0x00002c00010d7983 */ /* 0x000ee80000300800 */
[----:B------:R-:W4:Y:S04]  /*15e20*/  LDL.LU R12, [R1+0x28] ;  /* 0x00002800010c7983 */ /* 0x000f280000300800 */
[----:B------:R-:W4:Y:S04]  /*15e30*/  LDL.LU R9, [R1+0x24] ;  /* 0x0000240001097983 */ /* 0x000f280000300800 */
[----:B------:R-:W4:Y:S01]  /*15e40*/  LDL.LU R8, [R1+0xd8] ;  /* 0x0000d80001087983 */ /* 0x000f220000300800 */
[----:B------:R-:W-:-:S02]  /*15e50*/  UIMAD.WIDE UR4, UR10, 0x40, URZ ;  /* 0x000000400a0478a5 */ /* 0x000fc4000f8e023f */
[----:B------:R-:W-:-:S04]  /*15e60*/  UIADD3 UR8, UR8, UR11, URZ ;  /* 0x0000000b08087290 */ /* 0x000fc8000fffe03f */
[----:B------:R-:W-:Y:S01]  /*15e70*/  USHF.L.U32 UR8, UR8, 0x8, URZ ;  /* 0x0000000808087899 */ /* 0x000fe2000800063f */
[----:B--2---:R-:W-:Y:S02]  /*15e80*/  IMAD.MOV.U32 R23, RZ, RZ, R14 ;  /* 0x000000ffff177224 */ /* 0x004fe400078e000e */
[----:B---3--:R-:W-:Y:S02]  /*15e90*/  IMAD.MOV.U32 R21, RZ, RZ, R13 ;  /* 0x000000ffff157224 */ /* 0x008fe400078e000d */
[----:B----4-:R-:W-:Y:S02]  /*15ea0*/  IMAD.MOV.U32 R20, RZ, RZ, R12 ;  /* 0x000000ffff147224 */ /* 0x010fe400078e000c */
[----:B------:R-:W-:Y:S02]  /*15eb0*/  IMAD.MOV.U32 R18, RZ, RZ, R9 ;  /* 0x000000ffff127224 */ /* 0x000fe400078e0009 */
[----:B------:R-:W0:Y:S04]  /*15ec0*/  S2R R9, SR_TID.X ;  /* 0x0000000000097919 */ /* 0x000e280000002100 */
[----:B------:R1:W-:Y:S04]  /*15ed0*/  STS [R23], R8 ;  /* 0x0000000817007388 */ /* 0x0003e80000000800 */
[----:B-1----:R-:W2:Y:S01]  /*15ee0*/  LDL.LU R8, [R1+0x18] ;  /* 0x0000180001087983 */ /* 0x002ea20000300800 */
[----:B------:R-:W-:-:S02]  /*15ef0*/  IMAD.MOV.U32 R19, RZ, RZ, R5 ;  /* 0x000000ffff137224 */ /* 0x000fc400078e0005 */
[----:B------:R-:W-:Y:S01]  /*15f00*/  IMAD.MOV.U32 R22, RZ, RZ, R3 ;  /* 0x000000ffff167224 */ /* 0x000fe200078e0003 */
[----:B------:R-:W3:Y:S01]  /*15f10*/  LDL.LU R16, [R1+0x1c] ;  /* 0x00001c0001107983 */ /* 0x000ee20000300800 */
[----:B------:R-:W-:-:S03]  /*15f20*/  IMAD.MOV.U32 R17, RZ, RZ, R6 ;  /* 0x000000ffff117224 */ /* 0x000fc600078e0006 */
[----:B------:R-:W4:Y:S01]  /*15f30*/  LDL.LU R15, [R1+0x10] ;  /* 0x00001000010f7983 */ /* 0x000f220000300800 */
[----:B0-----:R-:W-:Y:S01]  /*15f40*/  LOP3.LUT R12, R9, 0x3f, RZ, 0xc0, !PT ;  /* 0x0000003f090c7812 */ /* 0x001fe200078ec0ff */
[----:B------:R-:W-:Y:S02]  /*15f50*/  IMAD.MOV.U32 R9, RZ, RZ, R2 ;  /* 0x000000ffff097224 */ /* 0x000fe400078e0002 */
[----:B------:R-:W-:Y:S04]  /*15f60*/  STS [R21], R11 ;  /* 0x0000000b15007388 */ /* 0x000fe80000000800 */
[----:B------:R-:W-:Y:S04]  /*15f70*/  STS [R20], R10 ;  /* 0x0000000a14007388 */ /* 0x000fe80000000800 */
[----:B------:R0:W-:Y:S04]  /*15f80*/  STS [R18], R7 ;  /* 0x0000000712007388 */ /* 0x0001e80000000800 */
[----:B------:R-:W-:Y:S06]  /*15f90*/  BAR.SYNC.DEFER_BLOCKING 0x0 ;  /* 0x0000000000007b1d */ /* 0x000fec0000010000 */
[----:B------:R-:W0:Y:S01]  /*15fa0*/  S2R R14, SR_TID.X ;  /* 0x00000000000e7919 */ /* 0x000e220000002100 */
[----:B------:R-:W-:-:S03]  /*15fb0*/  IMAD.U32 R2, RZ, RZ, UR4 ;  /* 0x00000004ff027e24 */ /* 0x000fc6000f8e00ff */
[----:B------:R-:W1:Y:S01]  /*15fc0*/  LDS R5, [R12.X4] ;  /* 0x000000000c057984 */ /* 0x000e620000004800 */
[----:B------:R-:W-:Y:S01]  /*15fd0*/  IMAD.U32 R3, RZ, RZ, UR5 ;  /* 0x00000005ff037e24 */ /* 0x000fe2000f8e00ff */
[----:B------:R-:W-:Y:S01]  /*15fe0*/  ULDC.64 UR4, c[0x0][0x178] ;  /* 0x00005e0000047ab9 */ /* 0x000fe20000000a00 */
[----:B0-----:R-:W-:Y:S01]  /*15ff0*/  LOP3.LUT R7, R2, 0x3f, R14, 0xf8, !PT ;  /* 0x0000003f02077812 */ /* 0x001fe200078ef80e */
[----:B------:R-:W-:Y:S01]  /*16000*/  UIMAD.WIDE UR4, UR8, UR19, UR4 ;  /* 0x00000013080472a5 */ /* 0x000fe2000f8e0204 */
[----:B------:R-:W-:-:S03]  /*16010*/  LOP3.LUT R2, R14, 0x2, RZ, 0xc0, !PT ;  /* 0x000000020e027812 */ /* 0x000fc600078ec0ff */
[C---:B------:R-:W-:Y:S01]  /*16020*/  IMAD.SHL.U32 R10, R7.reuse, 0x4, RZ ;  /* 0x00000004070a7824 */ /* 0x040fe200078e00ff */
[----:B------:R-:W-:Y:S01]  /*16030*/  SHF.L.U64.HI R11, R7, 0x2, R3 ;  /* 0x00000002070b7819 */ /* 0x000fe20000010203 */
[----:B------:R-:W-:Y:S01]  /*16040*/  IMAD.SHL.U32 R6, R2, 0x4, RZ ;  /* 0x0000000402067824 */ /* 0x000fe200078e00ff */
[----:B------:R-:W-:Y:S02]  /*16050*/  LOP3.LUT R3, R14, 0x1, RZ, 0xc0, !PT ;  /* 0x000000010e037812 */ /* 0x000fe400078ec0ff */
[----:B------:R-:W-:-:S03]  /*16060*/  IADD3 R2, P0, R10, UR4, RZ ;  /* 0x000000040a027c10 */ /* 0x000fc6000ff1e0ff */
[----:B------:R-:W-:Y:S01]  /*16070*/  IMAD R6, R3, 0x4, R6 ;  /* 0x0000000403067824 */ /* 0x000fe200078e0206 */
[----:B------:R-:W-:-:S05]  /*16080*/  IADD3.X R3, R11, UR5, RZ, P0, !PT ;  /* 0x000000050b037c10 */ /* 0x000fca00087fe4ff */
[----:B-1----:R0:W-:Y:S04]  /*16090*/  STG.E [R2.64], R5 ;  /* 0x0000000502007986 */ /* 0x0021e8000c101910 */
[----:B------:R-:W-:Y:S01]  /*160a0*/  BAR.SYNC.DEFER_BLOCKING 0x0 ;  /* 0x0000000000007b1d */ /* 0x000fe20000010000 */
[----:B------:R-:W-:-:S05]  /*160b0*/  LOP3.LUT R7, R14, 0x4, RZ, 0xc0, !PT ;  /* 0x000000040e077812 */ /* 0x000fca00078ec0ff */
[----:B------:R-:W-:Y:S04]  /*160c0*/  STS [R23], R22 ;  /* 0x0000001617007388 */ /* 0x000fe80000000800 */
[----:B------:R-:W-:Y:S04]  /*160d0*/  STS [R21], R9 ;  /* 0x0000000915007388 */ /* 0x000fe80000000800 */
[----:B------:R-:W-:Y:S04]  /*160e0*/  STS [R20], R19 ;  /* 0x0000001314007388 */ /* 0x000fe80000000800 */
[----:B------:R-:W-:Y:S04]  /*160f0*/  STS [R18], R17 ;  /* 0x0000001112007388 */ /* 0x000fe80000000800 */
[----:B------:R-:W-:Y:S01]  /*16100*/  BAR.SYNC.DEFER_BLOCKING 0x0 ;  /* 0x0000000000007b1d */ /* 0x000fe20000010000 */
[----:B------:R-:W-:-:S04]  /*16110*/  IMAD.SHL.U32 R7, R7, 0x4, RZ ;  /* 0x0000000407077824 */ /* 0x000fc800078e00ff */
[----:B------:R-:W-:Y:S01]  /*16120*/  IMAD.IADD R13, R6, 0x1, R7 ;  /* 0x00000001060d7824 */ /* 0x000fe200078e0207 */
[----:B0----5:R-:W-:-:S04]  /*16130*/  LOP3.LUT R2, R0, 0x400, RZ, 0xfc, !PT ;  /* 0x0000040000027812 */ /* 0x021fc800078efcff */
[----:B------:R-:W-:Y:S01]  /*16140*/  SHF.R.U32.HI R3, RZ, 0x2, R2 ;  /* 0x00000002ff037819 */ /* 0x000fe20000011602 */
[----:B------:R0:W1:Y:S04]  /*16150*/  LDS R5, [R12.X4] ;  /* 0x000000000c057984 */ /* 0x0000680000004800 */
[----:B0-----:R-:W0:Y:S01]  /*16160*/  S2R R12, SR_TID.X ;  /* 0x00000000000c7919 */ /* 0x001e220000002100 */
[----:B------:R-:W-:Y:S01]  /*16170*/  LOP3.LUT R3, R3, 0x130, RZ, 0xc0, !PT ;  /* 0x0000013003037812 */ /* 0x000fe200078ec0ff */
[----:B------:R-:W-:-:S04]  /*16180*/  USHF.L.U32 UR9, UR9, 0x5, URZ ;  /* 0x0000000509097899 */ /* 0x000fc8000800063f */
[----:B------:R-:W-:Y:S01]  /*16190*/  IMAD R58, R2, 0x4, R3 ;  /* 0x00000004023a7824 */ /* 0x000fe200078e0203 */
[----:B------:R-:W-:Y:S01]  /*161a0*/  ULDC.64 UR4, c[0x0][0x180] ;  /* 0x0000600000047ab9 */ /* 0x000fe20000000a00 */
[----:B------:R-:W-:Y:S01]  /*161b0*/  IMAD.SHL.U32 R14, R14, 0x2, RZ ;  /* 0x000000020e0e7824 */ /* 0x000fe200078e00ff */
[----:B------:R-:W-:Y:S01]  /*161c0*/  UIMAD.WIDE UR4, UR8, UR19, UR4 ;  /* 0x00000013080472a5 */ /* 0x000fe2000f8e0204 */
[----:B--2---:R-:W-:Y:S01]  /*161d0*/  IMAD.IADD R36, R8, 0x1, R4 ;  /* 0x0000000108247824 */ /* 0x004fe200078e0204 */
[----:B------:R-:W-:-:S04]  /*161e0*/  LOP3.LUT R4, R0, 0x200, RZ, 0xfc, !PT ;  /* 0x0000020000047812 */ /* 0x000fc800078efcff */
[----:B------:R-:W-:-:S04]  /*161f0*/  SHF.R.U32.HI R6, RZ, 0x2, R4 ;  /* 0x00000002ff067819 */ /* 0x000fc80000011604 */
[----:B------:R-:W-:Y:S02]  /*16200*/  LOP3.LUT R7, R6, 0xb0, RZ, 0xc0, !PT ;  /* 0x000000b006077812 */ /* 0x000fe400078ec0ff */
[----:B------:R-:W-:-:S03]  /*16210*/  LOP3.LUT R8, R0, 0x300, RZ, 0xfc, !PT ;  /* 0x0000030000087812 */ /* 0x000fc600078efcff */
[----:B------:R-:W-:Y:S01]  /*16220*/  IMAD R56, R4, 0x4, R7 ;  /* 0x0000000404387824 */ /* 0x000fe200078e0207 */
[----:B------:R-:W-:Y:S02]  /*16230*/  LOP3.LUT R4, R0, 0x500, RZ, 0xfc, !PT ;  /* 0x0000050000047812 */ /* 0x000fe400078efcff */
[----:B------:R-:W-:Y:S02]  /*16240*/  SHF.R.U32.HI R9, RZ, 0x2, R8 ;  /* 0x00000002ff097819 */ /* 0x000fe40000011608 */
[----:B------:R-:W-:Y:S02]  /*16250*/  SHF.R.U32.HI R6, RZ, 0x2, R4 ;  /* 0x00000002ff067819 */ /* 0x000fe40000011604 */
[----:B------:R-:W-:Y:S02]  /*16260*/  LOP3.LUT R9, R9, 0xf0, RZ, 0xc0, !PT ;  /* 0x000000f009097812 */ /* 0x000fe400078ec0ff */
[----:B------:R-:W-:Y:S02]  /*16270*/  LOP3.LUT R7, R6, 0x170, RZ, 0xc0, !PT ;  /* 0x0000017006077812 */ /* 0x000fe400078ec0ff */
[----:B------:R-:W-:Y:S01]  /*16280*/  LOP3.LUT R6, R0, 0x700, RZ, 0xfc, !PT ;  /* 0x0000070000067812 */ /* 0x000fe200078efcff */
[----:B------:R-:W-:Y:S01]  /*16290*/  IMAD R57, R8, 0x4, R9 ;  /* 0x0000000408397824 */ /* 0x000fe200078e0209 */
[----:B------:R-:W-:-:S02]  /*162a0*/  LOP3.LUT R8, R0, 0x600, RZ, 0xfc, !PT ;  /* 0x0000060000087812 */ /* 0x000fc400078efcff */
[----:B------:R-:W-:Y:S01]  /*162b0*/  SHF.R.U32.HI R2, RZ, 0x2, R6 ;  /* 0x00000002ff027819 */ /* 0x000fe20000011606 */
[----:B---3--:R-:W-:Y:S01]  /*162c0*/  IMAD.IADD R33, R16, 0x1, R0 ;  /* 0x0000000110217824 */ /* 0x008fe200078e0200 */
[----:B----4-:R-:W-:Y:S02]  /*162d0*/  LOP3.LUT R0, R15, UR9, RZ, 0xfc, !PT ;  /* 0x000000090f007c12 */ /* 0x010fe4000f8efcff */
[----:B------:R-:W-:Y:S02]  /*162e0*/  SHF.R.U32.HI R9, RZ, 0x2, R8 ;  /* 0x00000002ff097819 */ /* 0x000fe40000011608 */
[----:B------:R-:W-:Y:S01]  /*162f0*/  LOP3.LUT R3, R2, 0x1f0, RZ, 0xc0, !PT ;  /* 0x000001f002037812 */ /* 0x000fe200078ec0ff */
[----:B------:R-:W-:Y:S01]  /*16300*/  IMAD R59, R4, 0x4, R7 ;  /* 0x00000004043b7824 */ /* 0x000fe200078e0207 */
[----:B------:R-:W-:Y:S02]  /*16310*/  LOP3.LUT R2, R0, 0x200, RZ, 0xfc, !PT ;  /* 0x0000020000027812 */ /* 0x000fe400078efcff */
[----:B------:R-:W-:Y:S01]  /*16320*/  LOP3.LUT R9, R9, 0x1b0, RZ, 0xc0, !PT ;  /* 0x000001b009097812 */ /* 0x000fe200078ec0ff */
[----:B------:R-:W-:Y:S01]  /*16330*/  IMAD R61, R6, 0x4, R3 ;  /* 0x00000004063d7824 */ /* 0x000fe200078e0203 */
[----:B0-----:R-:W-:-:S02]  /*16340*/  LOP3.LUT R7, R12, 0x8, RZ, 0xc0, !PT ;  /* 0x000000080c077812 */ /* 0x001fc400078ec0ff */
[----:B------:R-:W-:Y:S02]  /*16350*/  LOP3.LUT R3, R0, 0x6, R14, 0xf8, !PT ;  /* 0x0000000600037812 */ /* 0x000fe400078ef80e */
[----:B------:R-:W-:Y:S01]  /*16360*/  SHF.R.U32.HI R4, RZ, 0x2, R2 ;  /* 0x00000002ff047819 */ /* 0x000fe20000011602 */
[----:B------:R-:W-:Y:S01]  /*16370*/  IMAD R60, R8, 0x4, R9 ;  /* 0x00000004083c7824 */ /* 0x000fe200078e0209 */
[----:B------:R-:W-:Y:S01]  /*16380*/  IADD3 R2, P0, R10, UR4, RZ ;  /* 0x000000040a027c10 */ /* 0x000fe2000ff1e0ff */
[----:B------:R-:W-:Y:S02]  /*16390*/  IMAD.SHL.U32 R8, R7, 0x4, RZ ;  /* 0x0000000407087824 */ /* 0x000fe400078e00ff */
[----:B------:R-:W-:Y:S01]  /*163a0*/  IMAD.SHL.U32 R7, R3, 0x4, RZ ;  /* 0x0000000403077824 */ /* 0x000fe200078e00ff */
[----:B------:R-:W-:-:S05]  /*163b0*/  IADD3.X R3, R11, UR5, RZ, P0, !PT ;  /* 0x000000050b037c10 */ /* 0x000fca00087fe4ff */
[----:B-1----:R0:W-:Y:S01]  /*163c0*/  STG.E [R2.64], R5 ;  /* 0x0000000502007986 */ /* 0x0021e2000c101910 */
[C---:B------:R-:W-:Y:S02]  /*163d0*/  LOP3.LUT R6, R4.reuse, 0x1fc, RZ, 0xc0, !PT ;  /* 0x000001fc04067812 */ /* 0x040fe400078ec0ff */
[----:B------:R-:W-:Y:S02]  /*163e0*/  LOP3.LUT R4, R4, 0x1f0, RZ, 0xc0, !PT ;  /* 0x000001f004047812 */ /* 0x000fe400078ec0ff */
[----:B------:R-:W-:Y:S01]  /*163f0*/  LEA.HI R0, R0, R7, RZ, 0x1e ;  /* 0x0000000700007211 */ /* 0x000fe200078ff0ff */
[----:B------:R-:W-:Y:S01]  /*16400*/  BAR.SYNC.DEFER_BLOCKING 0x0 ;  /* 0x0000000000007b1d */ /* 0x000fe20000010000 */
[C---:B------:R-:W-:Y:S02]  /*16410*/  IMAD.IADD R32, R7.reuse, 0x1, R6 ;  /* 0x0000000107207824 */ /* 0x040fe400078e0206 */
[----:B------:R-:W-:-:S03]  /*16420*/  IMAD.IADD R44, R7, 0x1, R4 ;  /* 0x00000001072c7824 */ /* 0x000fc600078e0204 */
[----:B------:R-:W-:Y:S04]  /*16430*/  STS.64 [R0], R96 ;  /* 0x0000006000007388 */ /* 0x000fe80000000a00 */
[----:B------:R-:W-:Y:S04]  /*16440*/  STS.64 [R32+0x800], R98 ;  /* 0x0008006220007388 */ /* 0x000fe80000000a00 */
        /* <DEDUP_REMOVED lines=13> */
[----:B------:R1:W-:Y:S04]  /*16520*/  STS.64 [R44+0x8e0], R86 ;  /* 0x0008e0562c007388 */ /* 0x0003e80000000a00 */
[----:B------:R-:W-:Y:S01]  /*16530*/  BAR.SYNC.DEFER_BLOCKING 0x0 ;  /* 0x0000000000007b1d */ /* 0x000fe20000010000 */
[----:B0-----:R-:W-:-:S04]  /*16540*/  SHF.R.U32.HI R2, RZ, 0x4, R12 ;  /* 0x00000004ff027819 */ /* 0x001fc8000001160c */
[----:B------:R-:W-:Y:S01]  /*16550*/  SGXT.U32 R2, R2, 0x2 ;  /* 0x000000020202781a */ /* 0x000fe20000000000 */
[----:B------:R-:W-:-:S03]  /*16560*/  IMAD.IADD R8, R13, 0x1, R8 ;  /* 0x000000010d087824 */ /* 0x000fc600078e0208 */
[C---:B------:R-:W-:Y:S01]  /*16570*/  LOP3.LUT R15, R2.reuse, 0x4, RZ, 0xfc, !PT ;  /* 0x00000004020f7812 */ /* 0x040fe200078efcff */
[C---:B------:R-:W-:Y:S01]  /*16580*/  IMAD.SHL.U32 R13, R2.reuse, 0x40, RZ ;  /* 0x00000040020d7824 */ /* 0x040fe200078e00ff */
[C---:B------:R-:W-:Y:S02]  /*16590*/  LOP3.LUT R17, R2.reuse, 0x8, RZ, 0xfc, !PT ;  /* 0x0000000802117812 */ /* 0x040fe400078efcff */
[C---:B------:R-:W-:Y:S02]  /*165a0*/  LOP3.LUT R19, R2.reuse, 0xc, RZ, 0xfc, !PT ;  /* 0x0000000c02137812 */ /* 0x040fe400078efcff */
[C---:B------:R-:W-:Y:S02]  /*165b0*/  LOP3.LUT R21, R2.reuse, 0x10, RZ, 0xfc, !PT ;  /* 0x0000001002157812 */ /* 0x040fe400078efcff */
[C---:B------:R-:W-:Y:S02]  /*165c0*/  LOP3.LUT R23, R2.reuse, 0x14, RZ, 0xfc, !PT ;  /* 0x0000001402177812 */ /* 0x040fe400078efcff */
[----:B------:R-:W-:-:S02]  /*165d0*/  LOP3.LUT R25, R2, 0x18, RZ, 0xfc, !PT ;  /* 0x0000001802197812 */ /* 0x000fc400078efcff */
[C---:B------:R-:W-:Y:S02]  /*165e0*/  LOP3.LUT R27, R2.reuse, 0x1c, RZ, 0xfc, !PT ;  /* 0x0000001c021b7812 */ /* 0x040fe400078efcff */
[C---:B------:R-:W-:Y:S01]  /*165f0*/  LOP3.LUT R29, R2.reuse, 0x20, RZ, 0xfc, !PT ;  /* 0x00000020021d7812 */ /* 0x040fe200078efcff */
[----:B------:R-:W0:Y:S01]  /*16600*/  LDS.128 R48, [R33.X4] ;  /* 0x0000000021307984 */ /* 0x000e220000004c00 */
[C---:B------:R-:W-:Y:S02]  /*16610*/  LOP3.LUT R31, R2.reuse, 0x24, RZ, 0xfc, !PT ;  /* 0x00000024021f7812 */ /* 0x040fe400078efcff */
[C---:B------:R-:W-:Y:S02]  /*16620*/  LOP3.LUT R3, R2.reuse, 0x2c, RZ, 0xfc, !PT ;  /* 0x0000002c02037812 */ /* 0x040fe400078efcff */
[C---:B------:R-:W-:Y:S02]  /*16630*/  LOP3.LUT R5, R2.reuse, 0x30, RZ, 0xfc, !PT ;  /* 0x0000003002057812 */ /* 0x040fe400078efcff */
[----:B------:R-:W-:-:S02]  /*16640*/  LOP3.LUT R7, R2, 0x34, RZ, 0xfc, !PT ;  /* 0x0000003402077812 */ /* 0x000fc400078efcff */
[C---:B------:R-:W-:Y:S02]  /*16650*/  LOP3.LUT R9, R2.reuse, 0x38, RZ, 0xfc, !PT ;  /* 0x0000003802097812 */ /* 0x040fe400078efcff */
[C---:B------:R-:W-:Y:S02]  /*16660*/  LOP3.LUT R11, R2.reuse, 0x3c, RZ, 0xfc, !PT ;  /* 0x0000003c020b7812 */ /* 0x040fe400078efcff */
[----:B------:R-:W-:Y:S01]  /*16670*/  LOP3.LUT R35, R2, 0x28, RZ, 0xfc, !PT ;  /* 0x0000002802237812 */ /* 0x000fe200078efcff */
[----:B------:R-:W-:Y:S02]  /*16680*/  IMAD.IADD R2, R8, 0x1, R13 ;  /* 0x0000000108027824 */ /* 0x000fe400078e020d */
[--C-:B------:R-:W-:Y:S02]  /*16690*/  IMAD R45, R15, 0x40, R8.reuse ;  /* 0x000000400f2d7824 */ /* 0x100fe400078e0208 */
[--C-:B------:R-:W-:Y:S01]  /*166a0*/  IMAD R46, R17, 0x40, R8.reuse ;  /* 0x00000040112e7824 */ /* 0x100fe200078e0208 */
[----:B------:R-:W2:Y:S01]  /*166b0*/  LDS.128 R12, [R36.X4] ;  /* 0x00000000240c7984 */ /* 0x000ea20000004c00 */
[----:B------:R-:W-:-:S02]  /*166c0*/  IMAD R47, R19, 0x40, R8 ;  /* 0x00000040132f7824 */ /* 0x000fc400078e0208 */
[--C-:B------:R-:W-:Y:S01]  /*166d0*/  IMAD R64, R21, 0x40, R8.reuse ;  /* 0x0000004015407824 */ /* 0x100fe200078e0208 */
[----:B------:R-:W-:Y:S01]  /*166e0*/  LDS.128 R16, [R59] ;  /* 0x000000003b107984 */ /* 0x000fe20000000c00 */
[--C-:B------:R-:W-:Y:S02]  /*166f0*/  IMAD R65, R23, 0x40, R8.reuse ;  /* 0x0000004017417824 */ /* 0x100fe400078e0208 */
[--C-:B-1----:R-:W-:Y:S01]  /*16700*/  IMAD R87, R25, 0x40, R8.reuse ;  /* 0x0000004019577824 */ /* 0x102fe200078e0208 */
[----:B------:R-:W-:Y:S01]  /*16710*/  LDS.128 R20, [R58] ;  /* 0x000000003a147984 */ /* 0x000fe20000000c00 */
[--C-:B------:R-:W-:Y:S02]  /*16720*/  IMAD R88, R27, 0x40, R8.reuse ;  /* 0x000000401b587824 */ /* 0x100fe400078e0208 */
[--C-:B------:R-:W-:Y:S01]  /*16730*/  IMAD R89, R29, 0x40, R8.reuse ;  /* 0x000000401d597824 */ /* 0x100fe200078e0208 */
[----:B------:R-:W-:Y:S01]  /*16740*/  LDS.128 R24, [R57] ;  /* 0x0000000039187984 */ /* 0x000fe20000000c00 */
[----:B------:R-:W-:-:S02]  /*16750*/  IMAD R90, R31, 0x40, R8 ;  /* 0x000000401f5a7824 */ /* 0x000fc400078e0208 */
[--C-:B------:R-:W-:Y:S01]  /*16760*/  IMAD R62, R3, 0x40, R8.reuse ;  /* 0x00000040033e7824 */ /* 0x100fe200078e0208 */
[----:B------:R-:W1:Y:S01]  /*16770*/  LDS.128 R28, [R56] ;  /* 0x00000000381c7984 */ /* 0x000e620000000c00 */
[--C-:B------:R-:W-:Y:S02]  /*16780*/  IMAD R63, R5, 0x40, R8.reuse ;  /* 0x00000040053f7824 */ /* 0x100fe400078e0208 */
[--C-:B------:R-:W-:Y:S02]  /*16790*/  IMAD R84, R7, 0x40, R8.reuse ;  /* 0x0000004007547824 */ /* 0x100fe400078e0208 */
[--C-:B------:R-:W-:Y:S01]  /*167a0*/  IMAD R85, R9, 0x40, R8.reuse ;  /* 0x0000004009557824 */ /* 0x100fe200078e0208 */
[----:B------:R-:W3:Y:S01]  /*167b0*/  LDS.128 R4, [R60] ;  /* 0x000000003c047984 */ /* 0x000ee20000000c00 */
[--C-:B------:R-:W-:Y:S02]  /*167c0*/  IMAD R86, R11, 0x40, R8.reuse ;  /* 0x000000400b567824 */ /* 0x100fe400078e0208 */
[----:B------:R-:W-:-:S02]  /*167d0*/  IMAD R91, R35, 0x40, R8 ;  /* 0x00000040235b7824 */ /* 0x000fc400078e0208 */
[----:B------:R-:W4:Y:S04]  /*167e0*/  LDS.128 R8, [R61] ;  /* 0x000000003d087984 */ /* 0x000f280000000c00 */
[----:B------:R-:W-:Y:S06]  /*167f0*/  BAR.SYNC.DEFER_BLOCKING 0x0 ;  /* 0x0000000000007b1d */ /* 0x000fec0000010000 */
        /* <DEDUP_REMOVED lines=15> */
[----:B------:R1:W-:Y:S04]  /*168f0*/  STS.64 [R44+0x8e0], R182 ;  /* 0x0008e0b62c007388 */ /* 0x0003e80000000a00 */
[----:B------:R-:W-:Y:S01]  /*16900*/  BAR.SYNC.DEFER_BLOCKING 0x0 ;  /* 0x0000000000007b1d */ /* 0x000fe20000010000 */
[----:B------:R-:W-:Y:S01]  /*16910*/  LOP3.LUT R2, R2, UR20, RZ, 0xfc, !PT ;  /* 0x0000001402027c12 */ /* 0x000fe2000f8efcff */
[----:B------:R-:W-:-:S04]  /*16920*/  IMAD.U32 R3, RZ, RZ, UR19 ;  /* 0x00000013ff037e24 */ /* 0x000fc8000f8e00ff */
[----:B------:R-:W-:Y:S01]  /*16930*/  IMAD.WIDE R2, R2, R3, c[0x0][0x1b8] ;  /* 0x00006e0002027625 */ /* 0x000fe200078e0203 */
[----:B0-----:R-:W-:Y:S02]  /*16940*/  LOP3.LUT R0, R45, UR20, RZ, 0xfc, !PT ;  /* 0x000000142d007c12 */ /* 0x001fe4000f8efcff */
[----:B-1----:R-:W-:Y:S01]  /*16950*/  LOP3.LUT R44, R46, UR20, RZ, 0xfc, !PT ;  /* 0x000000142e2c7c12 */ /* 0x002fe2000f8efcff */
[----:B------:R-:W-:Y:S01]  /*16960*/  IMAD.U32 R53, RZ, RZ, UR19 ;  /* 0x00000013ff357e24 */ /* 0x000fe2000f8e00ff */
[----:B------:R-:W-:Y:S01]  /*16970*/  LOP3.LUT R46, R47, UR20, RZ, 0xfc, !PT ;  /* 0x000000142f2e7c12 */ /* 0x000fe2000f8efcff */
[----:B------:R-:W-:Y:S02]  /*16980*/  IMAD.U32 R55, RZ, RZ, UR19 ;  /* 0x00000013ff377e24 */ /* 0x000fe4000f8e00ff */
[----:B------:R-:W-:Y:S02]  /*16990*/  IMAD.U32 R67, RZ, RZ, UR19 ;  /* 0x00000013ff437e24 */ /* 0x000fe4000f8e00ff */
[----:B------:R-:W-:-:S02]  /*169a0*/  IMAD.U32 R69, RZ, RZ, UR19 ;  /* 0x00000013ff457e24 */ /* 0x000fc4000f8e00ff */
[----:B------:R-:W-:Y:S02]  /*169b0*/  IMAD.U32 R71, RZ, RZ, UR19 ;  /* 0x00000013ff477e24 */ /* 0x000fe4000f8e00ff */
[----:B------:R-:W-:Y:S01]  /*169c0*/  IMAD.WIDE R44, R44, R55, c[0x0][0x1b8] ;  /* 0x00006e002c2c7625 */ /* 0x000fe200078e0237 */
[----:B------:R0:W-:Y:S03]  /*169d0*/  STG.E.128 [R2.64], R48 ;  /* 0x0000003002007986 */ /* 0x0001e6000c101d10 */
[----:B------:R-:W-:Y:S01]  /*169e0*/  IMAD.WIDE R46, R46, R67, c[0x0][0x1b8] ;  /* 0x00006e002e2e7625 */ /* 0x000fe200078e0243 */
[----:B------:R-:W1:Y:S04]  /*169f0*/  LDS.128 R32, [R33.X4] ;  /* 0x0000000021207984 */ /* 0x000e680000004c00 */
[----:B------:R-:W1:Y:S04]  /*16a00*/  LDS.128 R36, [R36.X4] ;  /* 0x0000000024247984 */ /* 0x000e680000004c00 */
[----:B------:R-:W1:Y:S04]  /*16a10*/  LDS.128 R40, [R56] ;  /* 0x0000000038287984 */ /* 0x000e680000000c00 */
[----:B------:R-:W-:Y:S01]  /*16a20*/  LDS.128 R72, [R60] ;  /* 0x000000003c487984 */ /* 0x000fe20000000c00 */
[----:B0-----:R-:W-:-:S02]  /*16a30*/  LOP3.LUT R48, R64, UR20, RZ, 0xfc, !PT ;  /* 0x0000001440307c12 */ /* 0x001fc4000f8efcff */
[----:B------:R-:W-:Y:S01]  /*16a40*/  LOP3.LUT R50, R65, UR20, RZ, 0xfc, !PT ;  /* 0x0000001441327c12 */ /* 0x000fe2000f8efcff */
[----:B------:R-:W-:Y:S01]  /*16a50*/  IMAD.WIDE R2, R0, R53, c[0x0][0x1b8] ;  /* 0x00006e0000027625 */ /* 0x000fe200078e0235 */
[----:B------:R-:W-:Y:S03]  /*16a60*/  LDS.128 R64, [R58] ;  /* 0x000000003a407984 */ /* 0x000fe60000000c00 */
[----:B------:R-:W-:Y:S01]  /*16a70*/  IMAD.WIDE R48, R48, R69, c[0x0][0x1b8] ;  /* 0x00006e0030307625 */ /* 0x000fe200078e0245 */
[----:B------:R-:W0:Y:S03]  /*16a80*/  LDS.128 R52, [R57] ;  /* 0x0000000039347984 */ /* 0x000e260000000c00 */
[----:B------:R-:W-:Y:S01]  /*16a90*/  IMAD.WIDE R50, R50, R71, c[0x0][0x1b8] ;  /* 0x00006e0032327625 */ /* 0x000fe200078e0247 */
[----:B------:R-:W-:Y:S04]  /*16aa0*/  LDS.128 R76, [R61] ;  /* 0x000000003d4c7984 */ /* 0x000fe80000000c00 */
[----:B------:R-:W0:Y:S01]  /*16ab0*/  LDS.128 R68, [R59] ;  /* 0x000000003b447984 */ /* 0x000e220000000c00 */
[----:B------:R-:W-:-:S03]  /*16ac0*/  IMAD.U32 R81, RZ, RZ, UR19 ;  /* 0x00000013ff517e24 */ /* 0x000fc6000f8e00ff */
[----:B--2---:R2:W-:Y:S04]  /*16ad0*/  STG.E.128 [R2.64], R12 ;  /* 0x0000000c02007986 */ /* 0x0045e8000c101d10 */
[----:B------:R-:W-:Y:S04]  /*16ae0*/  STG.E.128 [R44.64], R28 ;  /* 0x0000001c2c007986 */ /* 0x000fe8000c101d10 */
[----:B------:R1:W-:Y:S04]  /*16af0*/  STG.E.128 [R46.64], R24 ;  /* 0x000000182e007986 */ /* 0x0003e8000c101d10 */
[----:B------:R1:W-:Y:S01]  /*16b00*/  STG.E.128 [R48.64], R20 ;  /* 0x0000001430007986 */ /* 0x0003e2000c101d10 */
[----:B--2---:R-:W-:Y:S01]  /*16b10*/  LOP3.LUT R2, R87, UR20, RZ, 0xfc, !PT ;  /* 0x0000001457027c12 */ /* 0x004fe2000f8efcff */
[----:B------:R-:W-:Y:S01]  /*16b20*/  IMAD.U32 R13, RZ, RZ, UR19 ;  /* 0x00000013ff0d7e24 */ /* 0x000fe2000f8e00ff */
[----:B------:R-:W-:Y:S01]  /*16b30*/  LOP3.LUT R12, R88, UR20, RZ, 0xfc, !PT ;  /* 0x00000014580c7c12 */ /* 0x000fe2000f8efcff */
[----:B------:R2:W-:Y:S02]  /*16b40*/  STG.E.128 [R50.64], R16 ;  /* 0x0000001032007986 */ /* 0x0005e4000c101d10 */
[----:B------:R-:W-:Y:S01]  /*16b50*/  IMAD.WIDE R2, R2, R81, c[0x0][0x1b8] ;  /* 0x00006e0002027625 */ /* 0x000fe200078e0251 */
[----:B------:R-:W-:-:S03]  /*16b60*/  LOP3.LUT R14, R89, UR20, RZ, 0xfc, !PT ;  /* 0x00000014590e7c12 */ /* 0x000fc6000f8efcff */
[----:B------:R-:W-:Y:S01]  /*16b70*/  IMAD.WIDE R12, R12, R13, c[0x0][0x1b8] ;  /* 0x00006e000c0c7625 */ /* 0x000fe200078e020d */
[----:B---3--:R3:W-:Y:S01]  /*16b80*/  STG.E.128 [R2.64], R4 ;  /* 0x0000000402007986 */ /* 0x0087e2000c101d10 */
[----:B------:R-:W-:Y:S02]  /*16b90*/  LOP3.LUT R0, R62, UR20, RZ, 0xfc, !PT ;  /* 0x000000143e007c12 */ /* 0x000fe4000f8efcff */
[----:B------:R-:W-:Y:S02]  /*16ba0*/  IMAD.U32 R15, RZ, RZ, UR19 ;  /* 0x00000013ff0f7e24 */ /* 0x000fe4000f8e00ff */
[----:B-1----:R-:W-:Y:S02]  /*16bb0*/  IMAD.U32 R25, RZ, RZ, UR19 ;  /* 0x00000013ff197e24 */ /* 0x002fe4000f8e00ff */
[----:B------:R-:W-:Y:S01]  /*16bc0*/  IMAD.U32 R21, RZ, RZ, UR19 ;  /* 0x00000013ff157e24 */ /* 0x000fe2000f8e00ff */
[----:B--2---:R-:W-:Y:S02]  /*16bd0*/  LOP3.LUT R16, R90, UR20, RZ, 0xfc, !PT ;  /* 0x000000145a107c12 */ /* 0x004fe4000f8efcff */
[----:B------:R-:W-:Y:S01]  /*16be0*/  LOP3.LUT R18, R91, UR20, RZ, 0xfc, !PT ;  /* 0x000000145b127c12 */ /* 0x000fe2000f8efcff */
[----:B------:R-:W-:Y:S01]  /*16bf0*/  IMAD.WIDE R14, R14, R15, c[0x0][0x1b8] ;  /* 0x00006e000e0e7625 */ /* 0x000fe200078e020f */
[----:B----4-:R1:W-:Y:S01]  /*16c00*/  STG.E.128 [R12.64], R8 ;  /* 0x000000080c007986 */ /* 0x0103e2000c101d10 */
[----:B---3--:R-:W-:-:S02]  /*16c10*/  LOP3.LUT R4, R63, UR20, RZ, 0xfc, !PT ;  /* 0x000000143f047c12 */ /* 0x008fc4000f8efcff */
[----:B------:R-:W-:Y:S01]  /*16c20*/  IMAD.U32 R23, RZ, RZ, UR19 ;  /* 0x00000013ff177e24 */ /* 0x000fe2000f8e00ff */
[----:B------:R-:W-:Y:S01]  /*16c30*/  LOP3.LUT R6, R84, UR20, RZ, 0xfc, !PT ;  /* 0x0000001454067c12 */ /* 0x000fe2000f8efcff */
[----:B------:R-:W-:Y:S01]  /*16c40*/  IMAD.WIDE R16, R16, R25, c[0x0][0x1b8] ;  /* 0x00006e0010107625 */ /* 0x000fe200078e0219 */
[----:B------:R-:W-:Y:S03]  /*16c50*/  STG.E.128 [R14.64], R32 ;  /* 0x000000200e007986 */ /* 0x000fe6000c101d10 */
[----:B------:R-:W-:-:S04]  /*16c60*/  IMAD.WIDE R18, R18, R21, c[0x0][0x1b8] ;  /* 0x00006e0012127625 */ /* 0x000fc800078e0215 */
[----:B------:R-:W-:Y:S02]  /*16c70*/  IMAD.U32 R27, RZ, RZ, UR19 ;  /* 0x00000013ff1b7e24 */ /* 0x000fe4000f8e00ff */
[----:B------:R-:W-:Y:S01]  /*16c80*/  IMAD.U32 R29, RZ, RZ, UR19 ;  /* 0x00000013ff1d7e24 */ /* 0x000fe2000f8e00ff */
[----:B-1----:R-:W-:Y:S01]  /*16c90*/  LOP3.LUT R8, R85, UR20, RZ, 0xfc, !PT ;  /* 0x0000001455087c12 */ /* 0x002fe2000f8efcff */
[----:B------:R-:W-:Y:S01]  /*16ca0*/  IMAD.WIDE R2, R0, R21, c[0x0][0x1b8] ;  /* 0x00006e0000027625 */ /* 0x000fe200078e0215 */
[----:B------:R-:W-:Y:S01]  /*16cb0*/  LOP3.LUT R10, R86, UR20, RZ, 0xfc, !PT ;  /* 0x00000014560a7c12 */ /* 0x000fe2000f8efcff */
[----:B------:R-:W-:Y:S02]  /*16cc0*/  STG.E.128 [R16.64], R36 ;  /* 0x0000002410007986 */ /* 0x000fe4000c101d10 */
[----:B------:R-:W-:Y:S02]  /*16cd0*/  IMAD.WIDE R4, R4, R23, c[0x0][0x1b8] ;  /* 0x00006e0004047625 */ /* 0x000fe400078e0217 */
[----:B------:R-:W-:Y:S02]  /*16ce0*/  STG.E.128 [R18.64], R40 ;  /* 0x0000002812007986 */ /* 0x000fe4000c101d10 */
[----:B------:R-:W-:-:S02]  /*16cf0*/  IMAD.WIDE R6, R6, R25, c[0x0][0x1b8] ;  /* 0x00006e0006067625 */ /* 0x000fc400078e0219 */
[----:B0-----:R-:W-:Y:S02]  /*16d00*/  STG.E.128 [R2.64], R52 ;  /* 0x0000003402007986 */ /* 0x001fe4000c101d10 */
[----:B------:R-:W-:Y:S02]  /*16d10*/  IMAD.WIDE R8, R8, R27, c[0x0][0x1b8] ;  /* 0x00006e0008087625 */ /* 0x000fe400078e021b */
[----:B------:R-:W-:Y:S02]  /*16d20*/  STG.E.128 [R4.64], R64 ;  /* 0x0000004004007986 */ /* 0x000fe4000c101d10 */
[----:B------:R-:W-:Y:S02]  /*16d30*/  IMAD.WIDE R10, R10, R29, c[0x0][0x1b8] ;  /* 0x00006e000a0a7625 */ /* 0x000fe400078e021d */
[----:B------:R-:W-:Y:S04]  /*16d40*/  STG.E.128 [R6.64], R68 ;  /* 0x0000004406007986 */ /* 0x000fe8000c101d10 */
[----:B------:R-:W-:Y:S04]  /*16d50*/  STG.E.128 [R8.64], R72 ;  /* 0x0000004808007986 */ /* 0x000fe8000c101d10 */
[----:B------:R-:W-:Y:S01]  /*16d60*/  STG.E.128 [R10.64], R76 ;  /* 0x0000004c0a007986 */ /* 0x000fe2000c101d10 */
[----:B------:R-:W-:Y:S05]  /*16d70*/  EXIT ;  /* 0x000000000000794d */ /* 0x000fea0003800000 */
.L_x_6:
[----:B------:R-:W-:-:S00]  /*16d80*/  BRA `(.L_x_6) ;  /* 0xfffffff000007947 */ /* 0x000fc0000383ffff */
[----:B------:R-:W-:-:S00]  /*16d90*/  NOP ;  /* 0x0000000000007918 */ /* 0x000fc00000000000 */
        /* <DEDUP_REMOVED lines=14> */
.L_x_7:


//--------------------- .nv.global.init           --------------------------
	.section	.nv.global.init,"aw",@progbits
.nv.global.init:
	.type		_$_str,@object
	.size		_$_str,(.L_0 - _$_str)
_$_str:
        /*0000*/ 	.byte	0x5f, 0x5f, 0x43, 0x55, 0x44, 0x41, 0x5f, 0x46, 0x54, 0x5a, 0x00
.L_0:


//--------------------- .nv.shared.triton_tem_fused__unsafe_view_split_transpose_view_53 --------------------------
	.section	.nv.shared.triton_tem_fused__unsafe_view_split_transpose_view_53,"aw",@nobits
	.sectionflags	@""
	.align	16
